	.target	sm_80

	.elftype	@"ET_EXEC"


//--------------------- .note.nv.tkinfo           --------------------------
	.section	.note.nv.tkinfo,"",@"SHT_NOTE"
	.sectionflags	@"SHF_NOTE_NV_TKINFO"
	.tkinfo
        /*0018*/ 	.word	0x00000002
        /*0030*/ 	.string	""
        /*0030*/ 	.string	"ptxas"
        /*0030*/ 	.string	"Cuda compilation tools, release 13.0, V13.0.88"
        /*0030*/ 	.string	"Build cuda_13.0.r13.0/compiler.36424714_0"
        /*0030*/ 	.string	"-v  -suppress-debug-info  -lineinfo  -arch sm_80 "



//--------------------- .note.nv.cuinfo           --------------------------
	.section	.note.nv.cuinfo,"",@"SHT_NOTE"
	.sectionflags	@"SHF_NOTE_NV_CUINFO"
        /*0018*/ 	.short	0x0002
        /*001a*/ 	.short	0x0050
        /*001c*/ 	.short	0x0082
	.zero		2


//--------------------- .nv.info                  --------------------------
	.section	.nv.info,"",@"SHT_CUDA_INFO"
	.align	4


	//----- nvinfo : EIATTR_REGCOUNT
	.align		4
        /*0000*/ 	.byte	0x04, 0x2f
        /*0002*/ 	.short	(.L_1 - .L_0)
	.align		4
.L_0:
        /*0004*/ 	.word	index@(matmul_kernel)
        /*0008*/ 	.word	0x000000ff


	//----- nvinfo : EIATTR_FRAME_SIZE
	.align		4
.L_1:
        /*000c*/ 	.byte	0x04, 0x11
        /*000e*/ 	.short	(.L_3 - .L_2)
	.align		4
.L_2:
        /*0010*/ 	.word	index@(matmul_kernel)
        /*0014*/ 	.word	0x000031d0


	//----- nvinfo : EIATTR_MIN_STACK_SIZE
	.align		4
.L_3:
        /*0018*/ 	.byte	0x04, 0x12
        /*001a*/ 	.short	(.L_5 - .L_4)
	.align		4
.L_4:
        /*001c*/ 	.word	index@(matmul_kernel)
        /*0020*/ 	.word	0x000031d0
.L_5:


//--------------------- .nv.info.matmul_kernel    --------------------------
	.section	.nv.info.matmul_kernel,"",@"SHT_CUDA_INFO"
	.sectionflags	@""
	.align	4


	//----- nvinfo : EIATTR_CUDA_API_VERSION
	.align		4
        /*0000*/ 	.byte	0x04, 0x37
        /*0002*/ 	.short	(.L_7 - .L_6)
.L_6:
        /*0004*/ 	.word	0x00000082


	//----- nvinfo : EIATTR_SW2861232_WAR
	.align		4
.L_7:
        /*0008*/ 	.byte	0x01, 0x35
	.zero		2


	//----- nvinfo : EIATTR_PARAM_CBANK
	.align		4
        /*000c*/ 	.byte	0x04, 0x0a
        /*000e*/ 	.short	(.L_9 - .L_8)
	.align		4
.L_8:
        /*0010*/ 	.word	index@(.nv.constant0.matmul_kernel)
        /*0014*/ 	.short	0x0160
        /*0016*/ 	.short	0x0050


	//----- nvinfo : EIATTR_CBANK_PARAM_SIZE
	.align		4
.L_9:
        /*0018*/ 	.byte	0x03, 0x19
        /*001a*/ 	.short	0x0050


	//----- nvinfo : EIATTR_KPARAM_INFO
	.align		4
        /*001c*/ 	.byte	0x04, 0x17
        /*001e*/ 	.short	(.L_11 - .L_10)
.L_10:
        /*0020*/ 	.word	0x00000000
        /*0024*/ 	.short	0x000d
        /*0026*/ 	.short	0x0048
        /*0028*/ 	.byte	0x00, 0xf4, 0x21, 0x00


	//----- nvinfo : EIATTR_KPARAM_INFO
	.align		4
.L_11:
        /*002c*/ 	.byte	0x04, 0x17
        /*002e*/ 	.short	(.L_13 - .L_12)
.L_12:
        /*0030*/ 	.word	0x00000000
        /*0034*/ 	.short	0x000c
        /*0036*/ 	.short	0x0040
        /*0038*/ 	.byte	0x00, 0xf4, 0x21, 0x00


	//----- nvinfo : EIATTR_KPARAM_INFO
	.align		4
.L_13:
        /*003c*/ 	.byte	0x04, 0x17
        /*003e*/ 	.short	(.L_15 - .L_14)
.L_14:
        /*0040*/ 	.word	0x00000000
        /*0044*/ 	.short	0x000b
        /*0046*/ 	.short	0x0038
        /*0048*/ 	.byte	0x00, 0xf0, 0x11, 0x00


	//----- nvinfo : EIATTR_KPARAM_INFO
	.align		4
.L_15:
        /*004c*/ 	.byte	0x04, 0x17
        /*004e*/ 	.short	(.L_17 - .L_16)
.L_16:
        /*0050*/ 	.word	0x00000000
        /*0054*/ 	.short	0x000a
        /*0056*/ 	.short	0x0034
        /*0058*/ 	.byte	0x00, 0xf0, 0x11, 0x00


	//----- nvinfo : EIATTR_KPARAM_INFO
	.align		4
.L_17:
        /*005c*/ 	.byte	0x04, 0x17
        /*005e*/ 	.short	(.L_19 - .L_18)
.L_18:
        /*0060*/ 	.word	0x00000000
        /*0064*/ 	.short	0x0009
        /*0066*/ 	.short	0x0030
        /*0068*/ 	.byte	0x00, 0xf0, 0x11, 0x00


	//----- nvinfo : EIATTR_KPARAM_INFO
	.align		4
.L_19:
        /*006c*/ 	.byte	0x04, 0x17
        /*006e*/ 	.short	(.L_21 - .L_20)
.L_20:
        /*0070*/ 	.word	0x00000000
        /*0074*/ 	.short	0x0008
        /*0076*/ 	.short	0x002c
        /*0078*/ 	.byte	0x00, 0xf0, 0x11, 0x00


	//----- nvinfo : EIATTR_KPARAM_INFO
	.align		4
.L_21:
        /*007c*/ 	.byte	0x04, 0x17
        /*007e*/ 	.short	(.L_23 - .L_22)
.L_22:
        /*0080*/ 	.word	0x00000000
        /*0084*/ 	.short	0x0007
        /*0086*/ 	.short	0x0028
        /*0088*/ 	.byte	0x00, 0xf0, 0x11, 0x00


	//----- nvinfo : EIATTR_KPARAM_INFO
	.align		4
.L_23:
        /*008c*/ 	.byte	0x04, 0x17
        /*008e*/ 	.short	(.L_25 - .L_24)
.L_24:
        /*0090*/ 	.word	0x00000000
        /*0094*/ 	.short	0x0006
        /*0096*/ 	.short	0x0024
        /*0098*/ 	.byte	0x00, 0xf0, 0x11, 0x00


	//----- nvinfo : EIATTR_KPARAM_INFO
	.align		4
.L_25:
        /*009c*/ 	.byte	0x04, 0x17
        /*009e*/ 	.short	(.L_27 - .L_26)
.L_26:
        /*00a0*/ 	.word	0x00000000
        /*00a4*/ 	.short	0x0005
        /*00a6*/ 	.short	0x0020
        /*00a8*/ 	.byte	0x00, 0xf0, 0x11, 0x00


	//----- nvinfo : EIATTR_KPARAM_INFO
	.align		4
.L_27:
        /*00ac*/ 	.byte	0x04, 0x17
        /*00ae*/ 	.short	(.L_29 - .L_28)
.L_28:
        /*00b0*/ 	.word	0x00000000
        /*00b4*/ 	.short	0x0004
        /*00b6*/ 	.short	0x001c
        /*00b8*/ 	.byte	0x00, 0xf0, 0x11, 0x00


	//----- nvinfo : EIATTR_KPARAM_INFO
	.align		4
.L_29:
        /*00bc*/ 	.byte	0x04, 0x17
        /*00be*/ 	.short	(.L_31 - .L_30)
.L_30:
        /*00c0*/ 	.word	0x00000000
        /*00c4*/ 	.short	0x0003
        /*00c6*/ 	.short	0x0018
        /*00c8*/ 	.byte	0x00, 0xf0, 0x11, 0x00


	//----- nvinfo : EIATTR_KPARAM_INFO
	.align		4
.L_31:
        /*00cc*/ 	.byte	0x04, 0x17
        /*00ce*/ 	.short	(.L_33 - .L_32)
.L_32:
        /*00d0*/ 	.word	0x00000000
        /*00d4*/ 	.short	0x0002
        /*00d6*/ 	.short	0x0010
        /*00d8*/ 	.byte	0x00, 0xf4, 0x21, 0x00


	//----- nvinfo : EIATTR_KPARAM_INFO
	.align		4
.L_33:
        /*00dc*/ 	.byte	0x04, 0x17
        /*00de*/ 	.short	(.L_35 - .L_34)
.L_34:
        /*00e0*/ 	.word	0x00000000
        /*00e4*/ 	.short	0x0001
        /*00e6*/ 	.short	0x0008
        /*00e8*/ 	.byte	0x00, 0xf4, 0x21, 0x00


	//----- nvinfo : EIATTR_KPARAM_INFO
	.align		4
.L_35:
        /*00ec*/ 	.byte	0x04, 0x17
        /*00ee*/ 	.short	(.L_37 - .L_36)
.L_36:
        /*00f0*/ 	.word	0x00000000
        /*00f4*/ 	.short	0x0000
        /*00f6*/ 	.short	0x0000
        /*00f8*/ 	.byte	0x00, 0xf4, 0x21, 0x00


	//----- nvinfo : EIATTR_MAXREG_COUNT
	.align		4
.L_37:
        /*00fc*/ 	.byte	0x03, 0x1b
        /*00fe*/ 	.short	0x00ff


	//----- nvinfo : EIATTR_NUM_BARRIERS
	.align		4
        /*0100*/ 	.byte	0x02, 0x4c
        /*0102*/ 	.byte	0x01
	.zero		1


	//----- nvinfo : EIATTR_ANNOTATIONS
	.align		4
        /*0104*/ 	.byte	0x04, 0x55
        /*0106*/ 	.short	(.L_39 - .L_38)


	//   ....[0]....
.L_38:
        /*0108*/ 	.word	0x00000001
        /*010c*/ 	.byte	0x20, 0x06, 0x00, 0x00, 0x01, 0x00, 0x00, 0x00, 0x00, 0x07, 0x00, 0x00, 0x01, 0x00, 0x00, 0x00
        /* <DEDUP_REMOVED lines=403> */
        /*1a4c*/ 	.byte	0x40, 0x17, 0x01, 0x00


	//----- nvinfo : EIATTR_MERCURY_ISA_VERSION
	.align		4
.L_39:
        /*1a50*/ 	.byte	0x03, 0x5f
        /*1a52*/ 	.short	0x0000


	//----- nvinfo : EIATTR_EXIT_INSTR_OFFSETS
	.align		4
        /*1a54*/ 	.byte	0x04, 0x1c
        /*1a56*/ 	.short	(.L_41 - .L_40)


	//   ....[0]....
.L_40:
        /*1a58*/ 	.word	0x0007eec0


	//   ....[1]....
        /*1a5c*/ 	.word	0x0007eee0


	//----- nvinfo : EIATTR_REQNTID
	.align		4
.L_41:
        /*1a60*/ 	.byte	0x04, 0x10
        /*1a62*/ 	.short	(.L_43 - .L_42)
.L_42:
        /*1a64*/ 	.word	0x00000080
        /*1a68*/ 	.word	0x00000001
        /*1a6c*/ 	.word	0x00000001
.L_43:


//--------------------- .nv.callgraph             --------------------------
	.section	.nv.callgraph,"",@"SHT_CUDA_CALLGRAPH"
	.align	4
	.sectionentsize	8
	.align		4
        /*0000*/ 	.word	0x00000000
	.align		4
        /*0004*/ 	.word	0xffffffff
	.align		4
        /*0008*/ 	.word	0x00000000
	.align		4
        /*000c*/ 	.word	0xfffffffe
	.align		4
        /*0010*/ 	.word	0x00000000
	.align		4
        /*0014*/ 	.word	0xfffffffd
	.align		4
        /*0018*/ 	.word	0x00000000
	.align		4
        /*001c*/ 	.word	0xfffffffc


//--------------------- .nv.rel.action            --------------------------
	.section	.nv.rel.action,"",@"SHT_CUDA_RELOCINFO"
	.align	8
	.sectionentsize	8
        /*0000*/ 	.byte	0x73, 0x00, 0x00, 0x00, 0x00, 0x00, 0x00, 0x00, 0x00, 0x00, 0x00, 0x11, 0x25, 0x00, 0x05, 0x36


//--------------------- .nv.constant0.matmul_kernel --------------------------
	.section	.nv.constant0.matmul_kernel,"a",@progbits
	.sectionflags	@""
	.align	4
.nv.constant0.matmul_kernel:
	.zero		432


//--------------------- .text.matmul_kernel       --------------------------
	.section	.text.matmul_kernel,"ax",@progbits
	.sectioninfo	@"SHI_REGISTERS=255"
	.align	128
        .global         matmul_kernel
        .type           matmul_kernel,@function
        .size           matmul_kernel,(.L_x_4 - matmul_kernel)
        .other          matmul_kernel,@"STO_CUDA_ENTRY STV_DEFAULT"
matmul_kernel:
.text.matmul_kernel:
[----:B------:R-:W-:-:S03]  /*0000*/  IMAD.MOV.U32 R1, RZ, RZ, c[0x0][0x28] ;  /* 0x00000a00ff017624 */ /* 0x000fc600078e00ff */
[----:B------:R-:W-:Y:S01]  /*0010*/  IMAD.MOV.U32 R0, RZ, RZ, c[0x0][0x17c] ;  /* 0x00005f00ff007624 */ /* 0x000fe200078e00ff */
[----:B------:R-:W1:Y:S01]  /*0020*/  S2R R5, SR_CTAID.X ;  /* 0x0000000000057919 */ /* 0x000e620000002500 */
[----:B------:R-:W-:Y:S01]  /*0030*/  IADD3 R1, R1, -0x31d0, RZ ;  /* 0xffffce3001017810 */ /* 0x000fe20007ffe0ff */
[----:B------:R-:W-:Y:S01]  /*0040*/  IMAD.MOV.U32 R134, RZ, RZ, c[0x0][0x180] ;  /* 0x00006000ff867624 */ /* 0x000fe200078e00ff */
[----:B------:R-:W-:Y:S01]  /*0050*/  LOP3.LUT R44, RZ, c[0x0][0x17c], RZ, 0x33, !PT ;  /* 0x00005f00ff2c7a12 */ /* 0x000fe200078e33ff */
[----:B------:R-:W2:Y:S01]  /*0060*/  S2R R20, SR_TID.X ;  /* 0x0000000000147919 */ /* 0x000ea20000002100 */
[----:B------:R-:W-:Y:S01]  /*0070*/  IADD3 R0, R0, 0xff, RZ ;  /* 0x000000ff00007810 */ /* 0x000fe20007ffe0ff */
[----:B------:R-:W-:Y:S01]  /*0080*/  ULDC.64 UR4, c[0x0][0x118] ;  /* 0x0000460000047ab9 */ /* 0x000fe20000000a00 */
[----:B------:R-:W-:Y:S02]  /*0090*/  MOV R252, c[0x0][0x188] ;  /* 0x0000620000fc7a02 */ /* 0x000fe40000000f00 */
[----:B------:R-:W-:-:S02]  /*00a0*/  SHF.R.S32.HI R3, RZ, 0x1f, R0 ;  /* 0x0000001fff037819 */ /* 0x000fc40000011400 */
[C---:B------:R-:W-:Y:S01]  /*00b0*/  SHF.L.U32 R216, R252.reuse, 0x3, RZ ;  /* 0x00000003fcd87819 */ /* 0x040fe200000006ff */
[C---:B------:R-:W-:Y:S01]  /*00c0*/  IMAD R208, R252.reuse, 0xc, RZ ;  /* 0x0000000cfcd07824 */ /* 0x040fe200078e02ff */
[----:B------:R-:W-:Y:S01]  /*00d0*/  LEA.HI R3, R3, R0, RZ, 0x8 ;  /* 0x0000000003037211 */ /* 0x000fe200078f40ff */
[----:B------:R-:W-:-:S03]  /*00e0*/  IMAD.SHL.U32 R200, R252, 0x10, RZ ;  /* 0x00000010fcc87824 */ /* 0x000fc600078e00ff */
[----:B------:R-:W-:-:S05]  /*00f0*/  SHF.R.S32.HI R3, RZ, 0x8, R3 ;  /* 0x00000008ff037819 */ /* 0x000fca0000011403 */
[----:B------:R-:W-:Y:S01]  /*0100*/  IMAD.SHL.U32 R4, R3, 0x8, RZ ;  /* 0x0000000803047824 */ /* 0x000fe200078e00ff */
[----:B-1----:R-:W-:-:S04]  /*0110*/  IABS R8, R5 ;  /* 0x0000000500087213 */ /* 0x002fc80000000000 */
[-C--:B------:R-:W-:Y:S02]  /*0120*/  IABS R7, R4.reuse ;  /* 0x0000000400077213 */ /* 0x080fe40000000000 */
[----:B------:R-:W-:Y:S02]  /*0130*/  IABS R10, R4 ;  /* 0x00000004000a7213 */ /* 0x000fe40000000000 */
[----:B------:R-:W1:Y:S01]  /*0140*/  I2F.RP R0, R7 ;  /* 0x0000000700007306 */ /* 0x000e620000209400 */
[----:B--2---:R-:W-:-:S07]  /*0150*/  LOP3.LUT R132, R20, 0x7f, RZ, 0xc0, !PT ;  /* 0x0000007f14847812 */ /* 0x004fce00078ec0ff */
[----:B-1----:R-:W1:Y:S02]  /*0160*/  MUFU.RCP R0, R0 ;  /* 0x0000000000007308 */ /* 0x002e640000001000 */
[----:B-1----:R-:W-:Y:S01]  /*0170*/  IADD3 R2, R0, 0xffffffe, RZ ;  /* 0x0ffffffe00027810 */ /* 0x002fe20007ffe0ff */
[----:B------:R-:W-:-:S05]  /*0180*/  IMAD.MOV R0, RZ, RZ, -R10 ;  /* 0x000000ffff007224 */ /* 0x000fca00078e0a0a */
[----:B------:R1:W2:Y:S02]  /*0190*/  F2I.FTZ.U32.TRUNC.NTZ R3, R2 ;  /* 0x0000000200037305 */ /* 0x0002a4000021f000 */
[----:B-1----:R-:W-:Y:S02]  /*01a0*/  IMAD.MOV.U32 R2, RZ, RZ, RZ ;  /* 0x000000ffff027224 */ /* 0x002fe400078e00ff */
[----:B--2---:R-:W-:-:S04]  /*01b0*/  IMAD.MOV R6, RZ, RZ, -R3 ;  /* 0x000000ffff067224 */ /* 0x004fc800078e0a03 */
[----:B------:R-:W-:Y:S01]  /*01c0*/  IMAD R9, R6, R7, RZ ;  /* 0x0000000706097224 */ /* 0x000fe200078e02ff */
[----:B------:R-:W-:-:S03]  /*01d0*/  MOV R6, R8 ;  /* 0x0000000800067202 */ /* 0x000fc60000000f00 */
[----:B------:R-:W-:Y:S01]  /*01e0*/  IMAD.HI.U32 R3, R3, R9, R2 ;  /* 0x0000000903037227 */ /* 0x000fe200078e0002 */
[----:B------:R-:W-:-:S05]  /*01f0*/  IABS R9, c[0x0][0x178] ;  /* 0x00005e0000097a13 */ /* 0x000fca0000000000 */
[----:B------:R-:W-:-:S04]  /*0200*/  IMAD.HI.U32 R3, R3, R6, RZ ;  /* 0x0000000603037227 */ /* 0x000fc800078e00ff */
[----:B------:R-:W-:-:S05]  /*0210*/  IMAD R0, R3, R0, R6 ;  /* 0x0000000003007224 */ /* 0x000fca00078e0206 */
[----:B------:R-:W-:-:S13]  /*0220*/  ISETP.GT.U32.AND P1, PT, R7, R0, PT ;  /* 0x000000000700720c */ /* 0x000fda0003f24070 */
[----:B------:R-:W-:Y:S01]  /*0230*/  @!P1 IMAD.IADD R0, R0, 0x1, -R7 ;  /* 0x0000000100009824 */ /* 0x000fe200078e0a07 */
[----:B------:R-:W-:Y:S02]  /*0240*/  @!P1 IADD3 R3, R3, 0x1, RZ ;  /* 0x0000000103039810 */ /* 0x000fe40007ffe0ff */
[----:B------:R-:W-:Y:S02]  /*0250*/  ISETP.NE.AND P1, PT, R4, RZ, PT ;  /* 0x000000ff0400720c */ /* 0x000fe40003f25270 */
[----:B------:R-:W-:Y:S02]  /*0260*/  ISETP.GE.U32.AND P0, PT, R0, R7, PT ;  /* 0x000000070000720c */ /* 0x000fe40003f06070 */
[----:B------:R-:W-:-:S04]  /*0270*/  LOP3.LUT R0, R5, R4, RZ, 0x3c, !PT ;  /* 0x0000000405007212 */ /* 0x000fc800078e3cff */
[----:B------:R-:W-:Y:S01]  /*0280*/  ISETP.GE.AND P2, PT, R0, RZ, PT ;  /* 0x000000ff0000720c */ /* 0x000fe20003f46270 */
[----:B------:R-:W-:-:S05]  /*0290*/  IMAD.MOV.U32 R0, RZ, RZ, c[0x0][0x178] ;  /* 0x00005e00ff007624 */ /* 0x000fca00078e00ff */
[----:B------:R-:W-:Y:S02]  /*02a0*/  IADD3 R0, R0, 0x1ff, RZ ;  /* 0x000001ff00007810 */ /* 0x000fe40007ffe0ff */
[----:B------:R-:W-:-:S04]  /*02b0*/  @P0 IADD3 R3, R3, 0x1, RZ ;  /* 0x0000000103030810 */ /* 0x000fc80007ffe0ff */
[----:B------:R-:W-:Y:S02]  /*02c0*/  MOV R2, R3 ;  /* 0x0000000300027202 */ /* 0x000fe40000000f00 */
[----:B------:R-:W-:-:S03]  /*02d0*/  SHF.R.S32.HI R3, RZ, 0x1f, R0 ;  /* 0x0000001fff037819 */ /* 0x000fc60000011400 */
[----:B------:R-:W-:Y:S01]  /*02e0*/  @!P2 IMAD.MOV R2, RZ, RZ, -R2 ;  /* 0x000000ffff02a224 */ /* 0x000fe200078e0a02 */
[----:B------:R-:W-:Y:S02]  /*02f0*/  @!P1 LOP3.LUT R2, RZ, R4, RZ, 0x33, !PT ;  /* 0x00000004ff029212 */ /* 0x000fe400078e33ff */
[----:B------:R-:W-:-:S03]  /*0300*/  LEA.HI R3, R3, R0, RZ, 0x9 ;  /* 0x0000000003037211 */ /* 0x000fc600078f48ff */
[----:B------:R-:W-:Y:S02]  /*0310*/  IMAD.SHL.U32 R8, R2, 0x8, RZ ;  /* 0x0000000802087824 */ /* 0x000fe400078e00ff */
[----:B------:R-:W-:-:S03]  /*0320*/  IMAD.MOV R2, RZ, RZ, -R2 ;  /* 0x000000ffff027224 */ /* 0x000fc600078e0a02 */
[----:B------:R-:W-:Y:S01]  /*0330*/  LEA.HI.SX32 R3, R3, -R8, 0x17 ;  /* 0x8000000803037211 */ /* 0x000fe200078fbaff */
[----:B------:R-:W-:Y:S02]  /*0340*/  IMAD R10, R4, R2, R5 ;  /* 0x00000002040a7224 */ /* 0x000fe400078e0205 */
[----:B------:R-:W-:Y:S01]  /*0350*/  IMAD.MOV.U32 R2, RZ, RZ, RZ ;  /* 0x000000ffff027224 */ /* 0x000fe200078e00ff */
[----:B------:R-:W-:-:S04]  /*0360*/  IMNMX R11, R3, 0x8, PT ;  /* 0x00000008030b7817 */ /* 0x000fc80003800200 */
[-C--:B------:R-:W-:Y:S02]  /*0370*/  IABS R6, R11.reuse ;  /* 0x0000000b00067213 */ /* 0x080fe40000000000 */
[----:B------:R-:W-:Y:S02]  /*0380*/  IABS R4, R11 ;  /* 0x0000000b00047213 */ /* 0x000fe40000000000 */
[----:B------:R-:W1:Y:S08]  /*0390*/  I2F.RP R0, R6 ;  /* 0x0000000600007306 */ /* 0x000e700000209400 */
[----:B-1----:R-:W1:Y:S02]  /*03a0*/  MUFU.RCP R0, R0 ;  /* 0x0000000000007308 */ /* 0x002e640000001000 */
[----:B-1----:R-:W-:-:S02]  /*03b0*/  IADD3 R3, R0, 0xffffffe, RZ ;  /* 0x0ffffffe00037810 */ /* 0x002fc40007ffe0ff */
[----:B------:R-:W-:-:S04]  /*03c0*/  IABS R0, c[0x0][0x17c] ;  /* 0x00005f0000007a13 */ /* 0x000fc80000000000 */
[----:B------:R-:W1:Y:S02]  /*03d0*/  F2I.FTZ.U32.TRUNC.NTZ R3, R3 ;  /* 0x0000000300037305 */ /* 0x000e64000021f000 */
[----:B-1----:R-:W-:-:S05]  /*03e0*/  IMAD.MOV R7, RZ, RZ, -R3 ;  /* 0x000000ffff077224 */ /* 0x002fca00078e0a03 */
[----:B------:R-:W-:Y:S02]  /*03f0*/  MOV R5, R7 ;  /* 0x0000000700057202 */ /* 0x000fe40000000f00 */
[----:B------:R-:W-:-:S03]  /*0400*/  IABS R7, R10 ;  /* 0x0000000a00077213 */ /* 0x000fc60000000000 */
[----:B------:R-:W-:-:S04]  /*0410*/  IMAD R5, R5, R6, RZ ;  /* 0x0000000605057224 */ /* 0x000fc800078e02ff */
[----:B------:R-:W-:Y:S02]  /*0420*/  IMAD.HI.U32 R2, R3, R5, R2 ;  /* 0x0000000503027227 */ /* 0x000fe400078e0002 */
[----:B------:R-:W1:Y:S02]  /*0430*/  I2F.RP R5, R0 ;  /* 0x0000000000057306 */ /* 0x000e640000209400 */
[----:B------:R-:W-:Y:S02]  /*0440*/  IMAD.MOV R3, RZ, RZ, -R4 ;  /* 0x000000ffff037224 */ /* 0x000fe400078e0a04 */
[----:B------:R-:W-:-:S04]  /*0450*/  IMAD.HI.U32 R2, R2, R7, RZ ;  /* 0x0000000702027227 */ /* 0x000fc800078e00ff */
[----:B------:R-:W-:Y:S01]  /*0460*/  IMAD R3, R2, R3, R7 ;  /* 0x0000000302037224 */ /* 0x000fe200078e0207 */
[----:B------:R-:W2:Y:S04]  /*0470*/  I2F.RP R4, R9 ;  /* 0x0000000900047306 */ /* 0x000ea80000209400 */
[----:B------:R-:W-:-:S04]  /*0480*/  ISETP.GT.U32.AND P1, PT, R6, R3, PT ;  /* 0x000000030600720c */ /* 0x000fc80003f24070 */
[----:B-1----:R-:W1:Y:S08]  /*0490*/  MUFU.RCP R5, R5 ;  /* 0x0000000500057308 */ /* 0x002e700000001000 */
[----:B--2---:R-:W2:Y:S01]  /*04a0*/  MUFU.RCP R4, R4 ;  /* 0x0000000400047308 */ /* 0x004ea20000001000 */
[----:B------:R-:W-:Y:S01]  /*04b0*/  @!P1 IMAD.IADD R3, R3, 0x1, -R6 ;  /* 0x0000000103039824 */ /* 0x000fe200078e0a06 */
[----:B------:R-:W-:-:S02]  /*04c0*/  @!P1 IADD3 R2, R2, 0x1, RZ ;  /* 0x0000000102029810 */ /* 0x000fc40007ffe0ff */
[----:B------:R-:W-:Y:S02]  /*04d0*/  ISETP.NE.AND P1, PT, R11, RZ, PT ;  /* 0x000000ff0b00720c */ /* 0x000fe40003f25270 */
[----:B------:R-:W-:Y:S02]  /*04e0*/  ISETP.GE.U32.AND P0, PT, R3, R6, PT ;  /* 0x000000060300720c */ /* 0x000fe40003f06070 */
[----:B------:R-:W-:Y:S02]  /*04f0*/  LOP3.LUT R3, R10, R11, RZ, 0x3c, !PT ;  /* 0x0000000b0a037212 */ /* 0x000fe400078e3cff */
[----:B-1----:R-:W-:Y:S02]  /*0500*/  IADD3 R6, R5, 0xffffffe, RZ ;  /* 0x0ffffffe05067810 */ /* 0x002fe40007ffe0ff */
[----:B------:R-:W-:Y:S02]  /*0510*/  ISETP.GE.AND P2, PT, R3, RZ, PT ;  /* 0x000000ff0300720c */ /* 0x000fe40003f46270 */
[----:B------:R1:W3:Y:S01]  /*0520*/  F2I.FTZ.U32.TRUNC.NTZ R7, R6 ;  /* 0x0000000600077305 */ /* 0x0002e2000021f000 */
[----:B------:R-:W-:-:S02]  /*0530*/  SHF.R.U32.HI R3, RZ, 0x6, R20 ;  /* 0x00000006ff037819 */ /* 0x000fc40000011614 */
[----:B--2---:R-:W-:Y:S02]  /*0540*/  IADD3 R5, R4, 0xffffffe, RZ ;  /* 0x0ffffffe04057810 */ /* 0x004fe40007ffe0ff */
[----:B------:R-:W-:Y:S02]  /*0550*/  @P0 IADD3 R2, R2, 0x1, RZ ;  /* 0x0000000102020810 */ /* 0x000fe40007ffe0ff */
[----:B------:R-:W-:Y:S02]  /*0560*/  SGXT.U32 R3, R3, 0x1 ;  /* 0x000000010303781a */ /* 0x000fe40000000000 */
[----:B------:R-:W2:Y:S01]  /*0570*/  F2I.FTZ.U32.TRUNC.NTZ R5, R5 ;  /* 0x0000000500057305 */ /* 0x000ea2000021f000 */
[----:B------:R-:W-:Y:S01]  /*0580*/  IMAD.MOV.U32 R12, RZ, RZ, R2 ;  /* 0x000000ffff0c7224 */ /* 0x000fe200078e0002 */
[----:B------:R-:W-:Y:S01]  /*0590*/  LOP3.LUT R20, R20, 0x3f, RZ, 0xc0, !PT ;  /* 0x0000003f14147812 */ /* 0x000fe200078ec0ff */
[----:B-1----:R-:W-:-:S03]  /*05a0*/  IMAD.MOV.U32 R6, RZ, RZ, RZ ;  /* 0x000000ffff067224 */ /* 0x002fc600078e00ff */
[----:B------:R-:W-:Y:S01]  /*05b0*/  @!P2 IADD3 R12, -R12, RZ, RZ ;  /* 0x000000ff0c0ca210 */ /* 0x000fe20007ffe1ff */
[----:B---3--:R-:W-:Y:S01]  /*05c0*/  IMAD.MOV R4, RZ, RZ, -R7 ;  /* 0x000000ffff047224 */ /* 0x008fe200078e0a07 */
[----:B------:R-:W-:-:S05]  /*05d0*/  @!P1 LOP3.LUT R12, RZ, R11, RZ, 0x33, !PT ;  /* 0x0000000bff0c9212 */ /* 0x000fca00078e33ff */
[----:B------:R-:W-:Y:S02]  /*05e0*/  IMAD.MOV R2, RZ, RZ, -R12 ;  /* 0x000000ffff027224 */ /* 0x000fe400078e0a0c */
[----:B------:R-:W-:Y:S02]  /*05f0*/  IMAD.SHL.U32 R13, R12, 0x100, RZ ;  /* 0x000001000c0d7824 */ /* 0x000fe400078e00ff */
[----:B------:R-:W-:Y:S02]  /*0600*/  IMAD R2, R11, R2, R10 ;  /* 0x000000020b027224 */ /* 0x000fe400078e020a */
[----:B------:R-:W-:Y:S01]  /*0610*/  IMAD.MOV.U32 R11, RZ, RZ, R4 ;  /* 0x000000ffff0b7224 */ /* 0x000fe200078e0004 */
[----:B------:R1:W-:Y:S02]  /*0620*/  STL [R1+0x1520], R13 ;  /* 0x0015200d01007387 */ /* 0x0003e40000100800 */
[----:B------:R-:W-:Y:S01]  /*0630*/  IADD3 R4, R8, R2, RZ ;  /* 0x0000000208047210 */ /* 0x000fe20007ffe0ff */
[----:B--2---:R-:W-:Y:S01]  /*0640*/  IMAD.MOV R8, RZ, RZ, -R5 ;  /* 0x000000ffff087224 */ /* 0x004fe200078e0a05 */
[----:B------:R-:W-:Y:S01]  /*0650*/  LOP3.LUT R2, R13, R3, RZ, 0xfc, !PT ;  /* 0x000000030d027212 */ /* 0x000fe200078efcff */
[----:B------:R-:W-:-:S02]  /*0660*/  IMAD R3, R11, R0, RZ ;  /* 0x000000000b037224 */ /* 0x000fc400078e02ff */
[----:B------:R-:W-:Y:S01]  /*0670*/  IMAD R18, R4, 0x200, R132 ;  /* 0x0000020004127824 */ /* 0x000fe200078e0284 */
[----:B------:R-:W-:Y:S01]  /*0680*/  LOP3.LUT R14, R2, 0xfe, RZ, 0xfc, !PT ;  /* 0x000000fe020e7812 */ /* 0x000fe200078efcff */
[----:B------:R-:W-:Y:S01]  /*0690*/  IMAD.HI.U32 R3, R7, R3, R6 ;  /* 0x0000000307037227 */ /* 0x000fe200078e0006 */
[----:B------:R-:W-:Y:S02]  /*06a0*/  IABS R25, R2 ;  /* 0x0000000200197213 */ /* 0x000fe40000000000 */
[----:B------:R-:W-:Y:S01]  /*06b0*/  IABS R33, R14 ;  /* 0x0000000e00217213 */ /* 0x000fe20000000000 */
[----:B------:R-:W-:Y:S01]  /*06c0*/  IMAD R7, R8, R9, RZ ;  /* 0x0000000908077224 */ /* 0x000fe200078e02ff */
[C---:B------:R-:W-:Y:S01]  /*06d0*/  IADD3 R17, R18.reuse, 0x80, RZ ;  /* 0x0000008012117810 */ /* 0x040fe20007ffe0ff */
[----:B------:R-:W-:Y:S01]  /*06e0*/  IMAD.MOV.U32 R4, RZ, RZ, RZ ;  /* 0x000000ffff047224 */ /* 0x000fe200078e00ff */
[----:B------:R-:W-:Y:S01]  /*06f0*/  IABS R8, R18 ;  /* 0x0000001200087213 */ /* 0x000fe20000000000 */
[----:B------:R-:W-:Y:S01]  /*0700*/  STL [R1+0x1524], R18 ;  /* 0x0015241201007387 */ /* 0x000fe20000100800 */
[----:B------:R-:W-:Y:S01]  /*0710*/  IABS R10, R17 ;  /* 0x00000011000a7213 */ /* 0x000fe20000000000 */
[----:B------:R-:W-:Y:S01]  /*0720*/  IMAD.HI.U32 R4, R5, R7, R4 ;  /* 0x0000000705047227 */ /* 0x000fe200078e0004 */
[C---:B------:R-:W-:Y:S01]  /*0730*/  IADD3 R16, R18.reuse, 0x100, RZ ;  /* 0x0000010012107810 */ /* 0x040fe20007ffe0ff */
[----:B------:R-:W-:Y:S01]  /*0740*/  STL [R1+0x1528], R17 ;  /* 0x0015281101007387 */ /* 0x000fe20000100800 */
[----:B------:R-:W-:Y:S01]  /*0750*/  IADD3 R15, R18, 0x180, RZ ;  /* 0x00000180120f7810 */ /* 0x000fe20007ffe0ff */
[----:B------:R-:W-:Y:S01]  /*0760*/  IMAD.HI.U32 R7, R3, R33, RZ ;  /* 0x0000002103077227 */ /* 0x000fe200078e00ff */
[----:B------:R-:W-:Y:S01]  /*0770*/  IABS R12, R16 ;  /* 0x00000010000c7213 */ /* 0x000fe20000000000 */
[----:B------:R2:W-:Y:S01]  /*0780*/  STL [R1+0x1530], R16 ;  /* 0x0015301001007387 */ /* 0x0005e20000100800 */
[----:B-1----:R-:W-:Y:S01]  /*0790*/  IABS R13, R15 ;  /* 0x0000000f000d7213 */ /* 0x002fe20000000000 */
[----:B------:R-:W-:Y:S01]  /*07a0*/  IMAD.HI.U32 R5, R4, R8, RZ ;  /* 0x0000000804057227 */ /* 0x000fe200078e00ff */
[----:B------:R-:W-:Y:S01]  /*07b0*/  IADD3 R7, -R7, RZ, RZ ;  /* 0x000000ff07077210 */ /* 0x000fe20007ffe1ff */
[----:B------:R1:W-:Y:S01]  /*07c0*/  STL [R1+0x152c], R15 ;  /* 0x00152c0f01007387 */ /* 0x0003e20000100800 */
[----:B------:R-:W-:Y:S01]  /*07d0*/  ISETP.GE.AND P4, PT, R14, RZ, PT ;  /* 0x000000ff0e00720c */ /* 0x000fe20003f86270 */
[----:B------:R-:W-:Y:S01]  /*07e0*/  IMAD.HI.U32 R6, R4, R10, RZ ;  /* 0x0000000a04067227 */ /* 0x000fe200078e00ff */
[----:B------:R-:W-:-:S03]  /*07f0*/  LOP3.LUT R14, R2, 0xf6, RZ, 0xfc, !PT ;  /* 0x000000f6020e7812 */ /* 0x000fc600078efcff */
[----:B------:R-:W-:Y:S01]  /*0800*/  IMAD.MOV R5, RZ, RZ, -R5 ;  /* 0x000000ffff057224 */ /* 0x000fe200078e0a05 */
[----:B------:R-:W-:Y:S01]  /*0810*/  IABS R91, R14 ;  /* 0x0000000e005b7213 */ /* 0x000fe20000000000 */
[----:B------:R-:W-:Y:S02]  /*0820*/  IMAD.MOV R11, RZ, RZ, -R6 ;  /* 0x000000ffff0b7224 */ /* 0x000fe400078e0a06 */
[----:B------:R-:W-:Y:S02]  /*0830*/  IMAD R33, R0, R7, R33 ;  /* 0x0000000700217224 */ /* 0x000fe400078e0221 */
[----:B------:R-:W-:-:S03]  /*0840*/  IMAD.HI.U32 R6, R4, R12, RZ ;  /* 0x0000000c04067227 */ /* 0x000fc600078e00ff */
[----:B------:R-:W-:Y:S01]  /*0850*/  ISETP.GT.U32.AND P3, PT, R0, R33, PT ;  /* 0x000000210000720c */ /* 0x000fe20003f64070 */
[----:B------:R-:W-:-:S04]  /*0860*/  IMAD.HI.U32 R7, R4, R13, RZ ;  /* 0x0000000d04077227 */ /* 0x000fc800078e00ff */
[C---:B------:R-:W-:Y:S02]  /*0870*/  IMAD R4, R9.reuse, R5, R8 ;  /* 0x0000000509047224 */ /* 0x040fe400078e0208 */
[----:B------:R-:W-:Y:S02]  /*0880*/  IMAD.MOV R8, RZ, RZ, -R7 ;  /* 0x000000ffff087224 */ /* 0x000fe400078e0a07 */
[C---:B------:R-:W-:Y:S01]  /*0890*/  IMAD R5, R9.reuse, R11, R10 ;  /* 0x0000000b09057224 */ /* 0x040fe200078e020a */
[C---:B------:R-:W-:Y:S01]  /*08a0*/  ISETP.GT.U32.AND P2, PT, R9.reuse, R4, PT ;  /* 0x000000040900720c */ /* 0x040fe20003f44070 */
[----:B------:R-:W-:Y:S01]  /*08b0*/  IMAD R7, R9, R8, R13 ;  /* 0x0000000809077224 */ /* 0x000fe200078e020d */
[----:B------:R-:W-:Y:S01]  /*08c0*/  LOP3.LUT R10, R2, 0x2, RZ, 0xfc, !PT ;  /* 0x00000002020a7812 */ /* 0x000fe200078efcff */
[----:B------:R-:W-:Y:S01]  /*08d0*/  IMAD.HI.U32 R8, R3, R25, RZ ;  /* 0x0000001903087227 */ /* 0x000fe200078e00ff */
[C---:B------:R-:W-:Y:S02]  /*08e0*/  ISETP.GT.U32.AND P0, PT, R9.reuse, R5, PT ;  /* 0x000000050900720c */ /* 0x040fe40003f04070 */
[----:B------:R-:W-:Y:S01]  /*08f0*/  ISETP.GT.U32.AND P5, PT, R9, R7, PT ;  /* 0x000000070900720c */ /* 0x000fe20003fa4070 */
[----:B------:R-:W-:Y:S01]  /*0900*/  IMAD.MOV R6, RZ, RZ, -R6 ;  /* 0x000000ffff067224 */ /* 0x000fe200078e0a06 */
[----:B------:R-:W-:Y:S01]  /*0910*/  IADD3 R8, -R8, RZ, RZ ;  /* 0x000000ff08087210 */ /* 0x000fe20007ffe1ff */
[----:B------:R-:W-:Y:S01]  /*0920*/  @!P3 IMAD.IADD R33, R33, 0x1, -R0 ;  /* 0x000000012121b824 */ /* 0x000fe200078e0a00 */
[----:B------:R-:W-:Y:S01]  /*0930*/  IABS R31, R10 ;  /* 0x0000000a001f7213 */ /* 0x000fe20000000000 */
[C---:B------:R-:W-:Y:S01]  /*0940*/  IMAD R6, R9.reuse, R6, R12 ;  /* 0x0000000609067224 */ /* 0x040fe200078e020c */
[----:B------:R-:W-:Y:S01]  /*0950*/  LOP3.LUT R11, R2, 0x6, RZ, 0xfc, !PT ;  /* 0x00000006020b7812 */ /* 0x000fe200078efcff */
[----:B------:R-:W-:Y:S01]  /*0960*/  @!P2 IMAD.IADD R4, R4, 0x1, -R9 ;  /* 0x000000010404a824 */ /* 0x000fe200078e0a09 */
[C---:B------:R-:W-:Y:S01]  /*0970*/  ISETP.GT.U32.AND P3, PT, R0.reuse, R33, PT ;  /* 0x000000210000720c */ /* 0x040fe20003f64070 */
[----:B------:R-:W-:Y:S01]  /*0980*/  IMAD R25, R0, R8, R25 ;  /* 0x0000000800197224 */ /* 0x000fe200078e0219 */
[----:B------:R-:W-:Y:S01]  /*0990*/  ISETP.GT.U32.AND P1, PT, R9, R6, PT ;  /* 0x000000060900720c */ /* 0x000fe20003f24070 */
[----:B------:R-:W-:Y:S01]  /*09a0*/  IMAD.HI.U32 R8, R3, R31, RZ ;  /* 0x0000001f03087227 */ /* 0x000fe200078e00ff */
[----:B------:R-:W-:-:S02]  /*09b0*/  ISETP.GT.U32.AND P6, PT, R9, R4, PT ;  /* 0x000000040900720c */ /* 0x000fc40003fc4070 */
[----:B------:R-:W-:Y:S01]  /*09c0*/  ISETP.GE.AND P2, PT, R10, RZ, PT ;  /* 0x000000ff0a00720c */ /* 0x000fe20003f46270 */
[--C-:B------:R-:W-:Y:S01]  /*09d0*/  @!P5 IMAD.IADD R7, R7, 0x1, -R9.reuse ;  /* 0x000000010707d824 */ /* 0x100fe200078e0a09 */
[----:B------:R-:W-:Y:S01]  /*09e0*/  IADD3 R8, -R8, RZ, RZ ;  /* 0x000000ff08087210 */ /* 0x000fe20007ffe1ff */
[----:B------:R-:W-:Y:S01]  /*09f0*/  @!P0 IMAD.IADD R5, R5, 0x1, -R9 ;  /* 0x0000000105058824 */ /* 0x000fe200078e0a09 */
[----:B------:R-:W-:Y:S02]  /*0a00*/  LOP3.LUT R10, R2, 0x4, RZ, 0xfc, !PT ;  /* 0x00000004020a7812 */ /* 0x000fe400078efcff */
[C---:B------:R-:W-:Y:S01]  /*0a10*/  ISETP.GT.U32.AND P5, PT, R9.reuse, R7, PT ;  /* 0x000000070900720c */ /* 0x040fe20003fa4070 */
[C---:B------:R-:W-:Y:S01]  /*0a20*/  IMAD R31, R0.reuse, R8, R31 ;  /* 0x00000008001f7224 */ /* 0x040fe200078e021f */
[----:B------:R-:W-:Y:S01]  /*0a30*/  ISETP.GT.U32.AND P0, PT, R9, R5, PT ;  /* 0x000000050900720c */ /* 0x000fe20003f04070 */
[----:B------:R-:W-:Y:S01]  /*0a40*/  @!P3 IMAD.IADD R33, R33, 0x1, -R0 ;  /* 0x000000012121b824 */ /* 0x000fe200078e0a00 */
[----:B------:R-:W-:Y:S01]  /*0a50*/  ISETP.GT.U32.AND P3, PT, R0, R25, PT ;  /* 0x000000190000720c */ /* 0x000fe20003f64070 */
[--C-:B------:R-:W-:Y:S01]  /*0a60*/  @!P6 IMAD.IADD R4, R4, 0x1, -R9.reuse ;  /* 0x000000010404e824 */ /* 0x100fe200078e0a09 */
[----:B------:R-:W-:Y:S01]  /*0a70*/  ISETP.GE.AND P6, PT, R18, RZ, PT ;  /* 0x000000ff1200720c */ /* 0x000fe20003fc6270 */
[----:B------:R-:W-:Y:S01]  /*0a80*/  @!P1 IMAD.IADD R6, R6, 0x1, -R9 ;  /* 0x0000000106069824 */ /* 0x000fe200078e0a09 */
[----:B------:R-:W-:-:S02]  /*0a90*/  IABS R29, R10 ;  /* 0x0000000a001d7213 */ /* 0x000fc40000000000 */
[----:B------:R-:W-:Y:S02]  /*0aa0*/  IABS R35, R11 ;  /* 0x0000000b00237213 */ /* 0x000fe40000000000 */
[----:B------:R-:W-:Y:S01]  /*0ab0*/  ISETP.GT.U32.AND P1, PT, R9, R6, PT ;  /* 0x000000060900720c */ /* 0x000fe20003f24070 */
[----:B------:R-:W-:Y:S01]  /*0ac0*/  IMAD.HI.U32 R8, R3, R29, RZ ;  /* 0x0000001d03087227 */ /* 0x000fe200078e00ff */
[----:B------:R-:W-:Y:S02]  /*0ad0*/  @!P5 IADD3 R7, R7, -R9, RZ ;  /* 0x800000090707d210 */ /* 0x000fe40007ffe0ff */
[----:B------:R-:W-:Y:S01]  /*0ae0*/  ISETP.GE.AND P5, PT, R15, RZ, PT ;  /* 0x000000ff0f00720c */ /* 0x000fe20003fa6270 */
[----:B------:R-:W-:Y:S01]  /*0af0*/  @!P3 IMAD.IADD R25, R25, 0x1, -R0 ;  /* 0x000000011919b824 */ /* 0x000fe200078e0a00 */
[----:B------:R-:W-:Y:S01]  /*0b00*/  ISETP.NE.AND P3, PT, RZ, c[0x0][0x178], PT ;  /* 0x00005e00ff007a0c */ /* 0x000fe20003f65270 */
[----:B------:R-:W-:Y:S01]  /*0b10*/  @!P6 IMAD.MOV R4, RZ, RZ, -R4 ;  /* 0x000000ffff04e224 */ /* 0x000fe200078e0a04 */
[----:B------:R-:W-:Y:S01]  /*0b20*/  ISETP.GT.U32.AND P6, PT, R0, R31, PT ;  /* 0x0000001f0000720c */ /* 0x000fe20003fc4070 */
[--C-:B------:R-:W-:Y:S01]  /*0b30*/  @!P0 IMAD.IADD R5, R5, 0x1, -R9.reuse ;  /* 0x0000000105058824 */ /* 0x100fe200078e0a09 */
[----:B------:R-:W-:Y:S01]  /*0b40*/  ISETP.GE.AND P0, PT, R16, RZ, PT ;  /* 0x000000ff1000720c */ /* 0x000fe20003f06270 */
[----:B------:R-:W-:Y:S01]  /*0b50*/  IMAD.MOV R8, RZ, RZ, -R8 ;  /* 0x000000ffff087224 */ /* 0x000fe200078e0a08 */
[----:B------:R-:W-:Y:S01]  /*0b60*/  @!P4 IADD3 R33, -R33, RZ, RZ ;  /* 0x000000ff2121c210 */ /* 0x000fe20007ffe1ff */
[----:B------:R-:W-:Y:S01]  /*0b70*/  @!P1 IMAD.IADD R6, R6, 0x1, -R9 ;  /* 0x0000000106069824 */ /* 0x000fe200078e0a09 */
[----:B------:R-:W-:Y:S01]  /*0b80*/  ISETP.GE.AND P1, PT, R17, RZ, PT ;  /* 0x000000ff1100720c */ /* 0x000fe20003f26270 */
[----:B------:R-:W-:Y:S01]  /*0b90*/  IMAD.HI.U32 R9, R3, R35, RZ ;  /* 0x0000002303097227 */ /* 0x000fe200078e00ff */
[----:B------:R-:W-:-:S02]  /*0ba0*/  LOP3.LUT R12, R2, 0x38, RZ, 0xfc, !PT ;  /* 0x00000038020c7812 */ /* 0x000fc400078efcff */
[----:B------:R-:W-:Y:S01]  /*0bb0*/  @!P5 IADD3 R7, -R7, RZ, RZ ;  /* 0x000000ff0707d210 */ /* 0x000fe20007ffe1ff */
[C---:B------:R-:W-:Y:S01]  /*0bc0*/  IMAD R29, R0.reuse, R8, R29 ;  /* 0x00000008001d7224 */ /* 0x040fe200078e021d */
[----:B------:R-:W-:Y:S01]  /*0bd0*/  ISETP.GT.U32.AND P5, PT, R0, R25, PT ;  /* 0x000000190000720c */ /* 0x000fe20003fa4070 */
[----:B------:R-:W-:Y:S01]  /*0be0*/  @!P6 IMAD.IADD R31, R31, 0x1, -R0 ;  /* 0x000000011f1fe824 */ /* 0x000fe200078e0a00 */
[----:B------:R-:W-:Y:S01]  /*0bf0*/  IADD3 R9, -R9, RZ, RZ ;  /* 0x000000ff09097210 */ /* 0x000fe20007ffe1ff */
[----:B------:R-:W-:Y:S01]  /*0c00*/  IMAD.MOV.U32 R32, RZ, RZ, R5 ;  /* 0x000000ffff207224 */ /* 0x000fe200078e0005 */
[----:B------:R-:W-:Y:S01]  /*0c10*/  LOP3.LUT R8, R2, 0x8, RZ, 0xfc, !PT ;  /* 0x0000000802087812 */ /* 0x000fe200078efcff */
[----:B------:R-:W-:Y:S01]  /*0c20*/  @!P0 IMAD.MOV R6, RZ, RZ, -R6 ;  /* 0x000000ffff068224 */ /* 0x000fe200078e0a06 */
[C---:B------:R-:W-:Y:S01]  /*0c30*/  ISETP.GT.U32.AND P6, PT, R0.reuse, R31, PT ;  /* 0x0000001f0000720c */ /* 0x040fe20003fc4070 */
[----:B------:R-:W-:Y:S01]  /*0c40*/  IMAD R35, R0, R9, R35 ;  /* 0x0000000900237224 */ /* 0x000fe200078e0223 */
[----:B------:R-:W-:Y:S01]  /*0c50*/  LOP3.LUT R5, RZ, c[0x0][0x178], RZ, 0x33, !PT ;  /* 0x00005e00ff057a12 */ /* 0x000fe200078e33ff */
[----:B------:R-:W-:Y:S01]  /*0c60*/  @!P1 IMAD.MOV R32, RZ, RZ, -R32 ;  /* 0x000000ffff209224 */ /* 0x000fe200078e0a20 */
[----:B------:R-:W-:-:S02]  /*0c70*/  IABS R43, R8 ;  /* 0x00000008002b7213 */ /* 0x000fc40000000000 */
[----:B------:R-:W-:Y:S01]  /*0c80*/  SEL R38, R5, R4, !P3 ;  /* 0x0000000405267207 */ /* 0x000fe20005800000 */
[--C-:B------:R-:W-:Y:S01]  /*0c90*/  @!P5 IMAD.IADD R25, R25, 0x1, -R0.reuse ;  /* 0x000000011919d824 */ /* 0x100fe200078e0a00 */
[----:B------:R-:W-:Y:S01]  /*0ca0*/  ISETP.GT.U32.AND P5, PT, R0, R29, PT ;  /* 0x0000001d0000720c */ /* 0x000fe20003fa4070 */
[----:B------:R-:W-:Y:S01]  /*0cb0*/  IMAD.HI.U32 R4, R3, R43, RZ ;  /* 0x0000002b03047227 */ /* 0x000fe200078e00ff */
[----:B------:R-:W-:Y:S02]  /*0cc0*/  SEL R36, R5, R6, !P3 ;  /* 0x0000000605247207 */ /* 0x000fe40005800000 */
[----:B------:R-:W-:Y:S01]  /*0cd0*/  LOP3.LUT R6, R2, 0xa, RZ, 0xfc, !PT ;  /* 0x0000000a02067812 */ /* 0x000fe200078efcff */
[----:B------:R-:W-:Y:S01]  /*0ce0*/  @!P6 IMAD.IADD R31, R31, 0x1, -R0 ;  /* 0x000000011f1fe824 */ /* 0x000fe200078e0a00 */
[----:B------:R-:W-:Y:S01]  /*0cf0*/  ISETP.GT.U32.AND P6, PT, R0, R35, PT ;  /* 0x000000230000720c */ /* 0x000fe20003fc4070 */
[----:B------:R-:W-:Y:S01]  /*0d00*/  IMAD.MOV R4, RZ, RZ, -R4 ;  /* 0x000000ffff047224 */ /* 0x000fe200078e0a04 */
[----:B------:R-:W-:Y:S01]  /*0d10*/  IABS R37, R6 ;  /* 0x0000000600257213 */ /* 0x000fe20000000000 */
[----:B------:R-:W-:Y:S01]  /*0d20*/  @!P2 IMAD.MOV R31, RZ, RZ, -R31 ;  /* 0x000000ffff1fa224 */ /* 0x000fe200078e0a1f */
[----:B------:R-:W-:Y:S01]  /*0d30*/  LOP3.LUT R9, R2, 0xe, RZ, 0xfc, !PT ;  /* 0x0000000e02097812 */ /* 0x000fe200078efcff */
[----:B------:R-:W-:Y:S01]  /*0d40*/  IMAD R43, R0, R4, R43 ;  /* 0x00000004002b7224 */ /* 0x000fe200078e022b */
[----:B------:R-:W-:Y:S01]  /*0d50*/  SEL R34, R5, R7, !P3 ;  /* 0x0000000705227207 */ /* 0x000fe20005800000 */
[----:B------:R-:W-:Y:S01]  /*0d60*/  @!P5 IMAD.IADD R29, R29, 0x1, -R0 ;  /* 0x000000011d1dd824 */ /* 0x000fe200078e0a00 */
[----:B------:R-:W-:Y:S01]  /*0d70*/  IABS R39, R9 ;  /* 0x0000000900277213 */ /* 0x000fe20000000000 */
[----:B------:R-:W-:Y:S01]  /*0d80*/  IMAD.HI.U32 R4, R3, R37, RZ ;  /* 0x0000002503047227 */ /* 0x000fe200078e00ff */
[----:B------:R-:W-:-:S02]  /*0d90*/  LOP3.LUT R7, R2, 0xc, RZ, 0xfc, !PT ;  /* 0x0000000c02077812 */ /* 0x000fc400078efcff */
[----:B------:R-:W-:Y:S01]  /*0da0*/  ISETP.GE.AND P0, PT, R11, RZ, PT ;  /* 0x000000ff0b00720c */ /* 0x000fe20003f06270 */
[----:B------:R-:W-:Y:S01]  /*0db0*/  @!P6 IMAD.IADD R35, R35, 0x1, -R0 ;  /* 0x000000012323e824 */ /* 0x000fe200078e0a00 */
[----:B------:R-:W-:Y:S01]  /*0dc0*/  ISETP.GT.U32.AND P6, PT, R0, R29, PT ;  /* 0x0000001d0000720c */ /* 0x000fe20003fc4070 */
[----:B------:R-:W-:Y:S01]  /*0dd0*/  IMAD R38, R38, c[0x0][0x184], RZ ;  /* 0x0000610026267a24 */ /* 0x000fe200078e02ff */
[----:B------:R-:W-:Y:S01]  /*0de0*/  IADD3 R4, -R4, RZ, RZ ;  /* 0x000000ff04047210 */ /* 0x000fe20007ffe1ff */
[----:B------:R-:W-:Y:S01]  /*0df0*/  IMAD R34, R34, c[0x0][0x184], RZ ;  /* 0x0000610022227a24 */ /* 0x000fe200078e02ff */
[----:B------:R-:W-:Y:S01]  /*0e00*/  ISETP.GT.U32.AND P4, PT, R0, R35, PT ;  /* 0x000000230000720c */ /* 0x000fe20003f84070 */
[----:B------:R-:W-:Y:S01]  /*0e10*/  IMAD R36, R36, c[0x0][0x184], RZ ;  /* 0x0000610024247a24 */ /* 0x000fe200078e02ff */
[----:B------:R-:W-:Y:S01]  /*0e20*/  IABS R41, R7 ;  /* 0x0000000700297213 */ /* 0x000fe20000000000 */
[----:B------:R-:W-:Y:S01]  /*0e30*/  IMAD R37, R0, R4, R37 ;  /* 0x0000000400257224 */ /* 0x000fe200078e0225 */
[----:B------:R-:W-:Y:S01]  /*0e40*/  ISETP.GE.AND P1, PT, R10, RZ, PT ;  /* 0x000000ff0a00720c */ /* 0x000fe20003f26270 */
[----:B------:R-:W-:Y:S01]  /*0e50*/  IMAD.HI.U32 R4, R3, R39, RZ ;  /* 0x0000002703047227 */ /* 0x000fe200078e00ff */
[----:B------:R-:W-:-:S02]  /*0e60*/  SEL R32, R5, R32, !P3 ;  /* 0x0000002005207207 */ /* 0x000fc40005800000 */
[----:B------:R-:W-:Y:S01]  /*0e70*/  LOP3.LUT R10, R2, 0x10, RZ, 0xfc, !PT ;  /* 0x00000010020a7812 */ /* 0x000fe200078efcff */
[----:B------:R-:W-:Y:S01]  /*0e80*/  @!P6 IMAD.IADD R29, R29, 0x1, -R0 ;  /* 0x000000011d1de824 */ /* 0x000fe200078e0a00 */
[C---:B------:R-:W-:Y:S01]  /*0e90*/  ISETP.GT.U32.AND P6, PT, R0.reuse, R37, PT ;  /* 0x000000250000720c */ /* 0x040fe20003fc4070 */
[----:B------:R-:W-:Y:S01]  /*0ea0*/  IMAD.MOV R4, RZ, RZ, -R4 ;  /* 0x000000ffff047224 */ /* 0x000fe200078e0a04 */
[----:B------:R-:W-:Y:S01]  /*0eb0*/  ISETP.GT.U32.AND P5, PT, R0, R43, PT ;  /* 0x0000002b0000720c */ /* 0x000fe20003fa4070 */
[----:B------:R-:W-:Y:S01]  /*0ec0*/  IMAD.HI.U32 R5, R3, R41, RZ ;  /* 0x0000002903057227 */ /* 0x000fe200078e00ff */
[----:B------:R-:W-:Y:S02]  /*0ed0*/  IABS R45, R10 ;  /* 0x0000000a002d7213 */ /* 0x000fe40000000000 */
[----:B------:R-:W-:Y:S01]  /*0ee0*/  ISETP.GE.AND P3, PT, R2, RZ, PT ;  /* 0x000000ff0200720c */ /* 0x000fe20003f66270 */
[----:B------:R-:W-:Y:S01]  /*0ef0*/  IMAD R39, R0, R4, R39 ;  /* 0x0000000400277224 */ /* 0x000fe200078e0227 */
[----:B------:R-:W-:Y:S01]  /*0f00*/  @!P1 IADD3 R29, -R29, RZ, RZ ;  /* 0x000000ff1d1d9210 */ /* 0x000fe20007ffe1ff */
[--C-:B------:R-:W-:Y:S01]  /*0f10*/  @!P4 IMAD.IADD R35, R35, 0x1, -R0.reuse ;  /* 0x000000012323c824 */ /* 0x100fe200078e0a00 */
[----:B------:R-:W-:Y:S01]  /*0f20*/  ISETP.GE.AND P4, PT, R7, RZ, PT ;  /* 0x000000ff0700720c */ /* 0x000fe20003f86270 */
[----:B------:R-:W-:Y:S01]  /*0f30*/  IMAD.MOV R5, RZ, RZ, -R5 ;  /* 0x000000ffff057224 */ /* 0x000fe200078e0a05 */
[----:B------:R-:W-:Y:S01]  /*0f40*/  LOP3.LUT R7, R2, 0x12, RZ, 0xfc, !PT ;  /* 0x0000001202077812 */ /* 0x000fe200078efcff */
[----:B------:R-:W-:Y:S01]  /*0f50*/  @!P6 IMAD.IADD R37, R37, 0x1, -R0 ;  /* 0x000000012525e824 */ /* 0x000fe200078e0a00 */
[C---:B------:R-:W-:Y:S01]  /*0f60*/  ISETP.GT.U32.AND P6, PT, R0.reuse, R39, PT ;  /* 0x000000270000720c */ /* 0x040fe20003fc4070 */
[----:B------:R-:W-:Y:S01]  /*0f70*/  IMAD R41, R0, R5, R41 ;  /* 0x0000000500297224 */ /* 0x000fe200078e0229 */
[----:B------:R-:W-:Y:S01]  /*0f80*/  @!P0 IADD3 R35, -R35, RZ, RZ ;  /* 0x000000ff23238210 */ /* 0x000fe20007ffe1ff */
[----:B------:R-:W-:Y:S01]  /*0f90*/  IMAD.HI.U32 R5, R3, R45, RZ ;  /* 0x0000002d03057227 */ /* 0x000fe200078e00ff */
[----:B------:R-:W-:-:S02]  /*0fa0*/  IABS R49, R7 ;  /* 0x0000000700317213 */ /* 0x000fc40000000000 */
[C---:B------:R-:W-:Y:S01]  /*0fb0*/  ISETP.GT.U32.AND P0, PT, R0.reuse, R37, PT ;  /* 0x000000250000720c */ /* 0x040fe20003f04070 */
[----:B------:R-:W-:Y:S01]  /*0fc0*/  IMAD.MOV R5, RZ, RZ, -R5 ;  /* 0x000000ffff057224 */ /* 0x000fe200078e0a05 */
[----:B------:R-:W-:Y:S01]  /*0fd0*/  ISETP.GT.U32.AND P1, PT, R0, R41, PT ;  /* 0x000000290000720c */ /* 0x000fe20003f24070 */
[----:B------:R-:W-:Y:S01]  /*0fe0*/  IMAD.HI.U32 R4, R3, R49, RZ ;  /* 0x0000003103047227 */ /* 0x000fe200078e00ff */
[----:B------:R-:W-:Y:S02]  /*0ff0*/  LOP3.LUT R11, R2, 0x18, RZ, 0xfc, !PT ;  /* 0x00000018020b7812 */ /* 0x000fe400078efcff */
[----:B------:R-:W-:Y:S01]  /*1000*/  ISETP.GE.AND P2, PT, R6, RZ, PT ;  /* 0x000000ff0600720c */ /* 0x000fe20003f46270 */
[--C-:B------:R-:W-:Y:S01]  /*1010*/  @!P6 IMAD.IADD R39, R39, 0x1, -R0.reuse ;  /* 0x000000012727e824 */ /* 0x100fe200078e0a00 */
[----:B------:R-:W-:Y:S01]  /*1020*/  IABS R53, R11 ;  /* 0x0000000b00357213 */ /* 0x000fe20000000000 */
[----:B------:R-:W-:Y:S01]  /*1030*/  @!P5 IMAD.IADD R43, R43, 0x1, -R0 ;  /* 0x000000012b2bd824 */ /* 0x000fe200078e0a00 */
[----:B------:R-:W-:Y:S01]  /*1040*/  IABS R73, R12 ;  /* 0x0000000c00497213 */ /* 0x000fe20000000000 */
[C---:B------:R-:W-:Y:S01]  /*1050*/  IMAD R45, R0.reuse, R5, R45 ;  /* 0x00000005002d7224 */ /* 0x040fe200078e022d */
[C---:B------:R-:W-:Y:S01]  /*1060*/  ISETP.GT.U32.AND P6, PT, R0.reuse, R39, PT ;  /* 0x000000270000720c */ /* 0x040fe20003fc4070 */
[----:B------:R-:W-:Y:S01]  /*1070*/  IMAD.MOV R4, RZ, RZ, -R4 ;  /* 0x000000ffff047224 */ /* 0x000fe200078e0a04 */
[C---:B------:R-:W-:Y:S01]  /*1080*/  ISETP.GT.U32.AND P5, PT, R0.reuse, R43, PT ;  /* 0x0000002b0000720c */ /* 0x040fe20003fa4070 */
[--C-:B------:R-:W-:Y:S01]  /*1090*/  @!P0 IMAD.IADD R37, R37, 0x1, -R0.reuse ;  /* 0x0000000125258824 */ /* 0x100fe200078e0a00 */
[C---:B------:R-:W-:Y:S01]  /*10a0*/  ISETP.GT.U32.AND P0, PT, R0.reuse, R45, PT ;  /* 0x0000002d0000720c */ /* 0x040fe20003f04070 */
[----:B------:R-:W-:Y:S01]  /*10b0*/  IMAD R49, R0, R4, R49 ;  /* 0x0000000400317224 */ /* 0x000fe200078e0231 */
[----:B--2---:R-:W-:Y:S01]  /*10c0*/  LOP3.LUT R16, R2, 0xf8, RZ, 0xfc, !PT ;  /* 0x000000f802107812 */ /* 0x004fe200078efcff */
[----:B------:R-:W-:Y:S01]  /*10d0*/  @!P3 IMAD.MOV R25, RZ, RZ, -R25 ;  /* 0x000000ffff19b224 */ /* 0x000fe200078e0a19 */
[----:B------:R-:W-:Y:S01]  /*10e0*/  ISETP.GE.AND P3, PT, R8, RZ, PT ;  /* 0x000000ff0800720c */ /* 0x000fe20003f66270 */
[----:B------:R-:W-:Y:S01]  /*10f0*/  @!P1 IMAD.IADD R41, R41, 0x1, -R0 ;  /* 0x0000000129299824 */ /* 0x000fe200078e0a00 */
[C---:B------:R-:W-:Y:S01]  /*1100*/  LOP3.LUT R8, R2.reuse, 0x14, RZ, 0xfc, !PT ;  /* 0x0000001402087812 */ /* 0x040fe200078efcff */
[----:B------:R-:W-:Y:S01]  /*1110*/  IMAD.HI.U32 R6, R3, R53, RZ ;  /* 0x0000003503067227 */ /* 0x000fe200078e00ff */
[----:B------:R-:W-:-:S02]  /*1120*/  LOP3.LUT R18, R2, 0xfa, RZ, 0xfc, !PT ;  /* 0x000000fa02127812 */ /* 0x000fc400078efcff */
[----:B------:R-:W-:Y:S01]  /*1130*/  @!P6 IADD3 R39, R39, -R0, RZ ;  /* 0x800000002727e210 */ /* 0x000fe20007ffe0ff */
[--C-:B------:R-:W-:Y:S01]  /*1140*/  @!P5 IMAD.IADD R43, R43, 0x1, -R0.reuse ;  /* 0x000000012b2bd824 */ /* 0x100fe200078e0a00 */
[----:B------:R-:W-:Y:S01]  /*1150*/  ISETP.GT.U32.AND P6, PT, R0, R49, PT ;  /* 0x000000310000720c */ /* 0x000fe20003fc4070 */
[----:B------:R-:W-:Y:S01]  /*1160*/  @!P0 IMAD.IADD R45, R45, 0x1, -R0 ;  /* 0x000000012d2d8824 */ /* 0x000fe200078e0a00 */
[----:B------:R-:W-:Y:S01]  /*1170*/  ISETP.GE.AND P5, PT, R9, RZ, PT ;  /* 0x000000ff0900720c */ /* 0x000fe20003fa6270 */
[----:B------:R-:W-:Y:S01]  /*1180*/  IMAD.MOV R6, RZ, RZ, -R6 ;  /* 0x000000ffff067224 */ /* 0x000fe200078e0a06 */
[----:B------:R-:W-:Y:S01]  /*1190*/  LOP3.LUT R9, R2, 0x16, RZ, 0xfc, !PT ;  /* 0x0000001602097812 */ /* 0x000fe200078efcff */
[----:B------:R-:W-:Y:S01]  /*11a0*/  @!P3 IMAD.MOV R43, RZ, RZ, -R43 ;  /* 0x000000ffff2bb224 */ /* 0x000fe200078e0a2b */
[----:B------:R-:W-:Y:S01]  /*11b0*/  IABS R47, R8 ;  /* 0x00000008002f7213 */ /* 0x000fe20000000000 */
[C---:B------:R-:W-:Y:S01]  /*11c0*/  IMAD R53, R0.reuse, R6, R53 ;  /* 0x0000000600357224 */ /* 0x040fe200078e0235 */
[----:B------:R-:W-:Y:S01]  /*11d0*/  ISETP.GT.U32.AND P1, PT, R0, R41, PT ;  /* 0x000000290000720c */ /* 0x000fe20003f24070 */
[----:B------:R-:W-:Y:S01]  /*11e0*/  @!P2 IMAD.MOV R37, RZ, RZ, -R37 ;  /* 0x000000ffff25a224 */ /* 0x000fe200078e0a25 */
[----:B------:R-:W-:Y:S01]  /*11f0*/  IABS R51, R9 ;  /* 0x0000000900337213 */ /* 0x000fe20000000000 */
[----:B------:R-:W-:Y:S01]  /*1200*/  IMAD.HI.U32 R4, R3, R47, RZ ;  /* 0x0000002f03047227 */ /* 0x000fe200078e00ff */
[----:B------:R-:W-:-:S02]  /*1210*/  ISETP.GE.AND P0, PT, R7, RZ, PT ;  /* 0x000000ff0700720c */ /* 0x000fc40003f06270 */
[----:B------:R-:W-:Y:S01]  /*1220*/  @!P6 IADD3 R49, R49, -R0, RZ ;  /* 0x800000003131e210 */ /* 0x000fe20007ffe0ff */
[----:B------:R-:W-:Y:S01]  /*1230*/  IMAD.HI.U32 R5, R3, R51, RZ ;  /* 0x0000003303057227 */ /* 0x000fe200078e00ff */
[----:B------:R-:W-:Y:S02]  /*1240*/  ISETP.GT.U32.AND P6, PT, R0, R45, PT ;  /* 0x0000002d0000720c */ /* 0x000fe40003fc4070 */
[----:B------:R-:W-:Y:S01]  /*1250*/  LOP3.LUT R7, R2, 0x1a, RZ, 0xfc, !PT ;  /* 0x0000001a02077812 */ /* 0x000fe200078efcff */
[----:B------:R-:W-:Y:S01]  /*1260*/  IMAD.MOV R4, RZ, RZ, -R4 ;  /* 0x000000ffff047224 */ /* 0x000fe200078e0a04 */
[C---:B------:R-:W-:Y:S01]  /*1270*/  ISETP.GT.U32.AND P2, PT, R0.reuse, R49, PT ;  /* 0x000000310000720c */ /* 0x040fe20003f44070 */
[----:B------:R-:W-:Y:S01]  /*1280*/  IMAD.MOV R5, RZ, RZ, -R5 ;  /* 0x000000ffff057224 */ /* 0x000fe200078e0a05 */
[----:B------:R-:W-:Y:S01]  /*1290*/  IABS R55, R7 ;  /* 0x0000000700377213 */ /* 0x000fe20000000000 */
[----:B------:R-:W-:Y:S01]  /*12a0*/  IMAD R47, R0, R4, R47 ;  /* 0x00000004002f7224 */ /* 0x000fe200078e022f */
[----:B------:R-:W-:Y:S01]  /*12b0*/  LOP3.LUT R6, R2, 0x1c, RZ, 0xfc, !PT ;  /* 0x0000001c02067812 */ /* 0x000fe200078efcff */
[----:B------:R-:W-:Y:S01]  /*12c0*/  @!P1 IMAD.IADD R41, R41, 0x1, -R0 ;  /* 0x0000000129299824 */ /* 0x000fe200078e0a00 */
[----:B------:R-:W-:Y:S01]  /*12d0*/  ISETP.GE.AND P1, PT, R10, RZ, PT ;  /* 0x000000ff0a00720c */ /* 0x000fe20003f26270 */
[C---:B------:R-:W-:Y:S01]  /*12e0*/  IMAD R51, R0.reuse, R5, R51 ;  /* 0x0000000500337224 */ /* 0x040fe200078e0233 */
[C---:B------:R-:W-:Y:S01]  /*12f0*/  ISETP.GT.U32.AND P3, PT, R0.reuse, R47, PT ;  /* 0x0000002f0000720c */ /* 0x040fe20003f64070 */
[----:B------:R-:W-:Y:S01]  /*1300*/  @!P4 IMAD.MOV R41, RZ, RZ, -R41 ;  /* 0x000000ffff29c224 */ /* 0x000fe200078e0a29 */
[----:B------:R-:W-:Y:S01]  /*1310*/  @!P6 IADD3 R45, R45, -R0, RZ ;  /* 0x800000002d2de210 */ /* 0x000fe20007ffe0ff */
[----:B------:R-:W-:Y:S01]  /*1320*/  IMAD.HI.U32 R4, R3, R55, RZ ;  /* 0x0000003703047227 */ /* 0x000fe200078e00ff */
[----:B------:R-:W-:-:S02]  /*1330*/  ISETP.GT.U32.AND P6, PT, R0, R53, PT ;  /* 0x000000350000720c */ /* 0x000fc40003fc4070 */
[C---:B------:R-:W-:Y:S01]  /*1340*/  ISETP.GT.U32.AND P4, PT, R0.reuse, R51, PT ;  /* 0x000000330000720c */ /* 0x040fe20003f84070 */
[----:B------:R-:W-:Y:S01]  /*1350*/  IMAD.MOV R5, RZ, RZ, -R4 ;  /* 0x000000ffff057224 */ /* 0x000fe200078e0a04 */
[----:B------:R-:W-:Y:S01]  /*1360*/  IABS R57, R6 ;  /* 0x0000000600397213 */ /* 0x000fe20000000000 */
[--C-:B------:R-:W-:Y:S01]  /*1370*/  @!P2 IMAD.IADD R49, R49, 0x1, -R0.reuse ;  /* 0x000000013131a824 */ /* 0x100fe200078e0a00 */
[----:B------:R-:W-:Y:S01]  /*1380*/  ISETP.GE.AND P2, PT, R9, RZ, PT ;  /* 0x000000ff0900720c */ /* 0x000fe20003f46270 */
[----:B------:R-:W-:Y:S01]  /*1390*/  IMAD R55, R0, R5, R55 ;  /* 0x0000000500377224 */ /* 0x000fe200078e0237 */
[C---:B------:R-:W-:Y:S01]  /*13a0*/  LOP3.LUT R9, R2.reuse, 0x20, RZ, 0xfc, !PT ;  /* 0x0000002002097812 */ /* 0x040fe200078efcff */
[--C-:B------:R-:W-:Y:S01]  /*13b0*/  @!P3 IMAD.IADD R47, R47, 0x1, -R0.reuse ;  /* 0x000000012f2fb824 */ /* 0x100fe200078e0a00 */
[----:B------:R-:W-:Y:S01]  /*13c0*/  ISETP.GE.AND P3, PT, R11, RZ, PT ;  /* 0x000000ff0b00720c */ /* 0x000fe20003f66270 */
[----:B------:R-:W-:Y:S01]  /*13d0*/  @!P1 IMAD.MOV R45, RZ, RZ, -R45 ;  /* 0x000000ffff2d9224 */ /* 0x000fe200078e0a2d */
[----:B------:R-:W-:Y:S01]  /*13e0*/  IABS R59, R9 ;  /* 0x00000009003b7213 */ /* 0x000fe20000000000 */
[--C-:B------:R-:W-:Y:S01]  /*13f0*/  @!P6 IMAD.IADD R53, R53, 0x1, -R0.reuse ;  /* 0x000000013535e824 */ /* 0x100fe200078e0a00 */
[----:B------:R-:W-:Y:S01]  /*1400*/  LOP3.LUT R10, R2, 0x30, RZ, 0xfc, !PT ;  /* 0x00000030020a7812 */ /* 0x000fe200078efcff */
[----:B------:R-:W-:Y:S01]  /*1410*/  @!P4 IMAD.IADD R51, R51, 0x1, -R0 ;  /* 0x000000013333c824 */ /* 0x000fe200078e0a00 */
[C---:B------:R-:W-:Y:S01]  /*1420*/  ISETP.GT.U32.AND P4, PT, R0.reuse, R47, PT ;  /* 0x0000002f0000720c */ /* 0x040fe20003f84070 */
[----:B------:R-:W-:Y:S01]  /*1430*/  @!P0 IMAD.MOV R49, RZ, RZ, -R49 ;  /* 0x000000ffff318224 */ /* 0x000fe200078e0a31 */
[C---:B------:R-:W-:Y:S01]  /*1440*/  ISETP.GT.U32.AND P1, PT, R0.reuse, R53, PT ;  /* 0x000000350000720c */ /* 0x040fe20003f24070 */
[----:B------:R-:W-:Y:S01]  /*1450*/  @!P5 IMAD.MOV R39, RZ, RZ, -R39 ;  /* 0x000000ffff27d224 */ /* 0x000fe200078e0a27 */
[----:B------:R-:W-:Y:S01]  /*1460*/  ISETP.GT.U32.AND P0, PT, R0, R55, PT ;  /* 0x000000370000720c */ /* 0x000fe20003f04070 */
[----:B------:R-:W-:Y:S01]  /*1470*/  IMAD.HI.U32 R4, R3, R57, RZ ;  /* 0x0000003903047227 */ /* 0x000fe200078e00ff */
[----:B------:R-:W-:-:S02]  /*1480*/  ISETP.GE.AND P5, PT, R8, RZ, PT ;  /* 0x000000ff0800720c */ /* 0x000fc40003fa6270 */
[----:B------:R-:W-:Y:S01]  /*1490*/  ISETP.GT.U32.AND P6, PT, R0, R51, PT ;  /* 0x000000330000720c */ /* 0x000fe20003fc4070 */
[----:B------:R-:W-:Y:S01]  /*14a0*/  IMAD.HI.U32 R5, R3, R59, RZ ;  /* 0x0000003b03057227 */ /* 0x000fe200078e00ff */
[----:B------:R-:W-:Y:S02]  /*14b0*/  LOP3.LUT R8, R2, 0x1e, RZ, 0xfc, !PT ;  /* 0x0000001e02087812 */ /* 0x000fe400078efcff */
[----:B------:R-:W-:Y:S01]  /*14c0*/  IADD3 R4, -R4, RZ, RZ ;  /* 0x000000ff04047210 */ /* 0x000fe20007ffe1ff */
[--C-:B------:R-:W-:Y:S01]  /*14d0*/  @!P4 IMAD.IADD R47, R47, 0x1, -R0.reuse ;  /* 0x000000012f2fc824 */ /* 0x100fe200078e0a00 */
[----:B------:R-:W-:Y:S01]  /*14e0*/  IABS R61, R8 ;  /* 0x00000008003d7213 */ /* 0x000fe20000000000 */
[--C-:B------:R-:W-:Y:S01]  /*14f0*/  @!P1 IMAD.IADD R53, R53, 0x1, -R0.reuse ;  /* 0x0000000135359824 */ /* 0x100fe200078e0a00 */
[----:B------:R-:W-:Y:S01]  /*1500*/  ISETP.GE.AND P1, PT, R6, RZ, PT ;  /* 0x000000ff0600720c */ /* 0x000fe20003f26270 */
[----:B------:R-:W-:Y:S01]  /*1510*/  @!P0 IMAD.IADD R55, R55, 0x1, -R0 ;  /* 0x0000000137378824 */ /* 0x000fe200078e0a00 */
[----:B------:R-:W-:Y:S01]  /*1520*/  LOP3.LUT R6, R2, 0x22, RZ, 0xfc, !PT ;  /* 0x0000002202067812 */ /* 0x000fe200078efcff */
[----:B------:R-:W-:Y:S01]  /*1530*/  IMAD R57, R0, R4, R57 ;  /* 0x0000000400397224 */ /* 0x000fe200078e0239 */
[----:B------:R-:W-:Y:S01]  /*1540*/  ISETP.GE.AND P4, PT, R7, RZ, PT ;  /* 0x000000ff0700720c */ /* 0x000fe20003f86270 */
[----:B------:R-:W-:Y:S01]  /*1550*/  IMAD.HI.U32 R4, R3, R61, RZ ;  /* 0x0000003d03047227 */ /* 0x000fe200078e00ff */
[----:B------:R-:W-:-:S02]  /*1560*/  @!P6 IADD3 R51, R51, -R0, RZ ;  /* 0x800000003333e210 */ /* 0x000fc40007ffe0ff */
[C---:B------:R-:W-:Y:S01]  /*1570*/  ISETP.GT.U32.AND P6, PT, R0.reuse, R57, PT ;  /* 0x000000390000720c */ /* 0x040fe20003fc4070 */
[----:B------:R-:W-:Y:S01]  /*1580*/  @!P5 IMAD.MOV R47, RZ, RZ, -R47 ;  /* 0x000000ffff2fd224 */ /* 0x000fe200078e0a2f */
[----:B------:R-:W-:Y:S01]  /*1590*/  ISETP.GT.U32.AND P5, PT, R0, R55, PT ;  /* 0x000000370000720c */ /* 0x000fe20003fa4070 */
[----:B------:R-:W-:Y:S01]  /*15a0*/  IMAD.MOV R4, RZ, RZ, -R4 ;  /* 0x000000ffff047224 */ /* 0x000fe200078e0a04 */
[----:B------:R-:W-:Y:S01]  /*15b0*/  IABS R63, R6 ;  /* 0x00000006003f7213 */ /* 0x000fe20000000000 */
[----:B------:R-:W-:Y:S01]  /*15c0*/  IMAD.MOV R5, RZ, RZ, -R5 ;  /* 0x000000ffff057224 */ /* 0x000fe200078e0a05 */
[----:B------:R-:W-:Y:S01]  /*15d0*/  LOP3.LUT R7, R2, 0x26, RZ, 0xfc, !PT ;  /* 0x0000002602077812 */ /* 0x000fe200078efcff */
[----:B------:R-:W-:Y:S01]  /*15e0*/  IMAD R61, R0, R4, R61 ;  /* 0x00000004003d7224 */ /* 0x000fe200078e023d */
[----:B------:R-:W-:Y:S01]  /*15f0*/  ISETP.GE.AND P0, PT, R8, RZ, PT ;  /* 0x000000ff0800720c */ /* 0x000fe20003f06270 */
[----:B------:R-:W-:Y:S01]  /*1600*/  IMAD.HI.U32 R4, R3, R63, RZ ;  /* 0x0000003f03047227 */ /* 0x000fe200078e00ff */
[----:B------:R-:W-:-:S02]  /*1610*/  IABS R65, R7 ;  /* 0x0000000700417213 */ /* 0x000fc40000000000 */
[----:B------:R-:W-:Y:S01]  /*1620*/  LOP3.LUT R8, R2, 0x28, RZ, 0xfc, !PT ;  /* 0x0000002802087812 */ /* 0x000fe200078efcff */
[----:B------:R-:W-:Y:S01]  /*1630*/  IMAD.MOV R4, RZ, RZ, -R4 ;  /* 0x000000ffff047224 */ /* 0x000fe200078e0a04 */
[-C--:B------:R-:W-:Y:S01]  /*1640*/  @!P6 IADD3 R57, R57, -R0.reuse, RZ ;  /* 0x800000003939e210 */ /* 0x080fe20007ffe0ff */
[C---:B------:R-:W-:Y:S01]  /*1650*/  IMAD R59, R0.reuse, R5, R59 ;  /* 0x00000005003b7224 */ /* 0x040fe200078e023b */
[----:B------:R-:W-:Y:S01]  /*1660*/  @!P5 IADD3 R55, R55, -R0, RZ ;  /* 0x800000003737d210 */ /* 0x000fe20007ffe0ff */
[C---:B------:R-:W-:Y:S01]  /*1670*/  IMAD R63, R0.reuse, R4, R63 ;  /* 0x00000004003f7224 */ /* 0x040fe200078e023f */
[C---:B------:R-:W-:Y:S01]  /*1680*/  ISETP.GT.U32.AND P6, PT, R0.reuse, R57, PT ;  /* 0x000000390000720c */ /* 0x040fe20003fc4070 */
[----:B------:R-:W-:Y:S01]  /*1690*/  @!P2 IMAD.MOV R51, RZ, RZ, -R51 ;  /* 0x000000ffff33a224 */ /* 0x000fe200078e0a33 */
[C---:B------:R-:W-:Y:S01]  /*16a0*/  ISETP.GT.U32.AND P2, PT, R0.reuse, R61, PT ;  /* 0x0000003d0000720c */ /* 0x040fe20003f44070 */
[----:B------:R-:W-:Y:S01]  /*16b0*/  @!P4 IMAD.MOV R55, RZ, RZ, -R55 ;  /* 0x000000ffff37c224 */ /* 0x000fe200078e0a37 */
[C---:B------:R-:W-:Y:S01]  /*16c0*/  ISETP.GT.U32.AND P4, PT, R0.reuse, R63, PT ;  /* 0x0000003f0000720c */ /* 0x040fe20003f84070 */
[----:B------:R-:W-:Y:S01]  /*16d0*/  @!P3 IMAD.MOV R53, RZ, RZ, -R53 ;  /* 0x000000ffff35b224 */ /* 0x000fe200078e0a35 */
[----:B------:R-:W-:Y:S01]  /*16e0*/  ISETP.GT.U32.AND P5, PT, R0, R59, PT ;  /* 0x0000003b0000720c */ /* 0x000fe20003fa4070 */
[----:B------:R-:W-:Y:S01]  /*16f0*/  IMAD R32, R32, c[0x0][0x184], RZ ;  /* 0x0000610020207a24 */ /* 0x000fe200078e02ff */
[----:B------:R-:W-:-:S02]  /*1700*/  LOP3.LUT R5, R2, 0x24, RZ, 0xfc, !PT ;  /* 0x0000002402057812 */ /* 0x000fc400078efcff */
[----:B------:R-:W-:Y:S02]  /*1710*/  IABS R69, R8 ;  /* 0x0000000800457213 */ /* 0x000fe40000000000 */
[----:B------:R-:W-:Y:S01]  /*1720*/  IABS R67, R5 ;  /* 0x0000000500437213 */ /* 0x000fe20000000000 */
[--C-:B------:R-:W-:Y:S01]  /*1730*/  @!P6 IMAD.IADD R57, R57, 0x1, -R0.reuse ;  /* 0x000000013939e824 */ /* 0x100fe200078e0a00 */
[----:B------:R-:W-:Y:S01]  /*1740*/  ISETP.GE.AND P3, PT, R9, RZ, PT ;  /* 0x000000ff0900720c */ /* 0x000fe20003f66270 */
[--C-:B------:R-:W-:Y:S01]  /*1750*/  @!P2 IMAD.IADD R61, R61, 0x1, -R0.reuse ;  /* 0x000000013d3da824 */ /* 0x100fe200078e0a00 */
[----:B------:R-:W-:Y:S01]  /*1760*/  ISETP.GE.AND P6, PT, R6, RZ, PT ;  /* 0x000000ff0600720c */ /* 0x000fe20003fc6270 */
[--C-:B------:R-:W-:Y:S01]  /*1770*/  @!P4 IMAD.IADD R63, R63, 0x1, -R0.reuse ;  /* 0x000000013f3fc824 */ /* 0x100fe200078e0a00 */
[----:B------:R-:W-:Y:S01]  /*1780*/  @!P1 IADD3 R57, -R57, RZ, RZ ;  /* 0x000000ff39399210 */ /* 0x000fe20007ffe1ff */
[----:B------:R-:W-:Y:S01]  /*1790*/  @!P5 IMAD.IADD R59, R59, 0x1, -R0 ;  /* 0x000000013b3bd824 */ /* 0x000fe200078e0a00 */
[----:B------:R-:W-:Y:S01]  /*17a0*/  ISETP.GE.AND P1, PT, R5, RZ, PT ;  /* 0x000000ff0500720c */ /* 0x000fe20003f26270 */
[----:B------:R-:W-:Y:S01]  /*17b0*/  IMAD.HI.U32 R5, R3, R65, RZ ;  /* 0x0000004103057227 */ /* 0x000fe200078e00ff */
[----:B------:R-:W-:-:S02]  /*17c0*/  ISETP.GT.U32.AND P4, PT, R0, R63, PT ;  /* 0x0000003f0000720c */ /* 0x000fc40003f84070 */
[C---:B------:R-:W-:Y:S01]  /*17d0*/  ISETP.GT.U32.AND P2, PT, R0.reuse, R61, PT ;  /* 0x0000003d0000720c */ /* 0x040fe20003f44070 */
[----:B------:R-:W-:Y:S01]  /*17e0*/  IMAD.MOV R5, RZ, RZ, -R5 ;  /* 0x000000ffff057224 */ /* 0x000fe200078e0a05 */
[----:B------:R-:W-:Y:S01]  /*17f0*/  ISETP.GT.U32.AND P5, PT, R0, R59, PT ;  /* 0x0000003b0000720c */ /* 0x000fe20003fa4070 */
[----:B------:R-:W-:Y:S01]  /*1800*/  IMAD.HI.U32 R4, R3, R67, RZ ;  /* 0x0000004303047227 */ /* 0x000fe200078e00ff */
[----:B------:R-:W-:Y:S02]  /*1810*/  IABS R79, R10 ;  /* 0x0000000a004f7213 */ /* 0x000fe40000000000 */
[----:B------:R-:W-:Y:S01]  /*1820*/  LOP3.LUT R9, R2, 0x2e, RZ, 0xfc, !PT ;  /* 0x0000002e02097812 */ /* 0x000fe200078efcff */
[----:B------:R-:W-:Y:S01]  /*1830*/  IMAD R65, R0, R5, R65 ;  /* 0x0000000500417224 */ /* 0x000fe200078e0241 */
[----:B------:R-:W-:Y:S01]  /*1840*/  LOP3.LUT R11, R2, 0x36, RZ, 0xfc, !PT ;  /* 0x00000036020b7812 */ /* 0x000fe200078efcff */
[----:B------:R-:W-:Y:S01]  /*1850*/  IMAD.MOV R4, RZ, RZ, -R4 ;  /* 0x000000ffff047224 */ /* 0x000fe200078e0a04 */
[----:B------:R-:W-:Y:S01]  /*1860*/  IABS R119, R9 ;  /* 0x0000000900777213 */ /* 0x000fe20000000000 */
[----:B------:R-:W-:Y:S01]  /*1870*/  @!P4 IMAD.IADD R63, R63, 0x1, -R0 ;  /* 0x000000013f3fc824 */ /* 0x000fe200078e0a00 */
[----:B------:R-:W-:Y:S01]  /*1880*/  ISETP.GT.U32.AND P4, PT, R0, R65, PT ;  /* 0x000000410000720c */ /* 0x000fe20003f84070 */
[----:B------:R-:W-:Y:S01]  /*1890*/  IMAD.HI.U32 R6, R3, R69, RZ ;  /* 0x0000004503067227 */ /* 0x000fe200078e00ff */
[----:B------:R-:W-:-:S02]  /*18a0*/  IABS R77, R11 ;  /* 0x0000000b004d7213 */ /* 0x000fc40000000000 */
[----:B------:R-:W-:Y:S01]  /*18b0*/  @!P5 IADD3 R59, R59, -R0, RZ ;  /* 0x800000003b3bd210 */ /* 0x000fe20007ffe0ff */
[----:B------:R-:W-:Y:S01]  /*18c0*/  @!P2 IMAD.IADD R61, R61, 0x1, -R0 ;  /* 0x000000013d3da824 */ /* 0x000fe200078e0a00 */
[----:B------:R-:W-:Y:S01]  /*18d0*/  ISETP.GE.AND P5, PT, R8, RZ, PT ;  /* 0x000000ff0800720c */ /* 0x000fe20003fa6270 */
[----:B------:R-:W-:Y:S01]  /*18e0*/  IMAD R67, R0, R4, R67 ;  /* 0x0000000400437224 */ /* 0x000fe200078e0243 */
[C---:B------:R-:W-:Y:S01]  /*18f0*/  LOP3.LUT R4, R2.reuse, 0x2a, RZ, 0xfc, !PT ;  /* 0x0000002a02047812 */ /* 0x040fe200078efcff */
[----:B------:R-:W-:Y:S01]  /*1900*/  IMAD.MOV R6, RZ, RZ, -R6 ;  /* 0x000000ffff067224 */ /* 0x000fe200078e0a06 */
[----:B------:R-:W-:Y:S01]  /*1910*/  LOP3.LUT R8, R2, 0x2c, RZ, 0xfc, !PT ;  /* 0x0000002c02087812 */ /* 0x000fe200078efcff */
[----:B------:R-:W-:Y:S01]  /*1920*/  @!P0 IMAD.MOV R61, RZ, RZ, -R61 ;  /* 0x000000ffff3d8224 */ /* 0x000fe200078e0a3d */
[C---:B------:R-:W-:Y:S01]  /*1930*/  ISETP.GT.U32.AND P0, PT, R0.reuse, R67, PT ;  /* 0x000000430000720c */ /* 0x040fe20003f04070 */
[----:B------:R-:W-:Y:S01]  /*1940*/  IMAD R69, R0, R6, R69 ;  /* 0x0000000600457224 */ /* 0x000fe200078e0245 */
[----:B------:R-:W-:Y:S01]  /*1950*/  IABS R111, R4 ;  /* 0x00000004006f7213 */ /* 0x000fe20000000000 */
[----:B------:R-:W-:Y:S01]  /*1960*/  @!P4 IMAD.IADD R65, R65, 0x1, -R0 ;  /* 0x000000014141c824 */ /* 0x000fe200078e0a00 */
[----:B------:R-:W-:Y:S01]  /*1970*/  IABS R71, R8 ;  /* 0x0000000800477213 */ /* 0x000fe20000000000 */
[----:B------:R-:W-:Y:S01]  /*1980*/  @!P3 IMAD.MOV R59, RZ, RZ, -R59 ;  /* 0x000000ffff3bb224 */ /* 0x000fe200078e0a3b */
[----:B------:R-:W-:Y:S01]  /*1990*/  ISETP.GE.AND P3, PT, R4, RZ, PT ;  /* 0x000000ff0400720c */ /* 0x000fe20003f66270 */
[----:B------:R-:W-:Y:S01]  /*19a0*/  @!P6 IMAD.MOV R63, RZ, RZ, -R63 ;  /* 0x000000ffff3fe224 */ /* 0x000fe200078e0a3f */
[C---:B------:R-:W-:Y:S01]  /*19b0*/  ISETP.GT.U32.AND P4, PT, R0.reuse, R65, PT ;  /* 0x000000410000720c */ /* 0x040fe20003f84070 */
[----:B------:R-:W-:Y:S01]  /*19c0*/  IMAD.HI.U32 R4, R3, R111, RZ ;  /* 0x0000006f03047227 */ /* 0x000fe200078e00ff */
[----:B------:R-:W-:-:S02]  /*19d0*/  ISETP.GT.U32.AND P6, PT, R0, R69, PT ;  /* 0x000000450000720c */ /* 0x000fc40003fc4070 */
[----:B------:R-:W-:Y:S01]  /*19e0*/  ISETP.GE.AND P2, PT, R7, RZ, PT ;  /* 0x000000ff0700720c */ /* 0x000fe20003f46270 */
[----:B------:R-:W-:Y:S01]  /*19f0*/  IMAD.HI.U32 R5, R3, R71, RZ ;  /* 0x0000004703057227 */ /* 0x000fe200078e00ff */
[----:B------:R-:W-:Y:S02]  /*1a00*/  @!P0 IADD3 R67, R67, -R0, RZ ;  /* 0x8000000043438210 */ /* 0x000fe40007ffe0ff */
[----:B------:R-:W-:Y:S01]  /*1a10*/  IABS R27, R18 ;  /* 0x00000012001b7213 */ /* 0x000fe20000000000 */
[----:B------:R-:W-:Y:S01]  /*1a20*/  IMAD.MOV R4, RZ, RZ, -R4 ;  /* 0x000000ffff047224 */ /* 0x000fe200078e0a04 */
[C---:B------:R-:W-:Y:S01]  /*1a30*/  ISETP.GT.U32.AND P0, PT, R0.reuse, R67, PT ;  /* 0x000000430000720c */ /* 0x040fe20003f04070 */
[----:B------:R-:W-:Y:S02]  /*1a40*/  IMAD.MOV R5, RZ, RZ, -R5 ;  /* 0x000000ffff057224 */ /* 0x000fe400078e0a05 */
[C---:B------:R-:W-:Y:S02]  /*1a50*/  IMAD R111, R0.reuse, R4, R111 ;  /* 0x00000004006f7224 */ /* 0x040fe400078e026f */
[----:B------:R-:W-:-:S02]  /*1a60*/  IMAD R71, R0, R5, R71 ;  /* 0x0000000500477224 */ /* 0x000fc400078e0247 */
[--C-:B------:R-:W-:Y:S01]  /*1a70*/  @!P4 IMAD.IADD R65, R65, 0x1, -R0.reuse ;  /* 0x000000014141c824 */ /* 0x100fe200078e0a00 */
[C---:B------:R-:W-:Y:S01]  /*1a80*/  ISETP.GT.U32.AND P4, PT, R0.reuse, R111, PT ;  /* 0x0000006f0000720c */ /* 0x040fe20003f84070 */
[----:B------:R-:W-:Y:S01]  /*1a90*/  @!P6 IMAD.IADD R69, R69, 0x1, -R0 ;  /* 0x000000014545e824 */ /* 0x000fe200078e0a00 */
[----:B------:R-:W-:Y:S01]  /*1aa0*/  ISETP.GT.U32.AND P6, PT, R0, R71, PT ;  /* 0x000000470000720c */ /* 0x000fe20003fc4070 */
[----:B------:R-:W-:Y:S01]  /*1ab0*/  IMAD.HI.U32 R7, R3, R79, RZ ;  /* 0x0000004f03077227 */ /* 0x000fe200078e00ff */
[----:B------:R-:W-:-:S03]  /*1ac0*/  @!P2 IADD3 R65, -R65, RZ, RZ ;  /* 0x000000ff4141a210 */ /* 0x000fc60007ffe1ff */
[--C-:B------:R-:W-:Y:S01]  /*1ad0*/  @!P0 IMAD.IADD R67, R67, 0x1, -R0.reuse ;  /* 0x0000000143438824 */ /* 0x100fe200078e0a00 */
[----:B------:R-:W-:Y:S01]  /*1ae0*/  IADD3 R7, -R7, RZ, RZ ;  /* 0x000000ff07077210 */ /* 0x000fe20007ffe1ff */
[----:B------:R-:W-:Y:S01]  /*1af0*/  IMAD.HI.U32 R6, R3, R119, RZ ;  /* 0x0000007703067227 */ /* 0x000fe200078e00ff */
[----:B------:R-:W-:Y:S02]  /*1b00*/  ISETP.GE.AND P0, PT, R8, RZ, PT ;  /* 0x000000ff0800720c */ /* 0x000fe40003f06270 */
[----:B------:R-:W-:Y:S01]  /*1b10*/  LOP3.LUT R8, R2, 0x34, RZ, 0xfc, !PT ;  /* 0x0000003402087812 */ /* 0x000fe200078efcff */
[----:B------:R-:W-:Y:S01]  /*1b20*/  IMAD R79, R0, R7, R79 ;  /* 0x00000007004f7224 */ /* 0x000fe200078e024f */
[----:B------:R-:W-:Y:S01]  /*1b30*/  LOP3.LUT R7, R2, 0x32, RZ, 0xfc, !PT ;  /* 0x0000003202077812 */ /* 0x000fe200078efcff */
[----:B------:R-:W-:Y:S01]  /*1b40*/  @!P6 IMAD.IADD R71, R71, 0x1, -R0 ;  /* 0x000000014747e824 */ /* 0x000fe200078e0a00 */
[----:B------:R-:W-:Y:S01]  /*1b50*/  @!P4 IADD3 R111, R111, -R0, RZ ;  /* 0x800000006f6fc210 */ /* 0x000fe20007ffe0ff */
[----:B------:R-:W-:Y:S01]  /*1b60*/  IMAD.MOV R6, RZ, RZ, -R6 ;  /* 0x000000ffff067224 */ /* 0x000fe200078e0a06 */
[----:B------:R-:W-:Y:S01]  /*1b70*/  IABS R81, R8 ;  /* 0x0000000800517213 */ /* 0x000fe20000000000 */
[----:B------:R-:W-:Y:S01]  /*1b80*/  @!P1 IMAD.MOV R67, RZ, RZ, -R67 ;  /* 0x000000ffff439224 */ /* 0x000fe200078e0a43 */
[C---:B------:R-:W-:Y:S01]  /*1b90*/  ISETP.GT.U32.AND P4, PT, R0.reuse, R69, PT ;  /* 0x000000450000720c */ /* 0x040fe20003f84070 */
[C---:B------:R-:W-:Y:S01]  /*1ba0*/  IMAD R119, R0.reuse, R6, R119 ;  /* 0x0000000600777224 */ /* 0x040fe200078e0277 */
[----:B------:R-:W-:Y:S01]  /*1bb0*/  IABS R75, R7 ;  /* 0x00000007004b7213 */ /* 0x000fe20000000000 */
[----:B------:R-:W-:Y:S01]  /*1bc0*/  IMAD.HI.U32 R5, R3, R81, RZ ;  /* 0x0000005103057227 */ /* 0x000fe200078e00ff */
[----:B------:R-:W-:-:S02]  /*1bd0*/  ISETP.GT.U32.AND P6, PT, R0, R71, PT ;  /* 0x000000470000720c */ /* 0x000fc40003fc4070 */
[C---:B------:R-:W-:Y:S01]  /*1be0*/  ISETP.GT.U32.AND P1, PT, R0.reuse, R111, PT ;  /* 0x0000006f0000720c */ /* 0x040fe20003f24070 */
[----:B------:R-:W-:Y:S01]  /*1bf0*/  IMAD.HI.U32 R4, R3, R75, RZ ;  /* 0x0000004b03047227 */ /* 0x000fe200078e00ff */
[----:B------:R-:W-:-:S03]  /*1c00*/  ISETP.GT.U32.AND P2, PT, R0, R119, PT ;  /* 0x000000770000720c */ /* 0x000fc60003f44070 */
[----:B------:R-:W-:Y:S02]  /*1c10*/  IMAD.MOV R6, RZ, RZ, -R5 ;  /* 0x000000ffff067224 */ /* 0x000fe400078e0a05 */
[----:B------:R-:W-:Y:S02]  /*1c20*/  IMAD.MOV R4, RZ, RZ, -R4 ;  /* 0x000000ffff047224 */ /* 0x000fe400078e0a04 */
[--C-:B------:R-:W-:Y:S01]  /*1c30*/  @!P4 IMAD.IADD R69, R69, 0x1, -R0.reuse ;  /* 0x000000014545c824 */ /* 0x100fe200078e0a00 */
[C---:B------:R-:W-:Y:S01]  /*1c40*/  ISETP.GT.U32.AND P4, PT, R0.reuse, R79, PT ;  /* 0x0000004f0000720c */ /* 0x040fe20003f84070 */
[C---:B------:R-:W-:Y:S01]  /*1c50*/  IMAD R81, R0.reuse, R6, R81 ;  /* 0x0000000600517224 */ /* 0x040fe200078e0251 */
[----:B------:R-:W-:Y:S01]  /*1c60*/  @!P6 IADD3 R71, R71, -R0, RZ ;  /* 0x800000004747e210 */ /* 0x000fe20007ffe0ff */
[C---:B------:R-:W-:Y:S01]  /*1c70*/  IMAD R75, R0.reuse, R4, R75 ;  /* 0x00000004004b7224 */ /* 0x040fe200078e024b */
[----:B------:R-:W-:Y:S01]  /*1c80*/  @!P5 IADD3 R69, -R69, RZ, RZ ;  /* 0x000000ff4545d210 */ /* 0x000fe20007ffe1ff */
[--C-:B------:R-:W-:Y:S01]  /*1c90*/  @!P1 IMAD.IADD R111, R111, 0x1, -R0.reuse ;  /* 0x000000016f6f9824 */ /* 0x100fe200078e0a00 */
[C---:B------:R-:W-:Y:S01]  /*1ca0*/  ISETP.GT.U32.AND P6, PT, R0.reuse, R81, PT ;  /* 0x000000510000720c */ /* 0x040fe20003fc4070 */
[----:B------:R-:W-:Y:S01]  /*1cb0*/  @!P2 IMAD.IADD R119, R119, 0x1, -R0 ;  /* 0x000000017777a824 */ /* 0x000fe200078e0a00 */
[----:B------:R-:W-:Y:S01]  /*1cc0*/  ISETP.GT.U32.AND P1, PT, R0, R75, PT ;  /* 0x0000004b0000720c */ /* 0x000fe20003f24070 */
[----:B------:R-:W-:Y:S01]  /*1cd0*/  IMAD.HI.U32 R5, R3, R73, RZ ;  /* 0x0000004903057227 */ /* 0x000fe200078e00ff */
[----:B------:R-:W-:-:S02]  /*1ce0*/  LOP3.LUT R6, R2, 0x3a, RZ, 0xfc, !PT ;  /* 0x0000003a02067812 */ /* 0x000fc400078efcff */
[----:B------:R-:W-:Y:S01]  /*1cf0*/  ISETP.GE.AND P2, PT, R9, RZ, PT ;  /* 0x000000ff0900720c */ /* 0x000fe20003f46270 */
[--C-:B------:R-:W-:Y:S01]  /*1d00*/  @!P4 IMAD.IADD R79, R79, 0x1, -R0.reuse ;  /* 0x000000014f4fc824 */ /* 0x100fe200078e0a00 */
[----:B------:R-:W-:Y:S01]  /*1d10*/  LOP3.LUT R9, R2, 0x3c, RZ, 0xfc, !PT ;  /* 0x0000003c02097812 */ /* 0x000fe200078efcff */
[----:B------:R-:W-:Y:S01]  /*1d20*/  IMAD.MOV R5, RZ, RZ, -R5 ;  /* 0x000000ffff057224 */ /* 0x000fe200078e0a05 */
[----:B------:R-:W-:Y:S01]  /*1d30*/  IABS R115, R6 ;  /* 0x0000000600737213 */ /* 0x000fe20000000000 */
[----:B------:R-:W-:Y:S01]  /*1d40*/  IMAD.HI.U32 R4, R3, R77, RZ ;  /* 0x0000004d03047227 */ /* 0x000fe200078e00ff */
[----:B------:R-:W-:Y:S02]  /*1d50*/  IABS R83, R9 ;  /* 0x0000000900537213 */ /* 0x000fe40000000000 */
[----:B------:R-:W-:Y:S01]  /*1d60*/  ISETP.GE.AND P4, PT, R10, RZ, PT ;  /* 0x000000ff0a00720c */ /* 0x000fe20003f86270 */
[--C-:B------:R-:W-:Y:S01]  /*1d70*/  @!P6 IMAD.IADD R81, R81, 0x1, -R0.reuse ;  /* 0x000000015151e824 */ /* 0x100fe200078e0a00 */
[C---:B------:R-:W-:Y:S01]  /*1d80*/  ISETP.GT.U32.AND P6, PT, R0.reuse, R79, PT ;  /* 0x0000004f0000720c */ /* 0x040fe20003fc4070 */
[----:B------:R-:W-:Y:S01]  /*1d90*/  @!P1 IMAD.IADD R75, R75, 0x1, -R0 ;  /* 0x000000014b4b9824 */ /* 0x000fe200078e0a00 */
[C---:B------:R-:W-:Y:S01]  /*1da0*/  ISETP.GT.U32.AND P1, PT, R0.reuse, R119, PT ;  /* 0x000000770000720c */ /* 0x040fe20003f24070 */
[----:B------:R-:W-:Y:S01]  /*1db0*/  IMAD R73, R0, R5, R73 ;  /* 0x0000000500497224 */ /* 0x000fe200078e0249 */
[----:B------:R-:W-:Y:S01]  /*1dc0*/  LOP3.LUT R10, R2, 0x50, RZ, 0xfc, !PT ;  /* 0x00000050020a7812 */ /* 0x000fe200078efcff */
[----:B------:R-:W-:Y:S01]  /*1dd0*/  IMAD.MOV R4, RZ, RZ, -R4 ;  /* 0x000000ffff047224 */ /* 0x000fe200078e0a04 */
[C---:B------:R-:W-:Y:S01]  /*1de0*/  ISETP.GT.U32.AND P5, PT, R0.reuse, R75, PT ;  /* 0x0000004b0000720c */ /* 0x040fe20003fa4070 */
[----:B------:R-:W-:Y:S01]  /*1df0*/  @!P3 IMAD.MOV R111, RZ, RZ, -R111 ;  /* 0x000000ffff6fb224 */ /* 0x000fe200078e0a6f */
[C---:B------:R-:W-:Y:S01]  /*1e00*/  ISETP.GT.U32.AND P3, PT, R0.reuse, R81, PT ;  /* 0x000000510000720c */ /* 0x040fe20003f64070 */
[----:B------:R-:W-:Y:S01]  /*1e10*/  IMAD R77, R0, R4, R77 ;  /* 0x00000004004d7224 */ /* 0x000fe200078e024d */
[----:B------:R-:W-:Y:S01]  /*1e20*/  IABS R149, R10 ;  /* 0x0000000a00957213 */ /* 0x000fe20000000000 */
[----:B------:R-:W-:-:S04]  /*1e30*/  IMAD.HI.U32 R4, R3, R115, RZ ;  /* 0x0000007303047227 */ /* 0x000fc800078e00ff */
[--C-:B------:R-:W-:Y:S01]  /*1e40*/  @!P6 IMAD.IADD R79, R79, 0x1, -R0.reuse ;  /* 0x000000014f4fe824 */ /* 0x100fe200078e0a00 */
[----:B------:R-:W-:Y:S01]  /*1e50*/  ISETP.GT.U32.AND P6, PT, R0, R73, PT ;  /* 0x000000490000720c */ /* 0x000fe20003fc4070 */
[----:B------:R-:W-:Y:S01]  /*1e60*/  @!P1 IMAD.IADD R119, R119, 0x1, -R0 ;  /* 0x0000000177779824 */ /* 0x000fe200078e0a00 */
[----:B------:R-:W-:Y:S01]  /*1e70*/  ISETP.GE.AND P1, PT, R7, RZ, PT ;  /* 0x000000ff0700720c */ /* 0x000fe20003f26270 */
[----:B------:R-:W-:Y:S01]  /*1e80*/  IMAD.HI.U32 R5, R3, R83, RZ ;  /* 0x0000005303057227 */ /* 0x000fe200078e00ff */
[----:B------:R-:W-:Y:S02]  /*1e90*/  @!P5 IADD3 R75, R75, -R0, RZ ;  /* 0x800000004b4bd210 */ /* 0x000fe40007ffe0ff */
[----:B------:R-:W-:Y:S01]  /*1ea0*/  ISETP.GE.AND P5, PT, R8, RZ, PT ;  /* 0x000000ff0800720c */ /* 0x000fe20003fa6270 */
[----:B------:R-:W-:Y:S01]  /*1eb0*/  IMAD.MOV R4, RZ, RZ, -R4 ;  /* 0x000000ffff047224 */ /* 0x000fe200078e0a04 */
[----:B------:R-:W-:Y:S01]  /*1ec0*/  LOP3.LUT R7, R2, 0x48, RZ, 0xfc, !PT ;  /* 0x0000004802077812 */ /* 0x000fe200078efcff */
[----:B------:R-:W-:Y:S01]  /*1ed0*/  @!P0 IMAD.MOV R71, RZ, RZ, -R71 ;  /* 0x000000ffff478224 */ /* 0x000fe200078e0a47 */
[C---:B------:R-:W-:Y:S01]  /*1ee0*/  ISETP.GT.U32.AND P0, PT, R0.reuse, R77, PT ;  /* 0x0000004d0000720c */ /* 0x040fe20003f04070 */
[----:B------:R-:W-:Y:S01]  /*1ef0*/  IMAD.MOV R5, RZ, RZ, -R5 ;  /* 0x000000ffff057224 */ /* 0x000fe200078e0a05 */
[----:B------:R-:W-:Y:S01]  /*1f00*/  IABS R157, R7 ;  /* 0x00000007009d7213 */ /* 0x000fe20000000000 */
[----:B------:R-:W-:Y:S01]  /*1f10*/  IMAD R115, R0, R4, R115 ;  /* 0x0000000400737224 */ /* 0x000fe200078e0273 */
[----:B------:R-:W-:Y:S01]  /*1f20*/  @!P6 IADD3 R73, R73, -R0, RZ ;  /* 0x800000004949e210 */ /* 0x000fe20007ffe0ff */
[--C-:B------:R-:W-:Y:S01]  /*1f30*/  @!P3 IMAD.IADD R81, R81, 0x1, -R0.reuse ;  /* 0x000000015151b824 */ /* 0x100fe200078e0a00 */
[----:B------:R-:W-:Y:S01]  /*1f40*/  LOP3.LUT R4, R2, 0x3e, RZ, 0xfc, !PT ;  /* 0x0000003e02047812 */ /* 0x000fe200078efcff */
[C---:B------:R-:W-:Y:S01]  /*1f50*/  IMAD R83, R0.reuse, R5, R83 ;  /* 0x0000000500537224 */ /* 0x040fe200078e0253 */
[----:B------:R-:W-:Y:S01]  /*1f60*/  ISETP.GE.AND P3, PT, R11, RZ, PT ;  /* 0x000000ff0b00720c */ /* 0x000fe20003f66270 */
[----:B------:R-:W-:Y:S01]  /*1f70*/  @!P1 IMAD.MOV R75, RZ, RZ, -R75 ;  /* 0x000000ffff4b9224 */ /* 0x000fe200078e0a4b */
[C---:B------:R-:W-:Y:S01]  /*1f80*/  ISETP.GT.U32.AND P1, PT, R0.reuse, R115, PT ;  /* 0x000000730000720c */ /* 0x040fe20003f24070 */
[----:B------:R-:W-:Y:S01]  /*1f90*/  @!P4 IMAD.MOV R79, RZ, RZ, -R79 ;  /* 0x000000ffff4fc224 */ /* 0x000fe200078e0a4f */
[C---:B------:R-:W-:Y:S01]  /*1fa0*/  ISETP.GT.U32.AND P4, PT, R0.reuse, R73, PT ;  /* 0x000000490000720c */ /* 0x040fe20003f84070 */
[----:B------:R-:W-:Y:S01]  /*1fb0*/  @!P5 IMAD.MOV R81, RZ, RZ, -R81 ;  /* 0x000000ffff51d224 */ /* 0x000fe200078e0a51 */
[----:B------:R-:W-:Y:S01]  /*1fc0*/  ISETP.GT.U32.AND P5, PT, R0, R83, PT ;  /* 0x000000530000720c */ /* 0x000fe20003fa4070 */
[----:B------:R-:W-:Y:S01]  /*1fd0*/  @!P0 IMAD.IADD R77, R77, 0x1, -R0 ;  /* 0x000000014d4d8824 */ /* 0x000fe200078e0a00 */
[----:B------:R-:W-:Y:S01]  /*1fe0*/  IABS R85, R4 ;  /* 0x0000000400557213 */ /* 0x000fe20000000000 */
[----:B------:R-:W-:Y:S01]  /*1ff0*/  @!P2 IMAD.MOV R119, RZ, RZ, -R119 ;  /* 0x000000ffff77a224 */ /* 0x000fe200078e0a77 */
[----:B------:R-:W-:-:S02]  /*2000*/  LOP3.LUT R5, R2, 0x40, RZ, 0xfc, !PT ;  /* 0x0000004002057812 */ /* 0x000fc400078efcff */
[----:B------:R-:W-:Y:S02]  /*2010*/  ISETP.GT.U32.AND P2, PT, R0, R77, PT ;  /* 0x0000004d0000720c */ /* 0x000fe40003f44070 */
[----:B------:R-:W-:Y:S01]  /*2020*/  IABS R87, R5 ;  /* 0x0000000500577213 */ /* 0x000fe20000000000 */
[--C-:B------:R-:W-:Y:S01]  /*2030*/  @!P1 IMAD.IADD R115, R115, 0x1, -R0.reuse ;  /* 0x0000000173739824 */ /* 0x100fe200078e0a00 */
[----:B------:R-:W-:Y:S01]  /*2040*/  ISETP.GE.AND P6, PT, R6, RZ, PT ;  /* 0x000000ff0600720c */ /* 0x000fe20003fc6270 */
[--C-:B------:R-:W-:Y:S01]  /*2050*/  @!P4 IMAD.IADD R73, R73, 0x1, -R0.reuse ;  /* 0x000000014949c824 */ /* 0x100fe200078e0a00 */
[----:B------:R-:W-:Y:S01]  /*2060*/  ISETP.GE.AND P4, PT, R4, RZ, PT ;  /* 0x000000ff0400720c */ /* 0x000fe20003f86270 */
[----:B------:R-:W-:Y:S01]  /*2070*/  IMAD.HI.U32 R4, R3, R85, RZ ;  /* 0x0000005503047227 */ /* 0x000fe200078e00ff */
[----:B------:R-:W-:Y:S02]  /*2080*/  ISETP.GE.AND P1, PT, R5, RZ, PT ;  /* 0x000000ff0500720c */ /* 0x000fe40003f26270 */
[----:B------:R-:W-:Y:S01]  /*2090*/  ISETP.GE.AND P0, PT, R12, RZ, PT ;  /* 0x000000ff0c00720c */ /* 0x000fe20003f06270 */
[----:B------:R-:W-:Y:S01]  /*20a0*/  @!P5 IMAD.IADD R83, R83, 0x1, -R0 ;  /* 0x000000015353d824 */ /* 0x000fe200078e0a00 */
[----:B------:R-:W-:Y:S01]  /*20b0*/  ISETP.GT.U32.AND P5, PT, R0, R115, PT ;  /* 0x000000730000720c */ /* 0x000fe20003fa4070 */
[----:B------:R-:W-:Y:S01]  /*20c0*/  IMAD.HI.U32 R5, R3, R87, RZ ;  /* 0x0000005703057227 */ /* 0x000fe200078e00ff */
[----:B------:R-:W-:-:S02]  /*20d0*/  IADD3 R4, -R4, RZ, RZ ;  /* 0x000000ff04047210 */ /* 0x000fc40007ffe1ff */
[----:B------:R-:W-:Y:S01]  /*20e0*/  @!P2 IADD3 R77, R77, -R0, RZ ;  /* 0x800000004d4da210 */ /* 0x000fe20007ffe0ff */
[----:B------:R-:W-:Y:S01]  /*20f0*/  IMAD.MOV R5, RZ, RZ, -R5 ;  /* 0x000000ffff057224 */ /* 0x000fe200078e0a05 */
[----:B------:R-:W-:Y:S01]  /*2100*/  LOP3.LUT R6, R2, 0x42, RZ, 0xfc, !PT ;  /* 0x0000004202067812 */ /* 0x000fe200078efcff */
[----:B------:R-:W-:Y:S01]  /*2110*/  IMAD R85, R0, R4, R85 ;  /* 0x0000000400557224 */ /* 0x000fe200078e0255 */
[----:B------:R-:W-:Y:S01]  /*2120*/  LOP3.LUT R4, R2, 0x44, RZ, 0xfc, !PT ;  /* 0x0000004402047812 */ /* 0x000fe200078efcff */
[----:B------:R-:W-:Y:S01]  /*2130*/  @!P3 IMAD.MOV R77, RZ, RZ, -R77 ;  /* 0x000000ffff4db224 */ /* 0x000fe200078e0a4d */
[C---:B------:R-:W-:Y:S01]  /*2140*/  ISETP.GT.U32.AND P3, PT, R0.reuse, R83, PT ;  /* 0x000000530000720c */ /* 0x040fe20003f64070 */
[C---:B------:R-:W-:Y:S01]  /*2150*/  IMAD R87, R0.reuse, R5, R87 ;  /* 0x0000000500577224 */ /* 0x040fe200078e0257 */
[----:B------:R-:W-:Y:S01]  /*2160*/  IABS R89, R6 ;  /* 0x0000000600597213 */ /* 0x000fe20000000000 */
[----:B------:R-:W-:Y:S01]  /*2170*/  @!P5 IMAD.IADD R115, R115, 0x1, -R0 ;  /* 0x000000017373d824 */ /* 0x000fe200078e0a00 */
[C---:B------:R-:W-:Y:S01]  /*2180*/  ISETP.GT.U32.AND P5, PT, R0.reuse, R85, PT ;  /* 0x000000550000720c */ /* 0x040fe20003fa4070 */
[----:B------:R-:W-:Y:S01]  /*2190*/  @!P0 IMAD.MOV R73, RZ, RZ, -R73 ;  /* 0x000000ffff498224 */ /* 0x000fe200078e0a49 */
[----:B------:R-:W-:Y:S01]  /*21a0*/  IABS R161, R4 ;  /* 0x0000000400a17213 */ /* 0x000fe20000000000 */
[----:B------:R-:W-:Y:S01]  /*21b0*/  @!P6 IMAD.MOV R115, RZ, RZ, -R115 ;  /* 0x000000ffff73e224 */ /* 0x000fe200078e0a73 */
[----:B------:R-:W-:-:S02]  /*21c0*/  ISETP.GT.U32.AND P6, PT, R0, R87, PT ;  /* 0x000000570000720c */ /* 0x000fc40003fc4070 */
[----:B------:R-:W-:Y:S02]  /*21d0*/  ISETP.GE.AND P0, PT, R6, RZ, PT ;  /* 0x000000ff0600720c */ /* 0x000fe40003f06270 */
[----:B------:R-:W-:Y:S01]  /*21e0*/  LOP3.LUT R6, R2, 0x46, RZ, 0xfc, !PT ;  /* 0x0000004602067812 */ /* 0x000fe200078efcff */
[--C-:B------:R-:W-:Y:S01]  /*21f0*/  @!P3 IMAD.IADD R83, R83, 0x1, -R0.reuse ;  /* 0x000000015353b824 */ /* 0x100fe200078e0a00 */
[----:B------:R-:W-:Y:S01]  /*2200*/  ISETP.GE.AND P3, PT, R4, RZ, PT ;  /* 0x000000ff0400720c */ /* 0x000fe20003f66270 */
[----:B------:R-:W-:Y:S01]  /*2210*/  IMAD.HI.U32 R4, R3, R89, RZ ;  /* 0x0000005903047227 */ /* 0x000fe200078e00ff */
[----:B------:R-:W-:Y:S02]  /*2220*/  IABS R159, R6 ;  /* 0x00000006009f7213 */ /* 0x000fe40000000000 */
[----:B------:R-:W-:Y:S01]  /*2230*/  ISETP.GE.AND P2, PT, R9, RZ, PT ;  /* 0x000000ff0900720c */ /* 0x000fe20003f46270 */
[----:B------:R-:W-:Y:S01]  /*2240*/  @!P5 IMAD.IADD R85, R85, 0x1, -R0 ;  /* 0x000000015555d824 */ /* 0x000fe200078e0a00 */
[----:B------:R-:W-:Y:S01]  /*2250*/  IADD3 R5, -R4, RZ, RZ ;  /* 0x000000ff04057210 */ /* 0x000fe20007ffe1ff */
[----:B------:R-:W-:Y:S01]  /*2260*/  IMAD.HI.U32 R4, R3, R161, RZ ;  /* 0x000000a103047227 */ /* 0x000fe200078e00ff */
[----:B------:R-:W-:-:S02]  /*2270*/  @!P6 IADD3 R87, R87, -R0, RZ ;  /* 0x800000005757e210 */ /* 0x000fc40007ffe0ff */
[C---:B------:R-:W-:Y:S01]  /*2280*/  ISETP.GT.U32.AND P5, PT, R0.reuse, R85, PT ;  /* 0x000000550000720c */ /* 0x040fe20003fa4070 */
[----:B------:R-:W-:Y:S01]  /*2290*/  IMAD.MOV R4, RZ, RZ, -R4 ;  /* 0x000000ffff047224 */ /* 0x000fe200078e0a04 */
[C---:B------:R-:W-:Y:S01]  /*22a0*/  ISETP.GT.U32.AND P6, PT, R0.reuse, R87, PT ;  /* 0x000000570000720c */ /* 0x040fe20003fc4070 */
[----:B------:R-:W-:Y:S01]  /*22b0*/  IMAD R89, R0, R5, R89 ;  /* 0x0000000500597224 */ /* 0x000fe200078e0259 */
[----:B------:R-:W-:Y:S01]  /*22c0*/  LOP3.LUT R8, R2, 0x4c, RZ, 0xfc, !PT ;  /* 0x0000004c02087812 */ /* 0x000fe200078efcff */
[----:B------:R-:W-:Y:S01]  /*22d0*/  IMAD R161, R0, R4, R161 ;  /* 0x0000000400a17224 */ /* 0x000fe200078e02a1 */
[C---:B------:R-:W-:Y:S01]  /*22e0*/  LOP3.LUT R9, R2.reuse, 0x4e, RZ, 0xfc, !PT ;  /* 0x0000004e02097812 */ /* 0x040fe200078efcff */
[C---:B------:R-:W-:Y:S01]  /*22f0*/  IMAD.HI.U32 R4, R3.reuse, R159, RZ ;  /* 0x0000009f03047227 */ /* 0x040fe200078e00ff */
[----:B------:R-:W-:Y:S02]  /*2300*/  IABS R153, R8 ;  /* 0x0000000800997213 */ /* 0x000fe40000000000 */
[----:B------:R-:W-:Y:S01]  /*2310*/  IABS R151, R9 ;  /* 0x0000000900977213 */ /* 0x000fe20000000000 */
[----:B------:R-:W-:Y:S01]  /*2320*/  IMAD.HI.U32 R5, R3, R157, RZ ;  /* 0x0000009d03057227 */ /* 0x000fe200078e00ff */
[----:B------:R-:W-:-:S02]  /*2330*/  LOP3.LUT R12, R2, 0x8c, RZ, 0xfc, !PT ;  /* 0x0000008c020c7812 */ /* 0x000fc400078efcff */
[----:B------:R-:W-:Y:S01]  /*2340*/  LOP3.LUT R11, R2, 0x8a, RZ, 0xfc, !PT ;  /* 0x0000008a020b7812 */ /* 0x000fe200078efcff */
[----:B------:R-:W-:Y:S01]  /*2350*/  @!P5 IMAD.IADD R85, R85, 0x1, -R0 ;  /* 0x000000015555d824 */ /* 0x000fe200078e0a00 */
[C---:B------:R-:W-:Y:S01]  /*2360*/  ISETP.GT.U32.AND P5, PT, R0.reuse, R89, PT ;  /* 0x000000590000720c */ /* 0x040fe20003fa4070 */
[----:B------:R-:W-:Y:S01]  /*2370*/  IMAD.MOV R4, RZ, RZ, -R4 ;  /* 0x000000ffff047224 */ /* 0x000fe200078e0a04 */
[----:B------:R-:W-:Y:S01]  /*2380*/  @!P6 IADD3 R87, R87, -R0, RZ ;  /* 0x800000005757e210 */ /* 0x000fe20007ffe0ff */
[----:B------:R-:W-:Y:S01]  /*2390*/  IMAD.MOV R5, RZ, RZ, -R5 ;  /* 0x000000ffff057224 */ /* 0x000fe200078e0a05 */
[----:B------:R-:W-:Y:S01]  /*23a0*/  IABS R189, R12 ;  /* 0x0000000c00bd7213 */ /* 0x000fe20000000000 */
[----:B------:R-:W-:Y:S01]  /*23b0*/  IMAD R159, R0, R4, R159 ;  /* 0x00000004009f7224 */ /* 0x000fe200078e029f */
[----:B------:R-:W-:Y:S01]  /*23c0*/  IABS R187, R11 ;  /* 0x0000000b00bb7213 */ /* 0x000fe20000000000 */
[----:B------:R-:W-:Y:S01]  /*23d0*/  @!P2 IMAD.MOV R83, RZ, RZ, -R83 ;  /* 0x000000ffff53a224 */ /* 0x000fe200078e0a53 */
[----:B------:R-:W-:Y:S01]  /*23e0*/  ISETP.GE.AND P2, PT, R6, RZ, PT ;  /* 0x000000ff0600720c */ /* 0x000fe20003f46270 */
[C---:B------:R-:W-:Y:S01]  /*23f0*/  IMAD R157, R0.reuse, R5, R157 ;  /* 0x00000005009d7224 */ /* 0x040fe200078e029d */
[----:B------:R-:W-:Y:S01]  /*2400*/  ISETP.GT.U32.AND P6, PT, R0, R159, PT ;  /* 0x0000009f0000720c */ /* 0x000fe20003fc4070 */
[----:B------:R-:W-:Y:S01]  /*2410*/  @!P4 IMAD.MOV R85, RZ, RZ, -R85 ;  /* 0x000000ffff55c224 */ /* 0x000fe200078e0a55 */
[----:B------:R-:W-:Y:S01]  /*2420*/  LOP3.LUT R6, R2, 0x4a, RZ, 0xfc, !PT ;  /* 0x0000004a02067812 */ /* 0x000fe200078efcff */
[----:B------:R-:W-:Y:S01]  /*2430*/  @!P5 IMAD.IADD R89, R89, 0x1, -R0 ;  /* 0x000000015959d824 */ /* 0x000fe200078e0a00 */
[C---:B------:R-:W-:Y:S01]  /*2440*/  ISETP.GT.U32.AND P5, PT, R0.reuse, R157, PT ;  /* 0x0000009d0000720c */ /* 0x040fe20003fa4070 */
[----:B------:R-:W-:Y:S01]  /*2450*/  @!P1 IMAD.MOV R87, RZ, RZ, -R87 ;  /* 0x000000ffff579224 */ /* 0x000fe200078e0a57 */
[----:B------:R-:W-:Y:S01]  /*2460*/  IABS R155, R6 ;  /* 0x00000006009b7213 */ /* 0x000fe20000000000 */
[----:B------:R-:W-:Y:S01]  /*2470*/  IMAD.HI.U32 R5, R3, R149, RZ ;  /* 0x0000009503057227 */ /* 0x000fe200078e00ff */
[----:B------:R-:W-:-:S03]  /*2480*/  ISETP.GT.U32.AND P4, PT, R0, R161, PT ;  /* 0x000000a10000720c */ /* 0x000fc60003f84070 */
[----:B------:R-:W-:-:S04]  /*2490*/  IMAD.HI.U32 R4, R3, R155, RZ ;  /* 0x0000009b03047227 */ /* 0x000fc800078e00ff */
[----:B------:R-:W-:Y:S02]  /*24a0*/  @!P6 IMAD.IADD R159, R159, 0x1, -R0 ;  /* 0x000000019f9fe824 */ /* 0x000fe400078e0a00 */
[----:B------:R-:W-:Y:S01]  /*24b0*/  IMAD.MOV R4, RZ, RZ, -R4 ;  /* 0x000000ffff047224 */ /* 0x000fe200078e0a04 */
[----:B------:R-:W-:Y:S01]  /*24c0*/  @!P5 IADD3 R157, R157, -R0, RZ ;  /* 0x800000009d9dd210 */ /* 0x000fe20007ffe0ff */
[----:B------:R-:W-:Y:S01]  /*24d0*/  IMAD.MOV R5, RZ, RZ, -R5 ;  /* 0x000000ffff057224 */ /* 0x000fe200078e0a05 */
[C---:B------:R-:W-:Y:S01]  /*24e0*/  ISETP.GT.U32.AND P5, PT, R0.reuse, R159, PT ;  /* 0x0000009f0000720c */ /* 0x040fe20003fa4070 */
[C---:B------:R-:W-:Y:S01]  /*24f0*/  IMAD R155, R0.reuse, R4, R155 ;  /* 0x00000004009b7224 */ /* 0x040fe200078e029b */
[----:B------:R-:W-:Y:S01]  /*2500*/  ISETP.GT.U32.AND P1, PT, R0, R157, PT ;  /* 0x0000009d0000720c */ /* 0x000fe20003f24070 */
[----:B------:R-:W-:-:S04]  /*2510*/  IMAD.HI.U32 R4, R3, R153, RZ ;  /* 0x0000009903047227 */ /* 0x000fc800078e00ff */
[----:B------:R-:W-:Y:S01]  /*2520*/  @!P4 IMAD.IADD R161, R161, 0x1, -R0 ;  /* 0x00000001a1a1c824 */ /* 0x000fe200078e0a00 */
[C---:B------:R-:W-:Y:S01]  /*2530*/  ISETP.GT.U32.AND P4, PT, R0.reuse, R89, PT ;  /* 0x000000590000720c */ /* 0x040fe20003f84070 */
[----:B------:R-:W-:Y:S02]  /*2540*/  IMAD.MOV R4, RZ, RZ, -R4 ;  /* 0x000000ffff047224 */ /* 0x000fe400078e0a04 */
[C---:B------:R-:W-:Y:S01]  /*2550*/  IMAD R149, R0.reuse, R5, R149 ;  /* 0x0000000500957224 */ /* 0x040fe200078e0295 */
[C---:B------:R-:W-:Y:S01]  /*2560*/  ISETP.GT.U32.AND P6, PT, R0.reuse, R161, PT ;  /* 0x000000a10000720c */ /* 0x040fe20003fc4070 */
[----:B------:R-:W-:Y:S01]  /*2570*/  IMAD R153, R0, R4, R153 ;  /* 0x0000000400997224 */ /* 0x000fe200078e0299 */
[----:B------:R-:W-:Y:S01]  /*2580*/  @!P5 IADD3 R159, R159, -R0, RZ ;  /* 0x800000009f9fd210 */ /* 0x000fe20007ffe0ff */
[----:B------:R-:W-:-:S03]  /*2590*/  IMAD.HI.U32 R4, R3, R151, RZ ;  /* 0x0000009703047227 */ /* 0x000fc600078e00ff */
[C---:B------:R-:W-:Y:S01]  /*25a0*/  ISETP.GT.U32.AND P5, PT, R0.reuse, R153, PT ;  /* 0x000000990000720c */ /* 0x040fe20003fa4070 */
[----:B------:R-:W-:Y:S02]  /*25b0*/  IMAD.MOV R4, RZ, RZ, -R4 ;  /* 0x000000ffff047224 */ /* 0x000fe400078e0a04 */
[--C-:B------:R-:W-:Y:S01]  /*25c0*/  @!P4 IMAD.IADD R89, R89, 0x1, -R0.reuse ;  /* 0x000000015959c824 */ /* 0x100fe200078e0a00 */
[C---:B------:R-:W-:Y:S01]  /*25d0*/  ISETP.GT.U32.AND P4, PT, R0.reuse, R155, PT ;  /* 0x0000009b0000720c */ /* 0x040fe20003f84070 */
[----:B------:R-:W-:Y:S02]  /*25e0*/  IMAD R151, R0, R4, R151 ;  /* 0x0000000400977224 */ /* 0x000fe400078e0297 */
[--C-:B------:R-:W-:Y:S01]  /*25f0*/  @!P6 IMAD.IADD R161, R161, 0x1, -R0.reuse ;  /* 0x00000001a1a1e824 */ /* 0x100fe200078e0a00 */
[----:B------:R-:W-:Y:S01]  /*2600*/  ISETP.GE.AND P6, PT, R7, RZ, PT ;  /* 0x000000ff0700720c */ /* 0x000fe20003fc6270 */
[--C-:B------:R-:W-:Y:S01]  /*2610*/  @!P1 IMAD.IADD R157, R157, 0x1, -R0.reuse ;  /* 0x000000019d9d9824 */ /* 0x100fe200078e0a00 */
[----:B------:R-:W-:Y:S01]  /*2620*/  LOP3.LUT R7, R2, 0x52, RZ, 0xfc, !PT ;  /* 0x0000005202077812 */ /* 0x000fe200078efcff */
[----:B------:R-:W-:Y:S01]  /*2630*/  @!P3 IMAD.MOV R161, RZ, RZ, -R161 ;  /* 0x000000ffffa1b224 */ /* 0x000fe200078e0aa1 */
[----:B------:R-:W-:Y:S01]  /*2640*/  ISETP.GT.U32.AND P3, PT, R0, R151, PT ;  /* 0x000000970000720c */ /* 0x000fe20003f64070 */
[----:B------:R-:W-:Y:S01]  /*2650*/  @!P0 IMAD.MOV R89, RZ, RZ, -R89 ;  /* 0x000000ffff598224 */ /* 0x000fe200078e0a59 */
[----:B------:R-:W-:Y:S01]  /*2660*/  IABS R147, R7 ;  /* 0x0000000700937213 */ /* 0x000fe20000000000 */
[----:B------:R-:W-:Y:S01]  /*2670*/  @!P2 IMAD.MOV R159, RZ, RZ, -R159 ;  /* 0x000000ffff9fa224 */ /* 0x000fe200078e0a9f */
[----:B------:R-:W-:Y:S01]  /*2680*/  @!P5 IADD3 R153, R153, -R0, RZ ;  /* 0x800000009999d210 */ /* 0x000fe20007ffe0ff */
[----:B------:R-:W-:Y:S01]  /*2690*/  @!P4 IMAD.IADD R155, R155, 0x1, -R0 ;  /* 0x000000019b9bc824 */ /* 0x000fe200078e0a00 */
[----:B------:R-:W-:Y:S01]  /*26a0*/  ISETP.GE.AND P1, PT, R6, RZ, PT ;  /* 0x000000ff0600720c */ /* 0x000fe20003f26270 */
[----:B------:R-:W-:Y:S01]  /*26b0*/  IMAD.HI.U32 R4, R3, R147, RZ ;  /* 0x0000009303047227 */ /* 0x000fe200078e00ff */
[----:B------:R-:W-:-:S02]  /*26c0*/  ISETP.GT.U32.AND P5, PT, R0, R153, PT ;  /* 0x000000990000720c */ /* 0x000fc40003fa4070 */
[----:B------:R-:W-:Y:S01]  /*26d0*/  LOP3.LUT R6, R2, 0x54, RZ, 0xfc, !PT ;  /* 0x0000005402067812 */ /* 0x000fe200078efcff */
[----:B------:R-:W-:Y:S01]  /*26e0*/  IMAD.MOV R4, RZ, RZ, -R4 ;  /* 0x000000ffff047224 */ /* 0x000fe200078e0a04 */
[----:B------:R-:W-:Y:S01]  /*26f0*/  @!P6 IADD3 R157, -R157, RZ, RZ ;  /* 0x000000ff9d9de210 */ /* 0x000fe20007ffe1ff */
[--C-:B------:R-:W-:Y:S01]  /*2700*/  @!P3 IMAD.IADD R151, R151, 0x1, -R0.reuse ;  /* 0x000000019797b824 */ /* 0x100fe200078e0a00 */
[C---:B------:R-:W-:Y:S01]  /*2710*/  ISETP.GT.U32.AND P0, PT, R0.reuse, R155, PT ;  /* 0x0000009b0000720c */ /* 0x040fe20003f04070 */
[C---:B------:R-:W-:Y:S01]  /*2720*/  IMAD R147, R0.reuse, R4, R147 ;  /* 0x0000000400937224 */ /* 0x040fe200078e0293 */
[----:B------:R-:W-:Y:S02]  /*2730*/  ISETP.GT.U32.AND P6, PT, R0, R149, PT ;  /* 0x000000950000720c */ /* 0x000fe40003fc4070 */
[----:B------:R-:W-:Y:S02]  /*2740*/  ISETP.GE.AND P4, PT, R8, RZ, PT ;  /* 0x000000ff0800720c */ /* 0x000fe40003f86270 */
[----:B------:R-:W-:Y:S01]  /*2750*/  IABS R145, R6 ;  /* 0x0000000600917213 */ /* 0x000fe20000000000 */
[----:B------:R-:W-:Y:S01]  /*2760*/  @!P5 IMAD.IADD R153, R153, 0x1, -R0 ;  /* 0x000000019999d824 */ /* 0x000fe200078e0a00 */
[----:B------:R-:W-:-:S02]  /*2770*/  ISETP.GT.U32.AND P5, PT, R0, R147, PT ;  /* 0x000000930000720c */ /* 0x000fc40003fa4070 */
[C---:B------:R-:W-:Y:S01]  /*2780*/  LOP3.LUT R8, R2.reuse, 0x56, RZ, 0xfc, !PT ;  /* 0x0000005602087812 */ /* 0x040fe200078efcff */
[----:B------:R-:W-:Y:S01]  /*2790*/  IMAD.HI.U32 R4, R3, R145, RZ ;  /* 0x0000009103047227 */ /* 0x000fe200078e00ff */
[----:B------:R-:W-:Y:S02]  /*27a0*/  ISETP.GE.AND P3, PT, R7, RZ, PT ;  /* 0x000000ff0700720c */ /* 0x000fe40003f66270 */
[----:B------:R-:W-:Y:S01]  /*27b0*/  IABS R143, R8 ;  /* 0x00000008008f7213 */ /* 0x000fe20000000000 */
[----:B------:R-:W-:Y:S01]  /*27c0*/  IMAD.MOV R5, RZ, RZ, -R4 ;  /* 0x000000ffff057224 */ /* 0x000fe200078e0a04 */
[----:B------:R-:W-:Y:S01]  /*27d0*/  LOP3.LUT R7, R2, 0x58, RZ, 0xfc, !PT ;  /* 0x0000005802077812 */ /* 0x000fe200078efcff */
[----:B------:R-:W-:Y:S01]  /*27e0*/  @!P0 IMAD.IADD R155, R155, 0x1, -R0 ;  /* 0x000000019b9b8824 */ /* 0x000fe200078e0a00 */
[----:B------:R-:W-:Y:S01]  /*27f0*/  ISETP.GE.AND P2, PT, R9, RZ, PT ;  /* 0x000000ff0900720c */ /* 0x000fe20003f46270 */
[----:B------:R-:W-:Y:S01]  /*2800*/  IMAD.HI.U32 R4, R3, R143, RZ ;  /* 0x0000008f03047227 */ /* 0x000fe200078e00ff */
[----:B------:R-:W-:-:S02]  /*2810*/  IABS R141, R7 ;  /* 0x00000007008d7213 */ /* 0x000fc40000000000 */
[----:B------:R-:W-:Y:S01]  /*2820*/  @!P1 IADD3 R155, -R155, RZ, RZ ;  /* 0x000000ff9b9b9210 */ /* 0x000fe20007ffe1ff */
[--C-:B------:R-:W-:Y:S01]  /*2830*/  @!P5 IMAD.IADD R147, R147, 0x1, -R0.reuse ;  /* 0x000000019393d824 */ /* 0x100fe200078e0a00 */
[----:B------:R-:W-:Y:S01]  /*2840*/  LOP3.LUT R9, R2, 0x5a, RZ, 0xfc, !PT ;  /* 0x0000005a02097812 */ /* 0x000fe200078efcff */
[----:B------:R-:W-:Y:S01]  /*2850*/  @!P6 IMAD.IADD R149, R149, 0x1, -R0 ;  /* 0x000000019595e824 */ /* 0x000fe200078e0a00 */
[C---:B------:R-:W-:Y:S01]  /*2860*/  ISETP.GT.U32.AND P6, PT, R0.reuse, R151, PT ;  /* 0x000000970000720c */ /* 0x040fe20003fc4070 */
[----:B------:R-:W-:Y:S01]  /*2870*/  IMAD.MOV R4, RZ, RZ, -R4 ;  /* 0x000000ffff047224 */ /* 0x000fe200078e0a04 */
[C---:B------:R-:W-:Y:S01]  /*2880*/  ISETP.GT.U32.AND P5, PT, R0.reuse, R147, PT ;  /* 0x000000930000720c */ /* 0x040fe20003fa4070 */
[C---:B------:R-:W-:Y:S01]  /*2890*/  IMAD R145, R0.reuse, R5, R145 ;  /* 0x0000000500917224 */ /* 0x040fe200078e0291 */
[C---:B------:R-:W-:Y:S01]  /*28a0*/  ISETP.GT.U32.AND P1, PT, R0.reuse, R149, PT ;  /* 0x000000950000720c */ /* 0x040fe20003f24070 */
[----:B------:R-:W-:Y:S01]  /*28b0*/  IMAD R143, R0, R4, R143 ;  /* 0x00000004008f7224 */ /* 0x000fe200078e028f */
[----:B------:R-:W-:Y:S01]  /*28c0*/  IABS R139, R9 ;  /* 0x00000009008b7213 */ /* 0x000fe20000000000 */
[----:B------:R-:W-:Y:S01]  /*28d0*/  IMAD.HI.U32 R4, R3, R141, RZ ;  /* 0x0000008d03047227 */ /* 0x000fe200078e00ff */
[----:B------:R-:W-:-:S02]  /*28e0*/  ISETP.GE.AND P0, PT, R10, RZ, PT ;  /* 0x000000ff0a00720c */ /* 0x000fc40003f06270 */
[----:B------:R-:W-:Y:S01]  /*28f0*/  LOP3.LUT R10, R2, 0x88, RZ, 0xfc, !PT ;  /* 0x00000088020a7812 */ /* 0x000fe200078efcff */
[----:B------:R-:W-:Y:S02]  /*2900*/  IMAD.MOV R4, RZ, RZ, -R4 ;  /* 0x000000ffff047224 */ /* 0x000fe400078e0a04 */
[--C-:B------:R-:W-:Y:S01]  /*2910*/  @!P6 IMAD.IADD R151, R151, 0x1, -R0.reuse ;  /* 0x000000019797e824 */ /* 0x100fe200078e0a00 */
[C---:B------:R-:W-:Y:S01]  /*2920*/  ISETP.GT.U32.AND P6, PT, R0.reuse, R145, PT ;  /* 0x000000910000720c */ /* 0x040fe20003fc4070 */
[----:B------:R-:W-:Y:S01]  /*2930*/  @!P5 IMAD.IADD R147, R147, 0x1, -R0 ;  /* 0x000000019393d824 */ /* 0x000fe200078e0a00 */
[C---:B------:R-:W-:Y:S01]  /*2940*/  ISETP.GT.U32.AND P5, PT, R0.reuse, R143, PT ;  /* 0x0000008f0000720c */ /* 0x040fe20003fa4070 */
[----:B------:R-:W-:Y:S01]  /*2950*/  IMAD R141, R0, R4, R141 ;  /* 0x00000004008d7224 */ /* 0x000fe200078e028d */
[----:B------:R-:W-:Y:S01]  /*2960*/  @!P1 IADD3 R149, R149, -R0, RZ ;  /* 0x8000000095959210 */ /* 0x000fe20007ffe0ff */
[----:B------:R-:W-:Y:S01]  /*2970*/  @!P4 IMAD.MOV R153, RZ, RZ, -R153 ;  /* 0x000000ffff99c224 */ /* 0x000fe200078e0a99 */
[----:B------:R-:W-:Y:S01]  /*2980*/  ISETP.GE.AND P1, PT, R6, RZ, PT ;  /* 0x000000ff0600720c */ /* 0x000fe20003f26270 */
[----:B------:R-:W-:Y:S01]  /*2990*/  @!P2 IMAD.MOV R151, RZ, RZ, -R151 ;  /* 0x000000ffff97a224 */ /* 0x000fe200078e0a97 */
[----:B------:R-:W-:Y:S01]  /*29a0*/  LOP3.LUT R6, R2, 0x5c, RZ, 0xfc, !PT ;  /* 0x0000005c02067812 */ /* 0x000fe200078efcff */
[----:B------:R-:W-:Y:S01]  /*29b0*/  IMAD.HI.U32 R5, R3, R139, RZ ;  /* 0x0000008b03057227 */ /* 0x000fe200078e00ff */
[----:B------:R-:W-:-:S02]  /*29c0*/  ISETP.GT.U32.AND P2, PT, R0, R141, PT ;  /* 0x0000008d0000720c */ /* 0x000fc40003f44070 */
[----:B------:R-:W-:Y:S01]  /*29d0*/  IABS R137, R6 ;  /* 0x0000000600897213 */ /* 0x000fe20000000000 */
[----:B------:R-:W-:Y:S01]  /*29e0*/  @!P6 IMAD.IADD R145, R145, 0x1, -R0 ;  /* 0x000000019191e824 */ /* 0x000fe200078e0a00 */
[----:B------:R-:W-:Y:S01]  /*29f0*/  ISETP.GE.AND P6, PT, R8, RZ, PT ;  /* 0x000000ff0800720c */ /* 0x000fe20003fc6270 */
[----:B------:R-:W-:Y:S01]  /*2a00*/  IMAD.MOV R5, RZ, RZ, -R5 ;  /* 0x000000ffff057224 */ /* 0x000fe200078e0a05 */
[----:B------:R-:W-:Y:S01]  /*2a10*/  @!P5 IADD3 R143, R143, -R0, RZ ;  /* 0x800000008f8fd210 */ /* 0x000fe20007ffe0ff */
[----:B------:R-:W-:Y:S01]  /*2a20*/  IMAD.HI.U32 R4, R3, R137, RZ ;  /* 0x0000008903047227 */ /* 0x000fe200078e00ff */
[C---:B------:R-:W-:Y:S02]  /*2a30*/  ISETP.GT.U32.AND P5, PT, R0.reuse, R145, PT ;  /* 0x000000910000720c */ /* 0x040fe40003fa4070 */
[----:B------:R-:W-:Y:S01]  /*2a40*/  ISETP.GT.U32.AND P4, PT, R0, R143, PT ;  /* 0x0000008f0000720c */ /* 0x000fe20003f84070 */
[----:B------:R-:W-:Y:S01]  /*2a50*/  IMAD.MOV R4, RZ, RZ, -R4 ;  /* 0x000000ffff047224 */ /* 0x000fe200078e0a04 */
[----:B------:R-:W-:Y:S01]  /*2a60*/  LOP3.LUT R8, R2, 0x5e, RZ, 0xfc, !PT ;  /* 0x0000005e02087812 */ /* 0x000fe200078efcff */
[--C-:B------:R-:W-:Y:S01]  /*2a70*/  @!P2 IMAD.IADD R141, R141, 0x1, -R0.reuse ;  /* 0x000000018d8da824 */ /* 0x100fe200078e0a00 */
[----:B------:R-:W-:Y:S01]  /*2a80*/  @!P3 IADD3 R147, -R147, RZ, RZ ;  /* 0x000000ff9393b210 */ /* 0x000fe20007ffe1ff */
[C---:B------:R-:W-:Y:S01]  /*2a90*/  IMAD R137, R0.reuse, R4, R137 ;  /* 0x0000000400897224 */ /* 0x040fe200078e0289 */
[----:B------:R-:W-:Y:S01]  /*2aa0*/  IABS R135, R8 ;  /* 0x0000000800877213 */ /* 0x000fe20000000000 */
[----:B------:R-:W-:Y:S01]  /*2ab0*/  IMAD R139, R0, R5, R139 ;  /* 0x00000005008b7224 */ /* 0x000fe200078e028b */
[----:B------:R-:W-:Y:S01]  /*2ac0*/  LOP3.LUT R5, R2, 0x60, RZ, 0xfc, !PT ;  /* 0x0000006002057812 */ /* 0x000fe200078efcff */
[----:B------:R-:W-:Y:S01]  /*2ad0*/  @!P0 IMAD.MOV R149, RZ, RZ, -R149 ;  /* 0x000000ffff958224 */ /* 0x000fe200078e0a95 */
[----:B------:R-:W-:Y:S01]  /*2ae0*/  ISETP.GE.AND P0, PT, R7, RZ, PT ;  /* 0x000000ff0700720c */ /* 0x000fe20003f06270 */
[--C-:B------:R-:W-:Y:S01]  /*2af0*/  @!P5 IMAD.IADD R145, R145, 0x1, -R0.reuse ;  /* 0x000000019191d824 */ /* 0x100fe200078e0a00 */
[C---:B------:R-:W-:Y:S01]  /*2b00*/  ISETP.GT.U32.AND P3, PT, R0.reuse, R139, PT ;  /* 0x0000008b0000720c */ /* 0x040fe20003f64070 */
[----:B------:R-:W-:Y:S01]  /*2b10*/  @!P4 IMAD.IADD R143, R143, 0x1, -R0 ;  /* 0x000000018f8fc824 */ /* 0x000fe200078e0a00 */
[C---:B------:R-:W-:Y:S01]  /*2b20*/  ISETP.GT.U32.AND P4, PT, R0.reuse, R137, PT ;  /* 0x000000890000720c */ /* 0x040fe20003f84070 */
[----:B------:R-:W-:Y:S01]  /*2b30*/  @!P1 IMAD.MOV R145, RZ, RZ, -R145 ;  /* 0x000000ffff919224 */ /* 0x000fe200078e0a91 */
[----:B------:R-:W-:Y:S01]  /*2b40*/  ISETP.GT.U32.AND P1, PT, R0, R141, PT ;  /* 0x0000008d0000720c */ /* 0x000fe20003f24070 */
[----:B------:R-:W-:Y:S01]  /*2b50*/  IMAD.HI.U32 R4, R3, R135, RZ ;  /* 0x0000008703047227 */ /* 0x000fe200078e00ff */
[----:B------:R-:W-:-:S02]  /*2b60*/  IABS R133, R5 ;  /* 0x0000000500857213 */ /* 0x000fc40000000000 */
[----:B------:R-:W-:Y:S01]  /*2b70*/  ISETP.GE.AND P2, PT, R6, RZ, PT ;  /* 0x000000ff0600720c */ /* 0x000fe20003f46270 */
[----:B------:R-:W-:Y:S01]  /*2b80*/  IMAD.MOV R4, RZ, RZ, -R4 ;  /* 0x000000ffff047224 */ /* 0x000fe200078e0a04 */
[----:B------:R-:W-:Y:S01]  /*2b90*/  LOP3.LUT R6, R2, 0x62, RZ, 0xfc, !PT ;  /* 0x0000006202067812 */ /* 0x000fe200078efcff */
[----:B------:R-:W-:Y:S01]  /*2ba0*/  @!P6 IMAD.MOV R143, RZ, RZ, -R143 ;  /* 0x000000ffff8fe224 */ /* 0x000fe200078e0a8f */
[----:B------:R-:W-:Y:S01]  /*2bb0*/  ISETP.GE.AND P6, PT, R8, RZ, PT ;  /* 0x000000ff0800720c */ /* 0x000fe20003fc6270 */
[----:B------:R-:W-:Y:S01]  /*2bc0*/  IMAD R135, R0, R4, R135 ;  /* 0x0000000400877224 */ /* 0x000fe200078e0287 */
[----:B------:R-:W-:Y:S01]  /*2bd0*/  @!P3 IADD3 R139, R139, -R0, RZ ;  /* 0x800000008b8bb210 */ /* 0x000fe20007ffe0ff */
[----:B------:R-:W-:Y:S01]  /*2be0*/  @!P4 IMAD.IADD R137, R137, 0x1, -R0 ;  /* 0x000000018989c824 */ /* 0x000fe200078e0a00 */
[----:B------:R-:W-:Y:S01]  /*2bf0*/  IABS R131, R6 ;  /* 0x0000000600837213 */ /* 0x000fe20000000000 */
[----:B------:R-:W-:Y:S01]  /*2c00*/  IMAD.HI.U32 R4, R3, R133, RZ ;  /* 0x0000008503047227 */ /* 0x000fe200078e00ff */
[----:B------:R-:W-:-:S02]  /*2c10*/  @!P1 IADD3 R141, R141, -R0, RZ ;  /* 0x800000008d8d9210 */ /* 0x000fc40007ffe0ff */
[C---:B------:R-:W-:Y:S01]  /*2c20*/  ISETP.GT.U32.AND P4, PT, R0.reuse, R137, PT ;  /* 0x000000890000720c */ /* 0x040fe20003f84070 */
[----:B------:R-:W-:Y:S01]  /*2c30*/  IMAD.MOV R4, RZ, RZ, -R4 ;  /* 0x000000ffff047224 */ /* 0x000fe200078e0a04 */
[C---:B------:R-:W-:Y:S02]  /*2c40*/  ISETP.GT.U32.AND P1, PT, R0.reuse, R135, PT ;  /* 0x000000870000720c */ /* 0x040fe40003f24070 */
[C---:B------:R-:W-:Y:S01]  /*2c50*/  ISETP.GT.U32.AND P3, PT, R0.reuse, R139, PT ;  /* 0x0000008b0000720c */ /* 0x040fe20003f64070 */
[----:B------:R-:W-:Y:S01]  /*2c60*/  IMAD R133, R0, R4, R133 ;  /* 0x0000000400857224 */ /* 0x000fe200078e0285 */
[----:B------:R-:W-:Y:S01]  /*2c70*/  LOP3.LUT R8, R2, 0x66, RZ, 0xfc, !PT ;  /* 0x0000006602087812 */ /* 0x000fe200078efcff */
[----:B------:R-:W-:Y:S01]  /*2c80*/  IMAD.HI.U32 R4, R3, R131, RZ ;  /* 0x0000008303047227 */ /* 0x000fe200078e00ff */
[----:B------:R-:W-:Y:S02]  /*2c90*/  ISETP.GE.AND P5, PT, R9, RZ, PT ;  /* 0x000000ff0900720c */ /* 0x000fe40003fa6270 */
[----:B------:R-:W-:Y:S01]  /*2ca0*/  IABS R127, R8 ;  /* 0x00000008007f7213 */ /* 0x000fe20000000000 */
[----:B------:R-:W-:Y:S01]  /*2cb0*/  IMAD.MOV R4, RZ, RZ, -R4 ;  /* 0x000000ffff047224 */ /* 0x000fe200078e0a04 */
[----:B------:R-:W-:Y:S01]  /*2cc0*/  @!P0 IADD3 R141, -R141, RZ, RZ ;  /* 0x000000ff8d8d8210 */ /* 0x000fe20007ffe1ff */
[--C-:B------:R-:W-:Y:S01]  /*2cd0*/  @!P4 IMAD.IADD R137, R137, 0x1, -R0.reuse ;  /* 0x000000018989c824 */ /* 0x100fe200078e0a00 */
[----:B------:R-:W-:Y:S01]  /*2ce0*/  ISETP.GT.U32.AND P4, PT, R0, R133, PT ;  /* 0x000000850000720c */ /* 0x000fe20003f84070 */
[--C-:B------:R-:W-:Y:S01]  /*2cf0*/  @!P1 IMAD.IADD R135, R135, 0x1, -R0.reuse ;  /* 0x0000000187879824 */ /* 0x100fe200078e0a00 */
[----:B------:R-:W-:Y:S01]  /*2d00*/  LOP3.LUT R7, R2, 0x64, RZ, 0xfc, !PT ;  /* 0x0000006402077812 */ /* 0x000fe200078efcff */
[----:B------:R-:W-:Y:S01]  /*2d10*/  @!P3 IMAD.IADD R139, R139, 0x1, -R0 ;  /* 0x000000018b8bb824 */ /* 0x000fe200078e0a00 */
[----:B------:R-:W-:Y:S01]  /*2d20*/  ISETP.GE.AND P3, PT, R5, RZ, PT ;  /* 0x000000ff0500720c */ /* 0x000fe20003f66270 */
[----:B------:R-:W-:Y:S01]  /*2d30*/  IMAD.HI.U32 R5, R3, R127, RZ ;  /* 0x0000007f03057227 */ /* 0x000fe200078e00ff */
[----:B------:R-:W-:-:S02]  /*2d40*/  ISETP.GT.U32.AND P0, PT, R0, R135, PT ;  /* 0x000000870000720c */ /* 0x000fc40003f04070 */
[----:B------:R-:W-:Y:S01]  /*2d50*/  IABS R129, R7 ;  /* 0x0000000700817213 */ /* 0x000fe20000000000 */
[----:B------:R-:W-:Y:S01]  /*2d60*/  IMAD R131, R0, R4, R131 ;  /* 0x0000000400837224 */ /* 0x000fe200078e0283 */
[----:B------:R-:W-:Y:S01]  /*2d70*/  IADD3 R5, -R5, RZ, RZ ;  /* 0x000000ff05057210 */ /* 0x000fe20007ffe1ff */
[----:B------:R-:W-:Y:S01]  /*2d80*/  @!P5 IMAD.MOV R139, RZ, RZ, -R139 ;  /* 0x000000ffff8bd224 */ /* 0x000fe200078e0a8b */
[----:B------:R-:W-:Y:S01]  /*2d90*/  ISETP.GE.AND P1, PT, R6, RZ, PT ;  /* 0x000000ff0600720c */ /* 0x000fe20003f26270 */
[--C-:B------:R-:W-:Y:S01]  /*2da0*/  @!P4 IMAD.IADD R133, R133, 0x1, -R0.reuse ;  /* 0x000000018585c824 */ /* 0x100fe200078e0a00 */
[----:B------:R-:W-:Y:S01]  /*2db0*/  ISETP.GT.U32.AND P5, PT, R0, R131, PT ;  /* 0x000000830000720c */ /* 0x000fe20003fa4070 */
[----:B------:R-:W-:Y:S01]  /*2dc0*/  IMAD.HI.U32 R4, R3, R129, RZ ;  /* 0x0000008103047227 */ /* 0x000fe200078e00ff */
[----:B------:R-:W-:Y:S02]  /*2dd0*/  LOP3.LUT R6, R2, 0x68, RZ, 0xfc, !PT ;  /* 0x0000006802067812 */ /* 0x000fe400078efcff */
[C---:B------:R-:W-:Y:S01]  /*2de0*/  ISETP.GT.U32.AND P4, PT, R0.reuse, R133, PT ;  /* 0x000000850000720c */ /* 0x040fe20003f84070 */
[----:B------:R-:W-:Y:S01]  /*2df0*/  @!P0 IMAD.IADD R135, R135, 0x1, -R0 ;  /* 0x0000000187878824 */ /* 0x000fe200078e0a00 */
[----:B------:R-:W-:Y:S01]  /*2e00*/  IABS R125, R6 ;  /* 0x00000006007d7213 */ /* 0x000fe20000000000 */
[----:B------:R-:W-:Y:S01]  /*2e10*/  IMAD R127, R0, R5, R127 ;  /* 0x00000005007f7224 */ /* 0x000fe200078e027f */
[----:B------:R-:W-:Y:S01]  /*2e20*/  LOP3.LUT R5, R2, 0x6a, RZ, 0xfc, !PT ;  /* 0x0000006a02057812 */ /* 0x000fe200078efcff */
[----:B------:R-:W-:Y:S01]  /*2e30*/  IMAD.MOV R4, RZ, RZ, -R4 ;  /* 0x000000ffff047224 */ /* 0x000fe200078e0a04 */
[----:B------:R-:W-:Y:S01]  /*2e40*/  ISETP.GE.AND P0, PT, R8, RZ, PT ;  /* 0x000000ff0800720c */ /* 0x000fe20003f06270 */
[----:B------:R-:W-:Y:S01]  /*2e50*/  @!P6 IMAD.MOV R135, RZ, RZ, -R135 ;  /* 0x000000ffff87e224 */ /* 0x000fe200078e0a87 */
[C---:B------:R-:W-:Y:S01]  /*2e60*/  ISETP.GT.U32.AND P6, PT, R0.reuse, R127, PT ;  /* 0x0000007f0000720c */ /* 0x040fe20003fc4070 */
[----:B------:R-:W-:Y:S01]  /*2e70*/  IMAD R129, R0, R4, R129 ;  /* 0x0000000400817224 */ /* 0x000fe200078e0281 */
[----:B------:R-:W-:Y:S01]  /*2e80*/  IABS R123, R5 ;  /* 0x00000005007b7213 */ /* 0x000fe20000000000 */
[--C-:B------:R-:W-:Y:S01]  /*2e90*/  @!P5 IMAD.IADD R131, R131, 0x1, -R0.reuse ;  /* 0x000000018383d824 */ /* 0x100fe200078e0a00 */
[----:B------:R-:W-:Y:S01]  /*2ea0*/  LOP3.LUT R9, R2, 0x74, RZ, 0xfc, !PT ;  /* 0x0000007402097812 */ /* 0x000fe200078efcff */
[----:B------:R-:W-:Y:S01]  /*2eb0*/  @!P4 IMAD.IADD R133, R133, 0x1, -R0 ;  /* 0x000000018585c824 */ /* 0x000fe200078e0a00 */
[C---:B------:R-:W-:Y:S01]  /*2ec0*/  ISETP.GT.U32.AND P4, PT, R0.reuse, R129, PT ;  /* 0x000000810000720c */ /* 0x040fe20003f84070 */
[----:B------:R-:W-:Y:S01]  /*2ed0*/  @!P2 IMAD.MOV R137, RZ, RZ, -R137 ;  /* 0x000000ffff89a224 */ /* 0x000fe200078e0a89 */
[----:B------:R-:W-:Y:S01]  /*2ee0*/  ISETP.GT.U32.AND P5, PT, R0, R131, PT ;  /* 0x000000830000720c */ /* 0x000fe20003fa4070 */
[----:B------:R-:W-:Y:S01]  /*2ef0*/  IMAD.HI.U32 R4, R3, R125, RZ ;  /* 0x0000007d03047227 */ /* 0x000fe200078e00ff */
[----:B------:R-:W-:-:S02]  /*2f00*/  ISETP.GE.AND P2, PT, R7, RZ, PT ;  /* 0x000000ff0700720c */ /* 0x000fc40003f46270 */
[----:B------:R-:W-:Y:S01]  /*2f10*/  LOP3.LUT R7, R2, 0x6c, RZ, 0xfc, !PT ;  /* 0x0000006c02077812 */ /* 0x000fe200078efcff */
[--C-:B------:R-:W-:Y:S01]  /*2f20*/  @!P6 IMAD.IADD R127, R127, 0x1, -R0.reuse ;  /* 0x000000017f7fe824 */ /* 0x100fe200078e0a00 */
[----:B------:R-:W-:Y:S02]  /*2f30*/  @!P3 IADD3 R133, -R133, RZ, RZ ;  /* 0x000000ff8585b210 */ /* 0x000fe40007ffe1ff */
[----:B------:R-:W-:Y:S02]  /*2f40*/  IABS R121, R7 ;  /* 0x0000000700797213 */ /* 0x000fe40000000000 */
[----:B------:R-:W-:Y:S01]  /*2f50*/  ISETP.GT.U32.AND P6, PT, R0, R127, PT ;  /* 0x0000007f0000720c */ /* 0x000fe20003fc4070 */
[--C-:B------:R-:W-:Y:S01]  /*2f60*/  @!P4 IMAD.IADD R129, R129, 0x1, -R0.reuse ;  /* 0x000000018181c824 */ /* 0x100fe200078e0a00 */
[----:B------:R-:W-:Y:S01]  /*2f70*/  ISETP.GE.AND P3, PT, R6, RZ, PT ;  /* 0x000000ff0600720c */ /* 0x000fe20003f66270 */
[----:B------:R-:W-:Y:S01]  /*2f80*/  @!P5 IMAD.IADD R131, R131, 0x1, -R0 ;  /* 0x000000018383d824 */ /* 0x000fe200078e0a00 */
[----:B------:R-:W-:Y:S01]  /*2f90*/  ISETP.GE.AND P5, PT, R5, RZ, PT ;  /* 0x000000ff0500720c */ /* 0x000fe20003fa6270 */
[----:B------:R-:W-:Y:S01]  /*2fa0*/  IMAD.HI.U32 R5, R3, R121, RZ ;  /* 0x0000007903057227 */ /* 0x000fe200078e00ff */
[----:B------:R-:W-:-:S02]  /*2fb0*/  ISETP.GT.U32.AND P4, PT, R0, R129, PT ;  /* 0x000000810000720c */ /* 0x000fc40003f84070 */
[----:B------:R-:W-:Y:S01]  /*2fc0*/  IABS R165, R9 ;  /* 0x0000000900a57213 */ /* 0x000fe20000000000 */
[----:B------:R-:W-:Y:S01]  /*2fd0*/  IMAD.MOV R5, RZ, RZ, -R5 ;  /* 0x000000ffff057224 */ /* 0x000fe200078e0a05 */
[----:B------:R-:W-:Y:S01]  /*2fe0*/  LOP3.LUT R8, R2, 0x72, RZ, 0xfc, !PT ;  /* 0x0000007202087812 */ /* 0x000fe200078efcff */
[----:B------:R-:W-:Y:S01]  /*2ff0*/  IMAD.MOV R6, RZ, RZ, -R4 ;  /* 0x000000ffff067224 */ /* 0x000fe200078e0a04 */
[----:B------:R-:W-:Y:S01]  /*3000*/  IABS R181, R10 ;  /* 0x0000000a00b57213 */ /* 0x000fe20000000000 */
[C---:B------:R-:W-:Y:S01]  /*3010*/  IMAD R121, R0.reuse, R5, R121 ;  /* 0x0000000500797224 */ /* 0x040fe200078e0279 */
[----:B------:R-:W-:Y:S01]  /*3020*/  @!P6 IADD3 R127, R127, -R0, RZ ;  /* 0x800000007f7fe210 */ /* 0x000fe20007ffe0ff */
[----:B------:R-:W-:Y:S01]  /*3030*/  IMAD R125, R0, R6, R125 ;  /* 0x00000006007d7224 */ /* 0x000fe200078e027d */
[----:B------:R-:W-:Y:S01]  /*3040*/  IABS R163, R8 ;  /* 0x0000000800a37213 */ /* 0x000fe20000000000 */
[----:B------:R-:W-:-:S04]  /*3050*/  IMAD.HI.U32 R4, R3, R123, RZ ;  /* 0x0000007b03047227 */ /* 0x000fc800078e00ff */
[----:B------:R-:W-:Y:S01]  /*3060*/  @!P1 IMAD.MOV R131, RZ, RZ, -R131 ;  /* 0x000000ffff839224 */ /* 0x000fe200078e0a83 */
[----:B------:R-:W-:Y:S01]  /*3070*/  ISETP.GE.AND P1, PT, R7, RZ, PT ;  /* 0x000000ff0700720c */ /* 0x000fe20003f26270 */
[----:B------:R-:W-:Y:S01]  /*3080*/  @!P0 IMAD.MOV R127, RZ, RZ, -R127 ;  /* 0x000000ffff7f8224 */ /* 0x000fe200078e0a7f */
[C---:B------:R-:W-:Y:S01]  /*3090*/  ISETP.GT.U32.AND P0, PT, R0.reuse, R121, PT ;  /* 0x000000790000720c */ /* 0x040fe20003f04070 */
[----:B------:R-:W-:Y:S01]  /*30a0*/  @!P4 IMAD.IADD R129, R129, 0x1, -R0 ;  /* 0x000000018181c824 */ /* 0x000fe200078e0a00 */
[----:B------:R-:W-:Y:S02]  /*30b0*/  ISETP.GT.U32.AND P4, PT, R0, R125, PT ;  /* 0x0000007d0000720c */ /* 0x000fe40003f84070 */
[----:B------:R-:W-:Y:S01]  /*30c0*/  LOP3.LUT R7, R2, 0x70, RZ, 0xfc, !PT ;  /* 0x0000007002077812 */ /* 0x000fe200078efcff */
[----:B------:R-:W-:Y:S01]  /*30d0*/  @!P2 IMAD.MOV R129, RZ, RZ, -R129 ;  /* 0x000000ffff81a224 */ /* 0x000fe200078e0a81 */
[----:B------:R-:W-:Y:S02]  /*30e0*/  IADD3 R4, -R4, RZ, RZ ;  /* 0x000000ff04047210 */ /* 0x000fe40007ffe1ff */
[----:B------:R-:W-:-:S03]  /*30f0*/  IABS R117, R7 ;  /* 0x0000000700757213 */ /* 0x000fc60000000000 */
[----:B------:R-:W-:Y:S01]  /*3100*/  IMAD R123, R0, R4, R123 ;  /* 0x00000004007b7224 */ /* 0x000fe200078e027b */
[----:B------:R-:W-:Y:S01]  /*3110*/  LOP3.LUT R4, R2, 0x6e, RZ, 0xfc, !PT ;  /* 0x0000006e02047812 */ /* 0x000fe200078efcff */
[----:B------:R-:W-:-:S03]  /*3120*/  IMAD.HI.U32 R5, R3, R117, RZ ;  /* 0x0000007503057227 */ /* 0x000fc600078e00ff */
[C---:B------:R-:W-:Y:S01]  /*3130*/  ISETP.GT.U32.AND P2, PT, R0.reuse, R123, PT ;  /* 0x0000007b0000720c */ /* 0x040fe20003f44070 */
[--C-:B------:R-:W-:Y:S01]  /*3140*/  @!P0 IMAD.IADD R121, R121, 0x1, -R0.reuse ;  /* 0x0000000179798824 */ /* 0x100fe200078e0a00 */
[----:B------:R-:W-:Y:S01]  /*3150*/  IADD3 R5, -R5, RZ, RZ ;  /* 0x000000ff05057210 */ /* 0x000fe20007ffe1ff */
[----:B------:R-:W-:Y:S01]  /*3160*/  @!P4 IMAD.IADD R125, R125, 0x1, -R0 ;  /* 0x000000017d7dc824 */ /* 0x000fe200078e0a00 */
[----:B------:R-:W-:Y:S02]  /*3170*/  IABS R113, R4 ;  /* 0x0000000400717213 */ /* 0x000fe40000000000 */
[C---:B------:R-:W-:Y:S01]  /*3180*/  ISETP.GT.U32.AND P0, PT, R0.reuse, R121, PT ;  /* 0x000000790000720c */ /* 0x040fe20003f04070 */
[C---:B------:R-:W-:Y:S01]  /*3190*/  IMAD R117, R0.reuse, R5, R117 ;  /* 0x0000000500757224 */ /* 0x040fe200078e0275 */
[----:B------:R-:W-:Y:S01]  /*31a0*/  ISETP.GT.U32.AND P4, PT, R0, R125, PT ;  /* 0x0000007d0000720c */ /* 0x000fe20003f84070 */
[----:B------:R-:W-:Y:S01]  /*31b0*/  IMAD.HI.U32 R5, R3, R165, RZ ;  /* 0x000000a503057227 */ /* 0x000fe200078e00ff */
[----:B------:R-:W-:-:S03]  /*31c0*/  ISETP.GE.AND P6, PT, R4, RZ, PT ;  /* 0x000000ff0400720c */ /* 0x000fc60003fc6270 */
[----:B------:R-:W-:Y:S01]  /*31d0*/  @!P2 IMAD.IADD R123, R123, 0x1, -R0 ;  /* 0x000000017b7ba824 */ /* 0x000fe200078e0a00 */
[----:B------:R-:W-:Y:S01]  /*31e0*/  IADD3 R5, -R5, RZ, RZ ;  /* 0x000000ff05057210 */ /* 0x000fe20007ffe1ff */
[----:B------:R-:W-:-:S03]  /*31f0*/  IMAD.HI.U32 R4, R3, R113, RZ ;  /* 0x0000007103047227 */ /* 0x000fc600078e00ff */
[C---:B------:R-:W-:Y:S01]  /*3200*/  ISETP.GT.U32.AND P2, PT, R0.reuse, R123, PT ;  /* 0x0000007b0000720c */ /* 0x040fe20003f44070 */
[C---:B------:R-:W-:Y:S02]  /*3210*/  IMAD R165, R0.reuse, R5, R165 ;  /* 0x0000000500a57224 */ /* 0x040fe400078e02a5 */
[----:B------:R-:W-:Y:S02]  /*3220*/  @!P0 IMAD.IADD R121, R121, 0x1, -R0 ;  /* 0x0000000179798824 */ /* 0x000fe400078e0a00 */
[----:B------:R-:W-:Y:S02]  /*3230*/  IMAD.MOV R6, RZ, RZ, -R4 ;  /* 0x000000ffff067224 */ /* 0x000fe400078e0a04 */
[----:B------:R-:W-:Y:S01]  /*3240*/  @!P4 IMAD.IADD R125, R125, 0x1, -R0 ;  /* 0x000000017d7dc824 */ /* 0x000fe200078e0a00 */
[----:B------:R-:W-:Y:S01]  /*3250*/  ISETP.GE.AND P4, PT, R7, RZ, PT ;  /* 0x000000ff0700720c */ /* 0x000fe20003f86270 */
[----:B------:R-:W-:Y:S01]  /*3260*/  @!P1 IMAD.MOV R121, RZ, RZ, -R121 ;  /* 0x000000ffff799224 */ /* 0x000fe200078e0a79 */
[C---:B------:R-:W-:Y:S01]  /*3270*/  ISETP.GT.U32.AND P1, PT, R0.reuse, R165, PT ;  /* 0x000000a50000720c */ /* 0x040fe20003f24070 */
[----:B------:R-:W-:Y:S01]  /*3280*/  IMAD R113, R0, R6, R113 ;  /* 0x0000000600717224 */ /* 0x000fe200078e0271 */
[----:B------:R-:W-:Y:S01]  /*3290*/  LOP3.LUT R6, R2, 0x76, RZ, 0xfc, !PT ;  /* 0x0000007602067812 */ /* 0x000fe200078efcff */
[----:B------:R-:W-:Y:S01]  /*32a0*/  @!P3 IMAD.MOV R125, RZ, RZ, -R125 ;  /* 0x000000ffff7db224 */ /* 0x000fe200078e0a7d */
[----:B------:R-:W-:Y:S01]  /*32b0*/  ISETP.GT.U32.AND P3, PT, R0, R117, PT ;  /* 0x000000750000720c */ /* 0x000fe20003f64070 */
[----:B------:R-:W-:Y:S01]  /*32c0*/  IMAD.HI.U32 R4, R3, R163, RZ ;  /* 0x000000a303047227 */ /* 0x000fe200078e00ff */
[----:B------:R-:W-:-:S02]  /*32d0*/  IABS R167, R6 ;  /* 0x0000000600a77213 */ /* 0x000fc40000000000 */
[----:B------:R-:W-:Y:S01]  /*32e0*/  LOP3.LUT R7, R2, 0x78, RZ, 0xfc, !PT ;  /* 0x0000007802077812 */ /* 0x000fe200078efcff */
[----:B------:R-:W-:Y:S02]  /*32f0*/  IMAD.MOV R4, RZ, RZ, -R4 ;  /* 0x000000ffff047224 */ /* 0x000fe400078e0a04 */
[--C-:B------:R-:W-:Y:S01]  /*3300*/  @!P2 IMAD.IADD R123, R123, 0x1, -R0.reuse ;  /* 0x000000017b7ba824 */ /* 0x100fe200078e0a00 */
[C---:B------:R-:W-:Y:S01]  /*3310*/  ISETP.GT.U32.AND P2, PT, R0.reuse, R113, PT ;  /* 0x000000710000720c */ /* 0x040fe20003f44070 */
[C---:B------:R-:W-:Y:S01]  /*3320*/  IMAD R163, R0.reuse, R4, R163 ;  /* 0x0000000400a37224 */ /* 0x040fe200078e02a3 */
[----:B------:R-:W-:Y:S01]  /*3330*/  IABS R169, R7 ;  /* 0x0000000700a97213 */ /* 0x000fe20000000000 */
[----:B------:R-:W-:Y:S02]  /*3340*/  IMAD.HI.U32 R4, R3, R167, RZ ;  /* 0x000000a703047227 */ /* 0x000fe400078e00ff */
[----:B------:R-:W-:Y:S02]  /*3350*/  @!P3 IADD3 R117, R117, -R0, RZ ;  /* 0x800000007575b210 */ /* 0x000fe40007ffe0ff */
[----:B------:R-:W-:Y:S01]  /*3360*/  @!P1 IMAD.IADD R165, R165, 0x1, -R0 ;  /* 0x00000001a5a59824 */ /* 0x000fe200078e0a00 */
[C---:B------:R-:W-:Y:S01]  /*3370*/  ISETP.GT.U32.AND P0, PT, R0.reuse, R163, PT ;  /* 0x000000a30000720c */ /* 0x040fe20003f04070 */
[----:B------:R-:W-:Y:S01]  /*3380*/  IMAD.MOV R4, RZ, RZ, -R4 ;  /* 0x000000ffff047224 */ /* 0x000fe200078e0a04 */
[C---:B------:R-:W-:Y:S01]  /*3390*/  ISETP.GT.U32.AND P3, PT, R0.reuse, R117, PT ;  /* 0x000000750000720c */ /* 0x040fe20003f64070 */
[----:B------:R-:W-:Y:S01]  /*33a0*/  @!P5 IMAD.MOV R123, RZ, RZ, -R123 ;  /* 0x000000ffff7bd224 */ /* 0x000fe200078e0a7b */
[C---:B------:R-:W-:Y:S01]  /*33b0*/  ISETP.GT.U32.AND P1, PT, R0.reuse, R165, PT ;  /* 0x000000a50000720c */ /* 0x040fe20003f24070 */
[----:B------:R-:W-:Y:S01]  /*33c0*/  IMAD R167, R0, R4, R167 ;  /* 0x0000000400a77224 */ /* 0x000fe200078e02a7 */
[----:B------:R-:W-:Y:S01]  /*33d0*/  ISETP.GE.AND P5, PT, R8, RZ, PT ;  /* 0x000000ff0800720c */ /* 0x000fe20003fa6270 */
[----:B------:R-:W-:Y:S01]  /*33e0*/  IMAD.HI.U32 R4, R3, R169, RZ ;  /* 0x000000a903047227 */ /* 0x000fe200078e00ff */
[----:B------:R-:W-:-:S03]  /*33f0*/  LOP3.LUT R8, R2, 0x7a, RZ, 0xfc, !PT ;  /* 0x0000007a02087812 */ /* 0x000fc600078efcff */
[----:B------:R-:W-:Y:S01]  /*3400*/  @!P2 IMAD.IADD R113, R113, 0x1, -R0 ;  /* 0x000000017171a824 */ /* 0x000fe200078e0a00 */
[----:B------:R-:W-:Y:S01]  /*3410*/  IABS R171, R8 ;  /* 0x0000000800ab7213 */ /* 0x000fe20000000000 */
[----:B------:R-:W-:Y:S02]  /*3420*/  IMAD.MOV R4, RZ, RZ, -R4 ;  /* 0x000000ffff047224 */ /* 0x000fe400078e0a04 */
[--C-:B------:R-:W-:Y:S01]  /*3430*/  @!P0 IMAD.IADD R163, R163, 0x1, -R0.reuse ;  /* 0x00000001a3a38824 */ /* 0x100fe200078e0a00 */
[C---:B------:R-:W-:Y:S01]  /*3440*/  ISETP.GT.U32.AND P2, PT, R0.reuse, R113, PT ;  /* 0x000000710000720c */ /* 0x040fe20003f44070 */
[C---:B------:R-:W-:Y:S01]  /*3450*/  IMAD R169, R0.reuse, R4, R169 ;  /* 0x0000000400a97224 */ /* 0x040fe200078e02a9 */
[----:B------:R-:W-:Y:S01]  /*3460*/  @!P3 IADD3 R117, R117, -R0, RZ ;  /* 0x800000007575b210 */ /* 0x000fe20007ffe0ff */
[----:B------:R-:W-:Y:S01]  /*3470*/  @!P1 IMAD.IADD R165, R165, 0x1, -R0 ;  /* 0x00000001a5a59824 */ /* 0x000fe200078e0a00 */
[C---:B------:R-:W-:Y:S01]  /*3480*/  ISETP.GT.U32.AND P0, PT, R0.reuse, R163, PT ;  /* 0x000000a30000720c */ /* 0x040fe20003f04070 */
[----:B------:R-:W-:Y:S01]  /*3490*/  IMAD.HI.U32 R5, R3, R171, RZ ;  /* 0x000000ab03057227 */ /* 0x000fe200078e00ff */
[----:B------:R-:W-:-:S02]  /*34a0*/  ISETP.GT.U32.AND P3, PT, R0, R167, PT ;  /* 0x000000a70000720c */ /* 0x000fc40003f64070 */
[----:B------:R-:W-:Y:S01]  /*34b0*/  ISETP.GT.U32.AND P1, PT, R0, R169, PT ;  /* 0x000000a90000720c */ /* 0x000fe20003f24070 */
[----:B------:R-:W-:Y:S01]  /*34c0*/  @!P4 IMAD.MOV R117, RZ, RZ, -R117 ;  /* 0x000000ffff75c224 */ /* 0x000fe200078e0a75 */
[----:B------:R-:W-:Y:S02]  /*34d0*/  IADD3 R5, -R5, RZ, RZ ;  /* 0x000000ff05057210 */ /* 0x000fe40007ffe1ff */
[----:B------:R-:W-:Y:S01]  /*34e0*/  LOP3.LUT R4, R2, 0x7c, RZ, 0xfc, !PT ;  /* 0x0000007c02047812 */ /* 0x000fe200078efcff */
[--C-:B------:R-:W-:Y:S01]  /*34f0*/  @!P2 IMAD.IADD R113, R113, 0x1, -R0.reuse ;  /* 0x000000017171a824 */ /* 0x100fe200078e0a00 */
[----:B------:R-:W-:Y:S01]  /*3500*/  ISETP.GE.AND P2, PT, R9, RZ, PT ;  /* 0x000000ff0900720c */ /* 0x000fe20003f46270 */
[----:B------:R-:W-:Y:S01]  /*3510*/  IMAD R171, R0, R5, R171 ;  /* 0x0000000500ab7224 */ /* 0x000fe200078e02ab */
[----:B------:R-:W-:Y:S01]  /*3520*/  LOP3.LUT R5, R2, 0x7e, RZ, 0xfc, !PT ;  /* 0x0000007e02057812 */ /* 0x000fe200078efcff */
[--C-:B------:R-:W-:Y:S01]  /*3530*/  @!P0 IMAD.IADD R163, R163, 0x1, -R0.reuse ;  /* 0x00000001a3a38824 */ /* 0x100fe200078e0a00 */
[----:B------:R-:W-:Y:S01]  /*3540*/  IABS R175, R4 ;  /* 0x0000000400af7213 */ /* 0x000fe20000000000 */
[--C-:B------:R-:W-:Y:S01]  /*3550*/  @!P3 IMAD.IADD R167, R167, 0x1, -R0.reuse ;  /* 0x00000001a7a7b824 */ /* 0x100fe200078e0a00 */
[----:B------:R-:W-:Y:S01]  /*3560*/  IABS R173, R5 ;  /* 0x0000000500ad7213 */ /* 0x000fe20000000000 */
[----:B------:R-:W-:Y:S01]  /*3570*/  @!P1 IMAD.IADD R169, R169, 0x1, -R0 ;  /* 0x00000001a9a99824 */ /* 0x000fe200078e0a00 */
[----:B------:R-:W-:Y:S01]  /*3580*/  ISETP.GE.AND P4, PT, R7, RZ, PT ;  /* 0x000000ff0700720c */ /* 0x000fe20003f86270 */
[----:B------:R-:W-:Y:S01]  /*3590*/  @!P5 IMAD.MOV R163, RZ, RZ, -R163 ;  /* 0x000000ffffa3d224 */ /* 0x000fe200078e0aa3 */
[----:B------:R-:W-:Y:S01]  /*35a0*/  ISETP.GT.U32.AND P3, PT, R0, R167, PT ;  /* 0x000000a70000720c */ /* 0x000fe20003f64070 */
[----:B------:R-:W-:Y:S01]  /*35b0*/  @!P6 IMAD.MOV R113, RZ, RZ, -R113 ;  /* 0x000000ffff71e224 */ /* 0x000fe200078e0a71 */
[----:B------:R-:W-:Y:S01]  /*35c0*/  ISETP.GE.AND P5, PT, R4, RZ, PT ;  /* 0x000000ff0400720c */ /* 0x000fe20003fa6270 */
[----:B------:R-:W-:Y:S01]  /*35d0*/  IMAD.HI.U32 R4, R3, R175, RZ ;  /* 0x000000af03047227 */ /* 0x000fe200078e00ff */
[----:B------:R-:W-:-:S02]  /*35e0*/  ISETP.GT.U32.AND P1, PT, R0, R169, PT ;  /* 0x000000a90000720c */ /* 0x000fc40003f24070 */
[----:B------:R-:W-:Y:S01]  /*35f0*/  @!P2 IADD3 R165, -R165, RZ, RZ ;  /* 0x000000ffa5a5a210 */ /* 0x000fe20007ffe1ff */
[----:B------:R-:W-:Y:S01]  /*3600*/  IMAD.MOV R4, RZ, RZ, -R4 ;  /* 0x000000ffff047224 */ /* 0x000fe200078e0a04 */
[----:B------:R-:W-:Y:S02]  /*3610*/  ISETP.GE.AND P6, PT, R6, RZ, PT ;  /* 0x000000ff0600720c */ /* 0x000fe40003fc6270 */
[----:B------:R-:W-:Y:S01]  /*3620*/  ISETP.GE.AND P2, PT, R5, RZ, PT ;  /* 0x000000ff0500720c */ /* 0x000fe20003f46270 */
[----:B------:R-:W-:Y:S01]  /*3630*/  IMAD.HI.U32 R5, R3, R173, RZ ;  /* 0x000000ad03057227 */ /* 0x000fe200078e00ff */
[C---:B------:R-:W-:Y:S02]  /*3640*/  LOP3.LUT R6, R2.reuse, 0x80, RZ, 0xfc, !PT ;  /* 0x0000008002067812 */ /* 0x040fe400078efcff */
[----:B------:R-:W-:Y:S01]  /*3650*/  LOP3.LUT R7, R2, 0x82, RZ, 0xfc, !PT ;  /* 0x0000008202077812 */ /* 0x000fe200078efcff */
[----:B------:R-:W-:Y:S01]  /*3660*/  IMAD.MOV R5, RZ, RZ, -R5 ;  /* 0x000000ffff057224 */ /* 0x000fe200078e0a05 */
[----:B------:R-:W-:Y:S01]  /*3670*/  IABS R185, R6 ;  /* 0x0000000600b97213 */ /* 0x000fe20000000000 */
[C---:B------:R-:W-:Y:S01]  /*3680*/  IMAD R175, R0.reuse, R4, R175 ;  /* 0x0000000400af7224 */ /* 0x040fe200078e02af */
[----:B------:R-:W-:Y:S01]  /*3690*/  IABS R183, R7 ;  /* 0x0000000700b77213 */ /* 0x000fe20000000000 */
[--C-:B------:R-:W-:Y:S01]  /*36a0*/  @!P3 IMAD.IADD R167, R167, 0x1, -R0.reuse ;  /* 0x00000001a7a7b824 */ /* 0x100fe200078e0a00 */
[C---:B------:R-:W-:Y:S01]  /*36b0*/  ISETP.GT.U32.AND P3, PT, R0.reuse, R171, PT ;  /* 0x000000ab0000720c */ /* 0x040fe20003f64070 */
[----:B------:R-:W-:Y:S01]  /*36c0*/  IMAD R173, R0, R5, R173 ;  /* 0x0000000500ad7224 */ /* 0x000fe200078e02ad */
[----:B------:R-:W-:Y:S01]  /*36d0*/  ISETP.GE.AND P0, PT, R8, RZ, PT ;  /* 0x000000ff0800720c */ /* 0x000fe20003f06270 */
[----:B------:R-:W-:Y:S01]  /*36e0*/  @!P1 IMAD.IADD R169, R169, 0x1, -R0 ;  /* 0x00000001a9a99824 */ /* 0x000fe200078e0a00 */
[C---:B------:R-:W-:Y:S01]  /*36f0*/  ISETP.GT.U32.AND P1, PT, R0.reuse, R175, PT ;  /* 0x000000af0000720c */ /* 0x040fe20003f24070 */
[----:B------:R-:W-:Y:S01]  /*3700*/  @!P6 IMAD.MOV R167, RZ, RZ, -R167 ;  /* 0x000000ffffa7e224 */ /* 0x000fe200078e0aa7 */
[----:B------:R-:W-:Y:S01]  /*3710*/  ISETP.GT.U32.AND P6, PT, R0, R173, PT ;  /* 0x000000ad0000720c */ /* 0x000fe20003fc4070 */
[----:B------:R-:W-:Y:S01]  /*3720*/  IMAD.HI.U32 R4, R3, R185, RZ ;  /* 0x000000b903047227 */ /* 0x000fe200078e00ff */
[----:B------:R-:W-:-:S02]  /*3730*/  LOP3.LUT R8, R2, 0x84, RZ, 0xfc, !PT ;  /* 0x0000008402087812 */ /* 0x000fc400078efcff */
[----:B------:R-:W-:Y:S01]  /*3740*/  LOP3.LUT R9, R2, 0x86, RZ, 0xfc, !PT ;  /* 0x0000008602097812 */ /* 0x000fe200078efcff */
[----:B------:R-:W-:Y:S01]  /*3750*/  IMAD.HI.U32 R5, R3, R183, RZ ;  /* 0x000000b703057227 */ /* 0x000fe200078e00ff */
[----:B------:R-:W-:Y:S02]  /*3760*/  IABS R177, R8 ;  /* 0x0000000800b17213 */ /* 0x000fe40000000000 */
[----:B------:R-:W-:Y:S01]  /*3770*/  @!P3 IADD3 R171, R171, -R0, RZ ;  /* 0x80000000ababb210 */ /* 0x000fe20007ffe0ff */
[----:B------:R-:W-:Y:S01]  /*3780*/  IMAD.MOV R4, RZ, RZ, -R4 ;  /* 0x000000ffff047224 */ /* 0x000fe200078e0a04 */
[----:B------:R-:W-:Y:S01]  /*3790*/  IABS R179, R9 ;  /* 0x0000000900b37213 */ /* 0x000fe20000000000 */
[--C-:B------:R-:W-:Y:S01]  /*37a0*/  @!P1 IMAD.IADD R175, R175, 0x1, -R0.reuse ;  /* 0x00000001afaf9824 */ /* 0x100fe200078e0a00 */
[C---:B------:R-:W-:Y:S01]  /*37b0*/  ISETP.GT.U32.AND P3, PT, R0.reuse, R171, PT ;  /* 0x000000ab0000720c */ /* 0x040fe20003f64070 */
[----:B------:R-:W-:Y:S01]  /*37c0*/  @!P6 IMAD.IADD R173, R173, 0x1, -R0 ;  /* 0x00000001adade824 */ /* 0x000fe200078e0a00 */
[----:B------:R-:W-:Y:S01]  /*37d0*/  @!P4 IADD3 R169, -R169, RZ, RZ ;  /* 0x000000ffa9a9c210 */ /* 0x000fe20007ffe1ff */
[----:B------:R-:W-:Y:S01]  /*37e0*/  IMAD.MOV R5, RZ, RZ, -R5 ;  /* 0x000000ffff057224 */ /* 0x000fe200078e0a05 */
[C---:B------:R-:W-:Y:S01]  /*37f0*/  ISETP.GT.U32.AND P1, PT, R0.reuse, R175, PT ;  /* 0x000000af0000720c */ /* 0x040fe20003f24070 */
[C---:B------:R-:W-:Y:S01]  /*3800*/  IMAD R185, R0.reuse, R4, R185 ;  /* 0x0000000400b97224 */ /* 0x040fe200078e02b9 */
[C---:B------:R-:W-:Y:S01]  /*3810*/  ISETP.GT.U32.AND P6, PT, R0.reuse, R173, PT ;  /* 0x000000ad0000720c */ /* 0x040fe20003fc4070 */
[----:B------:R-:W-:Y:S01]  /*3820*/  IMAD R183, R0, R5, R183 ;  /* 0x0000000500b77224 */ /* 0x000fe200078e02b7 */
[----:B------:R-:W-:Y:S01]  /*3830*/  ISETP.GE.AND P4, PT, R6, RZ, PT ;  /* 0x000000ff0600720c */ /* 0x000fe20003f86270 */
[----:B------:R-:W-:-:S04]  /*3840*/  IMAD.HI.U32 R4, R3, R177, RZ ;  /* 0x000000b103047227 */ /* 0x000fc800078e00ff */
[----:B------:R-:W-:Y:S01]  /*3850*/  @!P3 IMAD.IADD R171, R171, 0x1, -R0 ;  /* 0x00000001ababb824 */ /* 0x000fe200078e0a00 */
[----:B------:R-:W-:Y:S01]  /*3860*/  IADD3 R6, -R4, RZ, RZ ;  /* 0x000000ff04067210 */ /* 0x000fe20007ffe1ff */
[----:B------:R-:W-:Y:S01]  /*3870*/  IMAD.HI.U32 R4, R3, R179, RZ ;  /* 0x000000b303047227 */ /* 0x000fe200078e00ff */
[----:B------:R-:W-:-:S03]  /*3880*/  ISETP.GE.AND P3, PT, R7, RZ, PT ;  /* 0x000000ff0700720c */ /* 0x000fc60003f66270 */
[--C-:B------:R-:W-:Y:S01]  /*3890*/  @!P1 IMAD.IADD R175, R175, 0x1, -R0.reuse ;  /* 0x00000001afaf9824 */ /* 0x100fe200078e0a00 */
[C---:B------:R-:W-:Y:S01]  /*38a0*/  ISETP.GT.U32.AND P1, PT, R0.reuse, R185, PT ;  /* 0x000000b90000720c */ /* 0x040fe20003f24070 */
[----:B------:R-:W-:Y:S01]  /*38b0*/  @!P6 IMAD.IADD R173, R173, 0x1, -R0 ;  /* 0x00000001adade824 */ /* 0x000fe200078e0a00 */
[C---:B------:R-:W-:Y:S01]  /*38c0*/  ISETP.GT.U32.AND P6, PT, R0.reuse, R183, PT ;  /* 0x000000b70000720c */ /* 0x040fe20003fc4070 */
[----:B------:R-:W-:Y:S02]  /*38d0*/  IMAD R177, R0, R6, R177 ;  /* 0x0000000600b17224 */ /* 0x000fe400078e02b1 */
[----:B------:R-:W-:Y:S02]  /*38e0*/  IMAD.MOV R7, RZ, RZ, -R4 ;  /* 0x000000ffff077224 */ /* 0x000fe400078e0a04 */
[----:B------:R-:W-:-:S04]  /*38f0*/  IMAD.HI.U32 R5, R3, R181, RZ ;  /* 0x000000b503057227 */ /* 0x000fc800078e00ff */
[----:B------:R-:W-:Y:S01]  /*3900*/  IMAD R179, R0, R7, R179 ;  /* 0x0000000700b37224 */ /* 0x000fe200078e02b3 */
[----:B------:R-:W-:Y:S01]  /*3910*/  LOP3.LUT R7, R2, 0x90, RZ, 0xfc, !PT ;  /* 0x0000009002077812 */ /* 0x000fe200078efcff */
[--C-:B------:R-:W-:Y:S01]  /*3920*/  @!P1 IMAD.IADD R185, R185, 0x1, -R0.reuse ;  /* 0x00000001b9b99824 */ /* 0x100fe200078e0a00 */
[C---:B------:R-:W-:Y:S01]  /*3930*/  ISETP.GT.U32.AND P1, PT, R0.reuse, R177, PT ;  /* 0x000000b10000720c */ /* 0x040fe20003f24070 */
[----:B------:R-:W-:Y:S01]  /*3940*/  @!P6 IMAD.IADD R183, R183, 0x1, -R0 ;  /* 0x00000001b7b7e824 */ /* 0x000fe200078e0a00 */
[----:B------:R-:W-:Y:S01]  /*3950*/  ISETP.GT.U32.AND P6, PT, R0, R179, PT ;  /* 0x000000b30000720c */ /* 0x000fe20003fc4070 */
[----:B------:R-:W-:Y:S01]  /*3960*/  IMAD.MOV R5, RZ, RZ, -R5 ;  /* 0x000000ffff057224 */ /* 0x000fe200078e0a05 */
[----:B------:R-:W-:Y:S01]  /*3970*/  IABS R193, R7 ;  /* 0x0000000700c17213 */ /* 0x000fe20000000000 */
[----:B------:R-:W-:-:S04]  /*3980*/  IMAD.HI.U32 R4, R3, R189, RZ ;  /* 0x000000bd03047227 */ /* 0x000fc800078e00ff */
[C---:B------:R-:W-:Y:S02]  /*3990*/  IMAD R181, R0.reuse, R5, R181 ;  /* 0x0000000500b57224 */ /* 0x040fe400078e02b5 */
[----:B------:R-:W-:Y:S02]  /*39a0*/  IMAD.MOV R4, RZ, RZ, -R4 ;  /* 0x000000ffff047224 */ /* 0x000fe400078e0a04 */
[----:B------:R-:W-:Y:S01]  /*39b0*/  @!P1 IMAD.IADD R177, R177, 0x1, -R0 ;  /* 0x00000001b1b19824 */ /* 0x000fe200078e0a00 */
[C---:B------:R-:W-:Y:S01]  /*39c0*/  ISETP.GT.U32.AND P1, PT, R0.reuse, R183, PT ;  /* 0x000000b70000720c */ /* 0x040fe20003f24070 */
[----:B------:R-:W-:Y:S01]  /*39d0*/  @!P0 IMAD.MOV R171, RZ, RZ, -R171 ;  /* 0x000000ffffab8224 */ /* 0x000fe200078e0aab */
[----:B------:R-:W-:Y:S01]  /*39e0*/  @!P6 IADD3 R179, R179, -R0, RZ ;  /* 0x80000000b3b3e210 */ /* 0x000fe20007ffe0ff */
[----:B------:R-:W-:Y:S01]  /*39f0*/  @!P2 IMAD.MOV R173, RZ, RZ, -R173 ;  /* 0x000000ffffada224 */ /* 0x000fe200078e0aad */
[C---:B------:R-:W-:Y:S01]  /*3a00*/  ISETP.GT.U32.AND P6, PT, R0.reuse, R177, PT ;  /* 0x000000b10000720c */ /* 0x040fe20003fc4070 */
[----:B------:R-:W-:Y:S01]  /*3a10*/  IMAD.HI.U32 R6, R3, R187, RZ ;  /* 0x000000bb03067227 */ /* 0x000fe200078e00ff */
[----:B------:R-:W-:-:S02]  /*3a20*/  ISETP.GT.U32.AND P0, PT, R0, R185, PT ;  /* 0x000000b90000720c */ /* 0x000fc40003f04070 */
[C---:B------:R-:W-:Y:S01]  /*3a30*/  ISETP.GT.U32.AND P2, PT, R0.reuse, R181, PT ;  /* 0x000000b50000720c */ /* 0x040fe20003f44070 */
[----:B------:R-:W-:Y:S01]  /*3a40*/  @!P5 IMAD.MOV R175, RZ, RZ, -R175 ;  /* 0x000000ffffafd224 */ /* 0x000fe200078e0aaf */
[C---:B------:R-:W-:Y:S01]  /*3a50*/  ISETP.GT.U32.AND P5, PT, R0.reuse, R179, PT ;  /* 0x000000b30000720c */ /* 0x040fe20003fa4070 */
[----:B------:R-:W-:Y:S01]  /*3a60*/  IMAD R189, R0, R4, R189 ;  /* 0x0000000400bd7224 */ /* 0x000fe200078e02bd */
[----:B------:R-:W-:Y:S01]  /*3a70*/  IADD3 R6, -R6, RZ, RZ ;  /* 0x000000ff06067210 */ /* 0x000fe20007ffe1ff */
[----:B------:R-:W-:-:S04]  /*3a80*/  IMAD.HI.U32 R5, R3, R193, RZ ;  /* 0x000000c103057227 */ /* 0x000fc800078e00ff */
[----:B------:R-:W-:Y:S01]  /*3a90*/  @!P6 IADD3 R177, R177, -R0, RZ ;  /* 0x80000000b1b1e210 */ /* 0x000fe20007ffe0ff */
[C---:B------:R-:W-:Y:S01]  /*3aa0*/  IMAD R187, R0.reuse, R6, R187 ;  /* 0x0000000600bb7224 */ /* 0x040fe200078e02bb */
[----:B------:R-:W-:Y:S01]  /*3ab0*/  ISETP.GT.U32.AND P6, PT, R0, R189, PT ;  /* 0x000000bd0000720c */ /* 0x000fe20003fc4070 */
[--C-:B------:R-:W-:Y:S01]  /*3ac0*/  @!P0 IMAD.IADD R185, R185, 0x1, -R0.reuse ;  /* 0x00000001b9b98824 */ /* 0x100fe200078e0a00 */
[----:B------:R-:W-:Y:S01]  /*3ad0*/  LOP3.LUT R6, R2, 0x8e, RZ, 0xfc, !PT ;  /* 0x0000008e02067812 */ /* 0x000fe200078efcff */
[--C-:B------:R-:W-:Y:S01]  /*3ae0*/  @!P2 IMAD.IADD R181, R181, 0x1, -R0.reuse ;  /* 0x00000001b5b5a824 */ /* 0x100fe200078e0a00 */
[C---:B------:R-:W-:Y:S01]  /*3af0*/  ISETP.GT.U32.AND P0, PT, R0.reuse, R187, PT ;  /* 0x000000bb0000720c */ /* 0x040fe20003f04070 */
[--C-:B------:R-:W-:Y:S01]  /*3b00*/  @!P5 IMAD.IADD R179, R179, 0x1, -R0.reuse ;  /* 0x00000001b3b3d824 */ /* 0x100fe200078e0a00 */
[----:B------:R-:W-:Y:S01]  /*3b10*/  IABS R191, R6 ;  /* 0x0000000600bf7213 */ /* 0x000fe20000000000 */
[----:B------:R-:W-:Y:S01]  /*3b20*/  IMAD.MOV R5, RZ, RZ, -R5 ;  /* 0x000000ffff057224 */ /* 0x000fe200078e0a05 */
[----:B------:R-:W-:Y:S01]  /*3b30*/  ISETP.GE.AND P5, PT, R9, RZ, PT ;  /* 0x000000ff0900720c */ /* 0x000fe20003fa6270 */
[----:B------:R-:W-:Y:S01]  /*3b40*/  @!P4 IMAD.MOV R185, RZ, RZ, -R185 ;  /* 0x000000ffffb9c224 */ /* 0x000fe200078e0ab9 */
[C---:B------:R-:W-:Y:S01]  /*3b50*/  ISETP.GT.U32.AND P4, PT, R0.reuse, R181, PT ;  /* 0x000000b50000720c */ /* 0x040fe20003f84070 */
[----:B------:R-:W-:Y:S01]  /*3b60*/  IMAD R193, R0, R5, R193 ;  /* 0x0000000500c17224 */ /* 0x000fe200078e02c1 */
[----:B------:R-:W-:Y:S01]  /*3b70*/  LOP3.LUT R5, R2, 0x92, RZ, 0xfc, !PT ;  /* 0x0000009202057812 */ /* 0x000fe200078efcff */
[----:B------:R-:W-:Y:S01]  /*3b80*/  @!P1 IMAD.IADD R183, R183, 0x1, -R0 ;  /* 0x00000001b7b79824 */ /* 0x000fe200078e0a00 */
[----:B------:R-:W-:Y:S01]  /*3b90*/  ISETP.GE.AND P1, PT, R8, RZ, PT ;  /* 0x000000ff0800720c */ /* 0x000fe20003f26270 */
[----:B------:R-:W-:Y:S01]  /*3ba0*/  IMAD.HI.U32 R4, R3, R191, RZ ;  /* 0x000000bf03047227 */ /* 0x000fe200078e00ff */
[----:B------:R-:W-:-:S02]  /*3bb0*/  IABS R195, R5 ;  /* 0x0000000500c37213 */ /* 0x000fc40000000000 */
[----:B------:R-:W-:Y:S01]  /*3bc0*/  ISETP.GE.AND P2, PT, R10, RZ, PT ;  /* 0x000000ff0a00720c */ /* 0x000fe20003f46270 */
[----:B------:R-:W-:Y:S01]  /*3bd0*/  @!P6 IMAD.IADD R189, R189, 0x1, -R0 ;  /* 0x00000001bdbde824 */ /* 0x000fe200078e0a00 */
[----:B------:R-:W-:Y:S01]  /*3be0*/  LOP3.LUT R8, R2, 0x94, RZ, 0xfc, !PT ;  /* 0x0000009402087812 */ /* 0x000fe200078efcff */
[----:B------:R-:W-:Y:S01]  /*3bf0*/  IMAD.MOV R4, RZ, RZ, -R4 ;  /* 0x000000ffff047224 */ /* 0x000fe200078e0a04 */
[----:B------:R-:W-:Y:S01]  /*3c00*/  @!P5 IADD3 R179, -R179, RZ, RZ ;  /* 0x000000ffb3b3d210 */ /* 0x000fe20007ffe1ff */
[----:B------:R-:W-:Y:S01]  /*3c10*/  @!P4 IMAD.IADD R181, R181, 0x1, -R0 ;  /* 0x00000001b5b5c824 */ /* 0x000fe200078e0a00 */
[C---:B------:R-:W-:Y:S01]  /*3c20*/  ISETP.GT.U32.AND P6, PT, R0.reuse, R189, PT ;  /* 0x000000bd0000720c */ /* 0x040fe20003fc4070 */
[----:B------:R-:W-:Y:S01]  /*3c30*/  IMAD R191, R0, R4, R191 ;  /* 0x0000000400bf7224 */ /* 0x000fe200078e02bf */
[----:B------:R-:W-:Y:S01]  /*3c40*/  ISETP.GE.AND P5, PT, R12, RZ, PT ;  /* 0x000000ff0c00720c */ /* 0x000fe20003fa6270 */
[----:B------:R-:W-:Y:S01]  /*3c50*/  IMAD.HI.U32 R4, R3, R195, RZ ;  /* 0x000000c303047227 */ /* 0x000fe200078e00ff */
[----:B------:R-:W-:-:S02]  /*3c60*/  ISETP.GT.U32.AND P4, PT, R0, R193, PT ;  /* 0x000000c10000720c */ /* 0x000fc40003f84070 */
[----:B------:R-:W-:Y:S01]  /*3c70*/  IABS R197, R8 ;  /* 0x0000000800c57213 */ /* 0x000fe20000000000 */
[----:B------:R-:W-:Y:S01]  /*3c80*/  @!P1 IMAD.MOV R177, RZ, RZ, -R177 ;  /* 0x000000ffffb19224 */ /* 0x000fe200078e0ab1 */
[----:B------:R-:W-:Y:S01]  /*3c90*/  IADD3 R4, -R4, RZ, RZ ;  /* 0x000000ff04047210 */ /* 0x000fe20007ffe1ff */
[----:B------:R-:W-:Y:S01]  /*3ca0*/  @!P2 IMAD.MOV R181, RZ, RZ, -R181 ;  /* 0x000000ffffb5a224 */ /* 0x000fe200078e0ab5 */
[C---:B------:R-:W-:Y:S01]  /*3cb0*/  ISETP.GT.U32.AND P1, PT, R0.reuse, R191, PT ;  /* 0x000000bf0000720c */ /* 0x040fe20003f24070 */
[----:B------:R-:W-:Y:S01]  /*3cc0*/  @!P3 IMAD.MOV R183, RZ, RZ, -R183 ;  /* 0x000000ffffb7b224 */ /* 0x000fe200078e0ab7 */
[----:B------:R-:W-:Y:S01]  /*3cd0*/  @!P0 IADD3 R187, R187, -R0, RZ ;  /* 0x80000000bbbb8210 */ /* 0x000fe20007ffe0ff */
[--C-:B------:R-:W-:Y:S01]  /*3ce0*/  @!P6 IMAD.IADD R189, R189, 0x1, -R0.reuse ;  /* 0x00000001bdbde824 */ /* 0x100fe200078e0a00 */
[----:B------:R-:W-:Y:S01]  /*3cf0*/  ISETP.GE.AND P6, PT, R7, RZ, PT ;  /* 0x000000ff0700720c */ /* 0x000fe20003fc6270 */
[C---:B------:R-:W-:Y:S01]  /*3d00*/  IMAD R195, R0.reuse, R4, R195 ;  /* 0x0000000400c37224 */ /* 0x040fe200078e02c3 */
[----:B------:R-:W-:Y:S01]  /*3d10*/  ISETP.GT.U32.AND P3, PT, R0, R187, PT ;  /* 0x000000bb0000720c */ /* 0x000fe20003f64070 */
[----:B------:R-:W-:Y:S01]  /*3d20*/  @!P4 IMAD.IADD R193, R193, 0x1, -R0 ;  /* 0x00000001c1c1c824 */ /* 0x000fe200078e0a00 */
[----:B------:R-:W-:-:S02]  /*3d30*/  @!P5 IADD3 R189, -R189, RZ, RZ ;  /* 0x000000ffbdbdd210 */ /* 0x000fc40007ffe1ff */
[C---:B------:R-:W-:Y:S02]  /*3d40*/  ISETP.GT.U32.AND P5, PT, R0.reuse, R195, PT ;  /* 0x000000c30000720c */ /* 0x040fe40003fa4070 */
[----:B------:R-:W-:Y:S01]  /*3d50*/  ISETP.GT.U32.AND P2, PT, R0, R193, PT ;  /* 0x000000c10000720c */ /* 0x000fe20003f44070 */
[--C-:B------:R-:W-:Y:S01]  /*3d60*/  @!P1 IMAD.IADD R191, R191, 0x1, -R0.reuse ;  /* 0x00000001bfbf9824 */ /* 0x100fe200078e0a00 */
[----:B------:R-:W-:Y:S01]  /*3d70*/  ISETP.GE.AND P1, PT, R5, RZ, PT ;  /* 0x000000ff0500720c */ /* 0x000fe20003f26270 */
[----:B------:R-:W-:Y:S01]  /*3d80*/  IMAD.HI.U32 R5, R3, R197, RZ ;  /* 0x000000c503057227 */ /* 0x000fe200078e00ff */
[----:B------:R-:W-:Y:S02]  /*3d90*/  LOP3.LUT R7, R2, 0x9a, RZ, 0xfc, !PT ;  /* 0x0000009a02077812 */ /* 0x000fe400078efcff */
[----:B------:R-:W-:Y:S01]  /*3da0*/  ISETP.GT.U32.AND P4, PT, R0, R191, PT ;  /* 0x000000bf0000720c */ /* 0x000fe20003f84070 */
[----:B------:R-:W-:Y:S01]  /*3db0*/  IMAD.MOV R5, RZ, RZ, -R5 ;  /* 0x000000ffff057224 */ /* 0x000fe200078e0a05 */
[----:B------:R-:W-:Y:S01]  /*3dc0*/  LOP3.LUT R4, R2, 0x96, RZ, 0xfc, !PT ;  /* 0x0000009602047812 */ /* 0x000fe200078efcff */
[--C-:B------:R-:W-:Y:S01]  /*3dd0*/  @!P3 IMAD.IADD R187, R187, 0x1, -R0.reuse ;  /* 0x00000001bbbbb824 */ /* 0x100fe200078e0a00 */
[----:B------:R-:W-:Y:S01]  /*3de0*/  IABS R203, R7 ;  /* 0x0000000700cb7213 */ /* 0x000fe20000000000 */
[--C-:B------:R-:W-:Y:S01]  /*3df0*/  @!P5 IMAD.IADD R195, R195, 0x1, -R0.reuse ;  /* 0x00000001c3c3d824 */ /* 0x100fe200078e0a00 */
[----:B------:R-:W-:Y:S01]  /*3e00*/  IABS R199, R4 ;  /* 0x0000000400c77213 */ /* 0x000fe20000000000 */
[----:B------:R-:W-:Y:S01]  /*3e10*/  IMAD R197, R0, R5, R197 ;  /* 0x0000000500c57224 */ /* 0x000fe200078e02c5 */
[----:B------:R-:W-:Y:S01]  /*3e20*/  ISETP.GE.AND P3, PT, R6, RZ, PT ;  /* 0x000000ff0600720c */ /* 0x000fe20003f66270 */
[----:B------:R-:W-:Y:S01]  /*3e30*/  @!P2 IMAD.IADD R193, R193, 0x1, -R0 ;  /* 0x00000001c1c1a824 */ /* 0x000fe200078e0a00 */
[C---:B------:R-:W-:Y:S01]  /*3e40*/  ISETP.GT.U32.AND P5, PT, R0.reuse, R195, PT ;  /* 0x000000c30000720c */ /* 0x040fe20003fa4070 */
[----:B------:R-:W-:Y:S01]  /*3e50*/  IMAD.HI.U32 R6, R3, R203, RZ ;  /* 0x000000cb03067227 */ /* 0x000fe200078e00ff */
[----:B------:R-:W-:-:S02]  /*3e60*/  ISETP.GT.U32.AND P2, PT, R0, R197, PT ;  /* 0x000000c50000720c */ /* 0x000fc40003f44070 */
[----:B------:R-:W-:Y:S01]  /*3e70*/  ISETP.GE.AND P0, PT, R11, RZ, PT ;  /* 0x000000ff0b00720c */ /* 0x000fe20003f06270 */
[----:B------:R-:W-:Y:S01]  /*3e80*/  @!P4 IMAD.IADD R191, R191, 0x1, -R0 ;  /* 0x00000001bfbfc824 */ /* 0x000fe200078e0a00 */
[----:B------:R-:W-:Y:S01]  /*3e90*/  ISETP.GE.AND P4, PT, R4, RZ, PT ;  /* 0x000000ff0400720c */ /* 0x000fe20003f86270 */
[----:B------:R-:W-:Y:S01]  /*3ea0*/  IMAD.HI.U32 R4, R3, R199, RZ ;  /* 0x000000c703047227 */ /* 0x000fe200078e00ff */
[C---:B------:R-:W-:Y:S02]  /*3eb0*/  LOP3.LUT R5, R2.reuse, 0x98, RZ, 0xfc, !PT ;  /* 0x0000009802057812 */ /* 0x040fe400078efcff */
[----:B------:R-:W-:Y:S01]  /*3ec0*/  LOP3.LUT R9, R2, 0xa2, RZ, 0xfc, !PT ;  /* 0x000000a202097812 */ /* 0x000fe200078efcff */
[----:B------:R-:W-:Y:S01]  /*3ed0*/  IMAD.MOV R6, RZ, RZ, -R6 ;  /* 0x000000ffff067224 */ /* 0x000fe200078e0a06 */
[----:B------:R-:W-:Y:S01]  /*3ee0*/  IABS R201, R5 ;  /* 0x0000000500c97213 */ /* 0x000fe20000000000 */
[----:B------:R-:W-:Y:S01]  /*3ef0*/  IMAD.MOV R4, RZ, RZ, -R4 ;  /* 0x000000ffff047224 */ /* 0x000fe200078e0a04 */
[----:B------:R-:W-:Y:S01]  /*3f00*/  @!P5 IADD3 R195, R195, -R0, RZ ;  /* 0x80000000c3c3d210 */ /* 0x000fe20007ffe0ff */
[C---:B------:R-:W-:Y:S01]  /*3f10*/  IMAD R203, R0.reuse, R6, R203 ;  /* 0x0000000600cb7224 */ /* 0x040fe200078e02cb */
[----:B------:R-:W-:Y:S01]  /*3f20*/  @!P2 IADD3 R197, R197, -R0, RZ ;  /* 0x80000000c5c5a210 */ /* 0x000fe20007ffe0ff */
[C---:B------:R-:W-:Y:S01]  /*3f30*/  IMAD R199, R0.reuse, R4, R199 ;  /* 0x0000000400c77224 */ /* 0x040fe200078e02c7 */
[----:B------:R-:W-:Y:S01]  /*3f40*/  IABS R211, R9 ;  /* 0x0000000900d37213 */ /* 0x000fe20000000000 */
[----:B------:R-:W-:Y:S01]  /*3f50*/  @!P3 IMAD.MOV R191, RZ, RZ, -R191 ;  /* 0x000000ffffbfb224 */ /* 0x000fe200078e0abf */
[----:B------:R-:W-:Y:S01]  /*3f60*/  ISETP.GE.AND P3, PT, R5, RZ, PT ;  /* 0x000000ff0500720c */ /* 0x000fe20003f66270 */
[----:B------:R-:W-:Y:S01]  /*3f70*/  @!P1 IMAD.MOV R195, RZ, RZ, -R195 ;  /* 0x000000ffffc39224 */ /* 0x000fe200078e0ac3 */
[C---:B------:R-:W-:Y:S01]  /*3f80*/  ISETP.GT.U32.AND P2, PT, R0.reuse, R197, PT ;  /* 0x000000c50000720c */ /* 0x040fe20003f44070 */
[----:B------:R-:W-:Y:S01]  /*3f90*/  IMAD.HI.U32 R5, R3, R201, RZ ;  /* 0x000000c903057227 */ /* 0x000fe200078e00ff */
[----:B------:R-:W-:-:S02]  /*3fa0*/  ISETP.GT.U32.AND P1, PT, R0, R203, PT ;  /* 0x000000cb0000720c */ /* 0x000fc40003f24070 */
[----:B------:R-:W-:Y:S01]  /*3fb0*/  ISETP.GT.U32.AND P5, PT, R0, R199, PT ;  /* 0x000000c70000720c */ /* 0x000fe20003fa4070 */
[----:B------:R-:W-:Y:S01]  /*3fc0*/  @!P0 IMAD.MOV R187, RZ, RZ, -R187 ;  /* 0x000000ffffbb8224 */ /* 0x000fe200078e0abb */
[----:B------:R-:W-:Y:S01]  /*3fd0*/  ISETP.GE.AND P0, PT, R8, RZ, PT ;  /* 0x000000ff0800720c */ /* 0x000fe20003f06270 */
[----:B------:R-:W-:Y:S01]  /*3fe0*/  IMAD.MOV R5, RZ, RZ, -R5 ;  /* 0x000000ffff057224 */ /* 0x000fe200078e0a05 */
[----:B------:R-:W-:Y:S01]  /*3ff0*/  LOP3.LUT R8, R2, 0xa0, RZ, 0xfc, !PT ;  /* 0x000000a002087812 */ /* 0x000fe200078efcff */
[----:B------:R-:W-:Y:S01]  /*4000*/  @!P6 IMAD.MOV R193, RZ, RZ, -R193 ;  /* 0x000000ffffc1e224 */ /* 0x000fe200078e0ac1 */
[----:B------:R-:W-:Y:S01]  /*4010*/  ISETP.GE.AND P6, PT, R7, RZ, PT ;  /* 0x000000ff0700720c */ /* 0x000fe20003fc6270 */
[----:B------:R-:W-:Y:S01]  /*4020*/  IMAD R201, R0, R5, R201 ;  /* 0x0000000500c97224 */ /* 0x000fe200078e02c9 */
[C---:B------:R-:W-:Y:S01]  /*4030*/  LOP3.LUT R5, R2.reuse, 0x9c, RZ, 0xfc, !PT ;  /* 0x0000009c02057812 */ /* 0x040fe200078efcff */
[--C-:B------:R-:W-:Y:S01]  /*4040*/  @!P2 IMAD.IADD R197, R197, 0x1, -R0.reuse ;  /* 0x00000001c5c5a824 */ /* 0x100fe200078e0a00 */
[----:B------:R-:W-:Y:S01]  /*4050*/  IABS R209, R8 ;  /* 0x0000000800d17213 */ /* 0x000fe20000000000 */
[--C-:B------:R-:W-:Y:S01]  /*4060*/  @!P1 IMAD.IADD R203, R203, 0x1, -R0.reuse ;  /* 0x00000001cbcb9824 */ /* 0x100fe200078e0a00 */
[----:B------:R-:W-:Y:S01]  /*4070*/  IABS R205, R5 ;  /* 0x0000000500cd7213 */ /* 0x000fe20000000000 */
[----:B------:R-:W-:Y:S01]  /*4080*/  @!P5 IMAD.IADD R199, R199, 0x1, -R0 ;  /* 0x00000001c7c7d824 */ /* 0x000fe200078e0a00 */
[----:B------:R-:W-:Y:S01]  /*4090*/  LOP3.LUT R7, R2, 0x9e, RZ, 0xfc, !PT ;  /* 0x0000009e02077812 */ /* 0x000fe200078efcff */
[----:B------:R-:W-:Y:S01]  /*40a0*/  @!P0 IMAD.MOV R197, RZ, RZ, -R197 ;  /* 0x000000ffffc58224 */ /* 0x000fe200078e0ac5 */
[----:B------:R-:W-:Y:S01]  /*40b0*/  ISETP.GE.AND P0, PT, R5, RZ, PT ;  /* 0x000000ff0500720c */ /* 0x000fe20003f06270 */
[----:B------:R-:W-:Y:S01]  /*40c0*/  IMAD.HI.U32 R4, R3, R205, RZ ;  /* 0x000000cd03047227 */ /* 0x000fe200078e00ff */
[----:B------:R-:W-:-:S02]  /*40d0*/  ISETP.GT.U32.AND P1, PT, R0, R203, PT ;  /* 0x000000cb0000720c */ /* 0x000fc40003f24070 */
[----:B------:R-:W-:Y:S01]  /*40e0*/  ISETP.GT.U32.AND P5, PT, R0, R199, PT ;  /* 0x000000c70000720c */ /* 0x000fe20003fa4070 */
[C---:B------:R-:W-:Y:S01]  /*40f0*/  IMAD.HI.U32 R5, R3.reuse, R209, RZ ;  /* 0x000000d103057227 */ /* 0x040fe200078e00ff */
[----:B------:R-:W-:Y:S02]  /*4100*/  IADD3 R4, -R4, RZ, RZ ;  /* 0x000000ff04047210 */ /* 0x000fe40007ffe1ff */
[----:B------:R-:W-:Y:S01]  /*4110*/  IABS R207, R7 ;  /* 0x0000000700cf7213 */ /* 0x000fe20000000000 */
[----:B------:R-:W-:Y:S01]  /*4120*/  IMAD.HI.U32 R6, R3, R211, RZ ;  /* 0x000000d303067227 */ /* 0x000fe200078e00ff */
[----:B------:R-:W-:Y:S02]  /*4130*/  IADD3 R5, -R5, RZ, RZ ;  /* 0x000000ff05057210 */ /* 0x000fe40007ffe1ff */
[C---:B------:R-:W-:Y:S01]  /*4140*/  ISETP.GT.U32.AND P2, PT, R0.reuse, R201, PT ;  /* 0x000000c90000720c */ /* 0x040fe20003f44070 */
[----:B------:R-:W-:Y:S01]  /*4150*/  IMAD R205, R0, R4, R205 ;  /* 0x0000000400cd7224 */ /* 0x000fe200078e02cd */
[----:B------:R-:W-:Y:S01]  /*4160*/  LOP3.LUT R10, R2, 0xb6, RZ, 0xfc, !PT ;  /* 0x000000b6020a7812 */ /* 0x000fe200078efcff */
[----:B------:R-:W-:Y:S01]  /*4170*/  IMAD.MOV R6, RZ, RZ, -R6 ;  /* 0x000000ffff067224 */ /* 0x000fe200078e0a06 */
[----:B------:R-:W-:Y:S01]  /*4180*/  @!P1 IADD3 R203, R203, -R0, RZ ;  /* 0x80000000cbcb9210 */ /* 0x000fe20007ffe0ff */
[----:B------:R-:W-:Y:S01]  /*4190*/  IMAD R209, R0, R5, R209 ;  /* 0x0000000500d17224 */ /* 0x000fe200078e02d1 */
[----:B------:R-:W-:Y:S01]  /*41a0*/  LOP3.LUT R5, R2, 0xa4, RZ, 0xfc, !PT ;  /* 0x000000a402057812 */ /* 0x000fe200078efcff */
[----:B------:R-:W-:Y:S01]  /*41b0*/  IMAD.HI.U32 R4, R3, R207, RZ ;  /* 0x000000cf03047227 */ /* 0x000fe200078e00ff */
[----:B------:R-:W-:-:S02]  /*41c0*/  IABS R231, R10 ;  /* 0x0000000a00e77213 */ /* 0x000fc40000000000 */
[C---:B------:R-:W-:Y:S01]  /*41d0*/  ISETP.GT.U32.AND P1, PT, R0.reuse, R209, PT ;  /* 0x000000d10000720c */ /* 0x040fe20003f24070 */
[----:B------:R-:W-:Y:S01]  /*41e0*/  @!P5 IMAD.IADD R199, R199, 0x1, -R0 ;  /* 0x00000001c7c7d824 */ /* 0x000fe200078e0a00 */
[C---:B------:R-:W-:Y:S01]  /*41f0*/  ISETP.GT.U32.AND P5, PT, R0.reuse, R205, PT ;  /* 0x000000cd0000720c */ /* 0x040fe20003fa4070 */
[----:B------:R-:W-:Y:S01]  /*4200*/  IMAD R211, R0, R6, R211 ;  /* 0x0000000600d37224 */ /* 0x000fe200078e02d3 */
[----:B------:R-:W-:Y:S01]  /*4210*/  IABS R213, R5 ;  /* 0x0000000500d57213 */ /* 0x000fe20000000000 */
[----:B------:R-:W-:Y:S01]  /*4220*/  IMAD.MOV R4, RZ, RZ, -R4 ;  /* 0x000000ffff047224 */ /* 0x000fe200078e0a04 */
[----:B------:R-:W-:Y:S01]  /*4230*/  LOP3.LUT R6, R2, 0xa6, RZ, 0xfc, !PT ;  /* 0x000000a602067812 */ /* 0x000fe200078efcff */
[----:B------:R-:W-:Y:S01]  /*4240*/  @!P6 IMAD.MOV R203, RZ, RZ, -R203 ;  /* 0x000000ffffcbe224 */ /* 0x000fe200078e0acb */
[C---:B------:R-:W-:Y:S01]  /*4250*/  ISETP.GT.U32.AND P6, PT, R0.reuse, R211, PT ;  /* 0x000000d30000720c */ /* 0x040fe20003fc4070 */
[----:B------:R-:W-:Y:S01]  /*4260*/  IMAD R207, R0, R4, R207 ;  /* 0x0000000400cf7224 */ /* 0x000fe200078e02cf */
[----:B------:R-:W-:Y:S01]  /*4270*/  IABS R215, R6 ;  /* 0x0000000600d77213 */ /* 0x000fe20000000000 */
[----:B------:R-:W-:Y:S01]  /*4280*/  IMAD.HI.U32 R4, R3, R213, RZ ;  /* 0x000000d503047227 */ /* 0x000fe200078e00ff */
[----:B------:R-:W-:-:S02]  /*4290*/  LOP3.LUT R11, R2, 0xc6, RZ, 0xfc, !PT ;  /* 0x000000c6020b7812 */ /* 0x000fc400078efcff */
[----:B------:R-:W-:Y:S01]  /*42a0*/  LOP3.LUT R12, R2, 0xe2, RZ, 0xfc, !PT ;  /* 0x000000e2020c7812 */ /* 0x000fe200078efcff */
[--C-:B------:R-:W-:Y:S01]  /*42b0*/  @!P2 IMAD.IADD R201, R201, 0x1, -R0.reuse ;  /* 0x00000001c9c9a824 */ /* 0x100fe200078e0a00 */
[----:B------:R-:W-:Y:S01]  /*42c0*/  IADD3 R4, -R4, RZ, RZ ;  /* 0x000000ff04047210 */ /* 0x000fe20007ffe1ff */
[--C-:B------:R-:W-:Y:S01]  /*42d0*/  @!P5 IMAD.IADD R205, R205, 0x1, -R0.reuse ;  /* 0x00000001cdcdd824 */ /* 0x100fe200078e0a00 */
[C---:B------:R-:W-:Y:S01]  /*42e0*/  ISETP.GT.U32.AND P5, PT, R0.reuse, R207, PT ;  /* 0x000000cf0000720c */ /* 0x040fe20003fa4070 */
[--C-:B------:R-:W-:Y:S01]  /*42f0*/  @!P1 IMAD.IADD R209, R209, 0x1, -R0.reuse ;  /* 0x00000001d1d19824 */ /* 0x100fe200078e0a00 */
[C---:B------:R-:W-:Y:S01]  /*4300*/  ISETP.GT.U32.AND P2, PT, R0.reuse, R201, PT ;  /* 0x000000c90000720c */ /* 0x040fe20003f44070 */
[----:B------:R-:W-:Y:S01]  /*4310*/  @!P4 IMAD.MOV R199, RZ, RZ, -R199 ;  /* 0x000000ffffc7c224 */ /* 0x000fe200078e0ac7 */
[C---:B------:R-:W-:Y:S01]  /*4320*/  ISETP.GT.U32.AND P4, PT, R0.reuse, R205, PT ;  /* 0x000000cd0000720c */ /* 0x040fe20003f84070 */
[----:B------:R-:W-:Y:S01]  /*4330*/  @!P6 IMAD.IADD R211, R211, 0x1, -R0 ;  /* 0x00000001d3d3e824 */ /* 0x000fe200078e0a00 */
[C---:B------:R-:W-:Y:S01]  /*4340*/  ISETP.GT.U32.AND P6, PT, R0.reuse, R209, PT ;  /* 0x000000d10000720c */ /* 0x040fe20003fc4070 */
[----:B------:R-:W-:Y:S01]  /*4350*/  IMAD R213, R0, R4, R213 ;  /* 0x0000000400d57224 */ /* 0x000fe200078e02d5 */
[----:B------:R-:W-:Y:S01]  /*4360*/  IABS R247, R11 ;  /* 0x0000000b00f77213 */ /* 0x000fe20000000000 */
[----:B------:R-:W-:Y:S01]  /*4370*/  IMAD.HI.U32 R4, R3, R215, RZ ;  /* 0x000000d703047227 */ /* 0x000fe200078e00ff */
[----:B------:R-:W-:-:S03]  /*4380*/  IABS R101, R12 ;  /* 0x0000000c00657213 */ /* 0x000fc60000000000 */
[----:B------:R-:W-:Y:S02]  /*4390*/  IMAD.MOV R4, RZ, RZ, -R4 ;  /* 0x000000ffff047224 */ /* 0x000fe400078e0a04 */
[--C-:B------:R-:W-:Y:S01]  /*43a0*/  @!P2 IMAD.IADD R201, R201, 0x1, -R0.reuse ;  /* 0x00000001c9c9a824 */ /* 0x100fe200078e0a00 */
[----:B------:R-:W-:Y:S01]  /*43b0*/  ISETP.GE.AND P2, PT, R7, RZ, PT ;  /* 0x000000ff0700720c */ /* 0x000fe20003f46270 */
[----:B------:R-:W-:Y:S01]  /*43c0*/  IMAD R215, R0, R4, R215 ;  /* 0x0000000400d77224 */ /* 0x000fe200078e02d7 */
[----:B------:R-:W-:Y:S01]  /*43d0*/  LOP3.LUT R7, R2, 0xa8, RZ, 0xfc, !PT ;  /* 0x000000a802077812 */ /* 0x000fe200078efcff */
[--C-:B------:R-:W-:Y:S01]  /*43e0*/  @!P4 IMAD.IADD R205, R205, 0x1, -R0.reuse ;  /* 0x00000001cdcdc824 */ /* 0x100fe200078e0a00 */
[----:B------:R-:W-:Y:S01]  /*43f0*/  ISETP.GE.AND P4, PT, R9, RZ, PT ;  /* 0x000000ff0900720c */ /* 0x000fe20003f86270 */
[--C-:B------:R-:W-:Y:S01]  /*4400*/  @!P6 IMAD.IADD R209, R209, 0x1, -R0.reuse ;  /* 0x00000001d1d1e824 */ /* 0x100fe200078e0a00 */
[----:B------:R-:W-:Y:S01]  /*4410*/  ISETP.GT.U32.AND P6, PT, R0, R215, PT ;  /* 0x000000d70000720c */ /* 0x000fe20003fc4070 */
[----:B------:R-:W-:Y:S01]  /*4420*/  @!P5 IMAD.IADD R207, R207, 0x1, -R0 ;  /* 0x00000001cfcfd824 */ /* 0x000fe200078e0a00 */
[----:B------:R-:W-:Y:S01]  /*4430*/  IABS R217, R7 ;  /* 0x0000000700d97213 */ /* 0x000fe20000000000 */
[----:B------:R-:W-:Y:S01]  /*4440*/  @!P3 IMAD.MOV R201, RZ, RZ, -R201 ;  /* 0x000000ffffc9b224 */ /* 0x000fe200078e0ac9 */
[----:B------:R-:W-:Y:S01]  /*4450*/  ISETP.GE.AND P3, PT, R8, RZ, PT ;  /* 0x000000ff0800720c */ /* 0x000fe20003f66270 */
[----:B------:R-:W-:Y:S01]  /*4460*/  @!P0 IMAD.MOV R205, RZ, RZ, -R205 ;  /* 0x000000ffffcd8224 */ /* 0x000fe200078e0acd */
[----:B------:R-:W-:Y:S01]  /*4470*/  LOP3.LUT R8, R2, 0xaa, RZ, 0xfc, !PT ;  /* 0x000000aa02087812 */ /* 0x000fe200078efcff */
[----:B------:R-:W-:Y:S01]  /*4480*/  IMAD.HI.U32 R4, R3, R217, RZ ;  /* 0x000000d903047227 */ /* 0x000fe200078e00ff */
[----:B------:R-:W-:-:S02]  /*4490*/  ISETP.GT.U32.AND P0, PT, R0, R211, PT ;  /* 0x000000d30000720c */ /* 0x000fc40003f04070 */
[----:B------:R-:W-:Y:S01]  /*44a0*/  ISETP.GT.U32.AND P1, PT, R0, R207, PT ;  /* 0x000000cf0000720c */ /* 0x000fe20003f24070 */
[----:B------:R-:W-:Y:S01]  /*44b0*/  IMAD.MOV R4, RZ, RZ, -R4 ;  /* 0x000000ffff047224 */ /* 0x000fe200078e0a04 */
[----:B------:R-:W-:Y:S01]  /*44c0*/  IABS R219, R8 ;  /* 0x0000000800db7213 */ /* 0x000fe20000000000 */
[--C-:B------:R-:W-:Y:S01]  /*44d0*/  @!P6 IMAD.IADD R215, R215, 0x1, -R0.reuse ;  /* 0x00000001d7d7e824 */ /* 0x100fe200078e0a00 */
[----:B------:R-:W-:Y:S01]  /*44e0*/  LOP3.LUT R9, R2, 0xac, RZ, 0xfc, !PT ;  /* 0x000000ac02097812 */ /* 0x000fe200078efcff */
[C---:B------:R-:W-:Y:S01]  /*44f0*/  IMAD R217, R0.reuse, R4, R217 ;  /* 0x0000000400d97224 */ /* 0x040fe200078e02d9 */
[----:B------:R-:W-:Y:S01]  /*4500*/  ISETP.GE.AND P5, PT, R5, RZ, PT ;  /* 0x000000ff0500720c */ /* 0x000fe20003fa6270 */
[----:B------:R-:W-:Y:S01]  /*4510*/  IMAD.HI.U32 R5, R3, R219, RZ ;  /* 0x000000db03057227 */ /* 0x000fe200078e00ff */
[----:B------:R-:W-:Y:S02]  /*4520*/  IABS R221, R9 ;  /* 0x0000000900dd7213 */ /* 0x000fe40000000000 */
[----:B------:R-:W-:Y:S01]  /*4530*/  ISETP.GT.U32.AND P6, PT, R0, R215, PT ;  /* 0x000000d70000720c */ /* 0x000fe20003fc4070 */
[----:B------:R-:W-:Y:S01]  /*4540*/  @!P0 IMAD.IADD R211, R211, 0x1, -R0 ;  /* 0x00000001d3d38824 */ /* 0x000fe200078e0a00 */
[----:B------:R-:W-:Y:S01]  /*4550*/  IADD3 R5, -R5, RZ, RZ ;  /* 0x000000ff05057210 */ /* 0x000fe20007ffe1ff */
[----:B------:R-:W-:Y:S01]  /*4560*/  @!P3 IMAD.MOV R209, RZ, RZ, -R209 ;  /* 0x000000ffffd1b224 */ /* 0x000fe200078e0ad1 */
[----:B------:R-:W-:-:S02]  /*4570*/  @!P1 IADD3 R207, R207, -R0, RZ ;  /* 0x80000000cfcf9210 */ /* 0x000fc40007ffe0ff */
[----:B------:R-:W-:Y:S01]  /*4580*/  ISETP.GE.AND P0, PT, R6, RZ, PT ;  /* 0x000000ff0600720c */ /* 0x000fe20003f06270 */
[----:B------:R-:W-:Y:S01]  /*4590*/  IMAD.HI.U32 R6, R3, R221, RZ ;  /* 0x000000dd03067227 */ /* 0x000fe200078e00ff */
[C---:B------:R-:W-:Y:S02]  /*45a0*/  ISETP.GT.U32.AND P1, PT, R0.reuse, R213, PT ;  /* 0x000000d50000720c */ /* 0x040fe40003f24070 */
[C---:B------:R-:W-:Y:S01]  /*45b0*/  ISETP.GT.U32.AND P3, PT, R0.reuse, R217, PT ;  /* 0x000000d90000720c */ /* 0x040fe20003f64070 */
[C---:B------:R-:W-:Y:S01]  /*45c0*/  IMAD R219, R0.reuse, R5, R219 ;  /* 0x0000000500db7224 */ /* 0x040fe200078e02db */
[----:B------:R-:W-:Y:S01]  /*45d0*/  @!P4 IADD3 R211, -R211, RZ, RZ ;  /* 0x000000ffd3d3c210 */ /* 0x000fe20007ffe1ff */
[----:B------:R-:W-:Y:S02]  /*45e0*/  IMAD.MOV R6, RZ, RZ, -R6 ;  /* 0x000000ffff067224 */ /* 0x000fe400078e0a06 */
[----:B------:R-:W-:Y:S01]  /*45f0*/  @!P6 IMAD.IADD R215, R215, 0x1, -R0 ;  /* 0x00000001d7d7e824 */ /* 0x000fe200078e0a00 */
[C---:B------:R-:W-:Y:S01]  /*4600*/  ISETP.GT.U32.AND P4, PT, R0.reuse, R219, PT ;  /* 0x000000db0000720c */ /* 0x040fe20003f84070 */
[----:B------:R-:W-:Y:S01]  /*4610*/  IMAD R221, R0, R6, R221 ;  /* 0x0000000600dd7224 */ /* 0x000fe200078e02dd */
[----:B------:R-:W-:Y:S01]  /*4620*/  LOP3.LUT R6, R2, 0xae, RZ, 0xfc, !PT ;  /* 0x000000ae02067812 */ /* 0x000fe200078efcff */
[----:B------:R-:W-:-:S02]  /*4630*/  @!P2 IMAD.MOV R207, RZ, RZ, -R207 ;  /* 0x000000ffffcfa224 */ /* 0x000fc400078e0acf */
[--C-:B------:R-:W-:Y:S01]  /*4640*/  @!P1 IMAD.IADD R213, R213, 0x1, -R0.reuse ;  /* 0x00000001d5d59824 */ /* 0x100fe200078e0a00 */
[C---:B------:R-:W-:Y:S01]  /*4650*/  ISETP.GT.U32.AND P6, PT, R0.reuse, R221, PT ;  /* 0x000000dd0000720c */ /* 0x040fe20003fc4070 */
[--C-:B------:R-:W-:Y:S01]  /*4660*/  @!P3 IMAD.IADD R217, R217, 0x1, -R0.reuse ;  /* 0x00000001d9d9b824 */ /* 0x100fe200078e0a00 */
[----:B------:R-:W-:Y:S01]  /*4670*/  IABS R223, R6 ;  /* 0x0000000600df7213 */ /* 0x000fe20000000000 */
[----:B------:R-:W-:Y:S01]  /*4680*/  @!P0 IMAD.MOV R215, RZ, RZ, -R215 ;  /* 0x000000ffffd78224 */ /* 0x000fe200078e0ad7 */
[----:B------:R-:W-:Y:S02]  /*4690*/  ISETP.GE.AND P1, PT, R7, RZ, PT ;  /* 0x000000ff0700720c */ /* 0x000fe40003f26270 */
[----:B------:R-:W-:Y:S01]  /*46a0*/  ISETP.GT.U32.AND P2, PT, R0, R213, PT ;  /* 0x000000d50000720c */ /* 0x000fe20003f44070 */
[----:B------:R-:W-:Y:S01]  /*46b0*/  IMAD.HI.U32 R4, R3, R223, RZ ;  /* 0x000000df03047227 */ /* 0x000fe200078e00ff */
[----:B------:R-:W-:Y:S02]  /*46c0*/  LOP3.LUT R7, R2, 0xb0, RZ, 0xfc, !PT ;  /* 0x000000b002077812 */ /* 0x000fe400078efcff */
[----:B------:R-:W-:Y:S01]  /*46d0*/  ISETP.GE.AND P3, PT, R9, RZ, PT ;  /* 0x000000ff0900720c */ /* 0x000fe20003f66270 */
[--C-:B------:R-:W-:Y:S01]  /*46e0*/  @!P4 IMAD.IADD R219, R219, 0x1, -R0.reuse ;  /* 0x00000001dbdbc824 */ /* 0x100fe200078e0a00 */
[----:B------:R-:W-:Y:S01]  /*46f0*/  ISETP.GT.U32.AND P4, PT, R0, R217, PT ;  /* 0x000000d90000720c */ /* 0x000fe20003f84070 */
[----:B------:R-:W-:Y:S01]  /*4700*/  @!P6 IMAD.IADD R221, R221, 0x1, -R0 ;  /* 0x00000001dddde824 */ /* 0x000fe200078e0a00 */
[----:B------:R-:W-:-:S02]  /*4710*/  IABS R225, R7 ;  /* 0x0000000700e17213 */ /* 0x000fc40000000000 */
[----:B------:R-:W-:Y:S02]  /*4720*/  IADD3 R5, -R4, RZ, RZ ;  /* 0x000000ff04057210 */ /* 0x000fe40007ffe1ff */
[----:B------:R-:W-:Y:S01]  /*4730*/  ISETP.GT.U32.AND P6, PT, R0, R219, PT ;  /* 0x000000db0000720c */ /* 0x000fe20003fc4070 */
[----:B------:R-:W-:Y:S01]  /*4740*/  IMAD.HI.U32 R4, R3, R225, RZ ;  /* 0x000000e103047227 */ /* 0x000fe200078e00ff */
[----:B------:R-:W-:-:S03]  /*4750*/  LOP3.LUT R9, R2, 0xb4, RZ, 0xfc, !PT ;  /* 0x000000b402097812 */ /* 0x000fc600078efcff */
[----:B------:R-:W-:Y:S01]  /*4760*/  @!P2 IMAD.IADD R213, R213, 0x1, -R0 ;  /* 0x00000001d5d5a824 */ /* 0x000fe200078e0a00 */
[----:B------:R-:W-:Y:S01]  /*4770*/  ISETP.GE.AND P2, PT, R8, RZ, PT ;  /* 0x000000ff0800720c */ /* 0x000fe20003f46270 */
[----:B------:R-:W-:Y:S01]  /*4780*/  IMAD R223, R0, R5, R223 ;  /* 0x0000000500df7224 */ /* 0x000fe200078e02df */
[----:B------:R-:W-:Y:S01]  /*4790*/  LOP3.LUT R8, R2, 0xb2, RZ, 0xfc, !PT ;  /* 0x000000b202087812 */ /* 0x000fe200078efcff */
[----:B------:R-:W-:Y:S01]  /*47a0*/  IMAD.MOV R4, RZ, RZ, -R4 ;  /* 0x000000ffff047224 */ /* 0x000fe200078e0a04 */
[----:B------:R-:W-:Y:S01]  /*47b0*/  IABS R229, R9 ;  /* 0x0000000900e57213 */ /* 0x000fe20000000000 */
[----:B------:R-:W-:Y:S01]  /*47c0*/  @!P4 IMAD.IADD R217, R217, 0x1, -R0 ;  /* 0x00000001d9d9c824 */ /* 0x000fe200078e0a00 */
[C---:B------:R-:W-:Y:S01]  /*47d0*/  ISETP.GT.U32.AND P4, PT, R0.reuse, R223, PT ;  /* 0x000000df0000720c */ /* 0x040fe20003f84070 */
[C---:B------:R-:W-:Y:S01]  /*47e0*/  IMAD R225, R0.reuse, R4, R225 ;  /* 0x0000000400e17224 */ /* 0x040fe200078e02e1 */
[----:B------:R-:W-:Y:S01]  /*47f0*/  IABS R227, R8 ;  /* 0x0000000800e37213 */ /* 0x000fe20000000000 */
[----:B------:R-:W-:Y:S01]  /*4800*/  @!P5 IMAD.MOV R213, RZ, RZ, -R213 ;  /* 0x000000ffffd5d224 */ /* 0x000fe200078e0ad5 */
[----:B------:R-:W-:Y:S01]  /*4810*/  @!P6 IADD3 R219, R219, -R0, RZ ;  /* 0x80000000dbdbe210 */ /* 0x000fe20007ffe0ff */
[----:B------:R-:W-:Y:S01]  /*4820*/  @!P1 IMAD.MOV R217, RZ, RZ, -R217 ;  /* 0x000000ffffd99224 */ /* 0x000fe200078e0ad9 */
[C---:B------:R-:W-:Y:S01]  /*4830*/  ISETP.GT.U32.AND P6, PT, R0.reuse, R225, PT ;  /* 0x000000e10000720c */ /* 0x040fe20003fc4070 */
[----:B------:R-:W-:Y:S01]  /*4840*/  IMAD.HI.U32 R4, R3, R227, RZ ;  /* 0x000000e303047227 */ /* 0x000fe200078e00ff */
[----:B------:R-:W-:-:S03]  /*4850*/  ISETP.GT.U32.AND P5, PT, R0, R221, PT ;  /* 0x000000dd0000720c */ /* 0x000fc60003fa4070 */
[----:B------:R-:W-:Y:S02]  /*4860*/  IMAD.MOV R5, RZ, RZ, -R4 ;  /* 0x000000ffff057224 */ /* 0x000fe400078e0a04 */
[--C-:B------:R-:W-:Y:S01]  /*4870*/  @!P4 IMAD.IADD R223, R223, 0x1, -R0.reuse ;  /* 0x00000001dfdfc824 */ /* 0x100fe200078e0a00 */
[----:B------:R-:W-:Y:S01]  /*4880*/  ISETP.GE.AND P4, PT, R7, RZ, PT ;  /* 0x000000ff0700720c */ /* 0x000fe20003f86270 */
[----:B------:R-:W-:Y:S01]  /*4890*/  IMAD R227, R0, R5, R227 ;  /* 0x0000000500e37224 */ /* 0x000fe200078e02e3 */
[----:B------:R-:W-:Y:S01]  /*48a0*/  LOP3.LUT R7, R2, 0xbc, RZ, 0xfc, !PT ;  /* 0x000000bc02077812 */ /* 0x000fe200078efcff */
[----:B------:R-:W-:Y:S01]  /*48b0*/  IMAD.HI.U32 R4, R3, R229, RZ ;  /* 0x000000e503047227 */ /* 0x000fe200078e00ff */
[C---:B------:R-:W-:Y:S02]  /*48c0*/  ISETP.GT.U32.AND P0, PT, R0.reuse, R223, PT ;  /* 0x000000df0000720c */ /* 0x040fe40003f04070 */
[----:B------:R-:W-:Y:S01]  /*48d0*/  @!P6 IADD3 R225, R225, -R0, RZ ;  /* 0x80000000e1e1e210 */ /* 0x000fe20007ffe0ff */
[----:B------:R-:W-:Y:S01]  /*48e0*/  @!P5 IMAD.IADD R221, R221, 0x1, -R0 ;  /* 0x00000001ddddd824 */ /* 0x000fe200078e0a00 */
[----:B------:R-:W-:Y:S01]  /*48f0*/  ISETP.GT.U32.AND P6, PT, R0, R227, PT ;  /* 0x000000e30000720c */ /* 0x000fe20003fc4070 */
[----:B------:R-:W-:Y:S01]  /*4900*/  IMAD.MOV R5, RZ, RZ, -R4 ;  /* 0x000000ffff057224 */ /* 0x000fe200078e0a04 */
[----:B------:R-:W-:Y:S01]  /*4910*/  ISETP.GE.AND P5, PT, R6, RZ, PT ;  /* 0x000000ff0600720c */ /* 0x000fe20003fa6270 */
[----:B------:R-:W-:Y:S01]  /*4920*/  IMAD.HI.U32 R4, R3, R231, RZ ;  /* 0x000000e703047227 */ /* 0x000fe200078e00ff */
[----:B------:R-:W-:-:S02]  /*4930*/  ISETP.GT.U32.AND P1, PT, R0, R225, PT ;  /* 0x000000e10000720c */ /* 0x000fc40003f24070 */
[----:B------:R-:W-:Y:S01]  /*4940*/  LOP3.LUT R6, R2, 0xba, RZ, 0xfc, !PT ;  /* 0x000000ba02067812 */ /* 0x000fe200078efcff */
[----:B------:R-:W-:Y:S01]  /*4950*/  IMAD R229, R0, R5, R229 ;  /* 0x0000000500e57224 */ /* 0x000fe200078e02e5 */
[----:B------:R-:W-:Y:S01]  /*4960*/  LOP3.LUT R5, R2, 0xb8, RZ, 0xfc, !PT ;  /* 0x000000b802057812 */ /* 0x000fe200078efcff */
[--C-:B------:R-:W-:Y:S01]  /*4970*/  @!P0 IMAD.IADD R223, R223, 0x1, -R0.reuse ;  /* 0x00000001dfdf8824 */ /* 0x100fe200078e0a00 */
[----:B------:R-:W-:Y:S01]  /*4980*/  IADD3 R4, -R4, RZ, RZ ;  /* 0x000000ff04047210 */ /* 0x000fe20007ffe1ff */
[----:B------:R-:W-:Y:S01]  /*4990*/  @!P3 IMAD.MOV R221, RZ, RZ, -R221 ;  /* 0x000000ffffddb224 */ /* 0x000fe200078e0add */
[C---:B------:R-:W-:Y:S01]  /*49a0*/  ISETP.GT.U32.AND P0, PT, R0.reuse, R229, PT ;  /* 0x000000e50000720c */ /* 0x040fe20003f04070 */
[--C-:B------:R-:W-:Y:S01]  /*49b0*/  @!P6 IMAD.IADD R227, R227, 0x1, -R0.reuse ;  /* 0x00000001e3e3e824 */ /* 0x100fe200078e0a00 */
[----:B------:R-:W-:Y:S01]  /*49c0*/  IABS R233, R5 ;  /* 0x0000000500e97213 */ /* 0x000fe20000000000 */
[C---:B------:R-:W-:Y:S01]  /*49d0*/  IMAD R231, R0.reuse, R4, R231 ;  /* 0x0000000400e77224 */ /* 0x040fe200078e02e7 */
[----:B------:R-:W-:Y:S01]  /*49e0*/  @!P5 IADD3 R223, -R223, RZ, RZ ;  /* 0x000000ffdfdfd210 */ /* 0x000fe20007ffe1ff */
[----:B------:R-:W-:Y:S01]  /*49f0*/  @!P1 IMAD.IADD R225, R225, 0x1, -R0 ;  /* 0x00000001e1e19824 */ /* 0x000fe200078e0a00 */
[----:B------:R-:W-:Y:S01]  /*4a00*/  ISETP.GT.U32.AND P5, PT, R0, R227, PT ;  /* 0x000000e30000720c */ /* 0x000fe20003fa4070 */
[----:B------:R-:W-:Y:S01]  /*4a10*/  IMAD.HI.U32 R4, R3, R233, RZ ;  /* 0x000000e903047227 */ /* 0x000fe200078e00ff */
[----:B------:R-:W-:-:S02]  /*4a20*/  IABS R235, R6 ;  /* 0x0000000600eb7213 */ /* 0x000fc40000000000 */
[----:B------:R-:W-:Y:S01]  /*4a30*/  ISETP.GE.AND P3, PT, R9, RZ, PT ;  /* 0x000000ff0900720c */ /* 0x000fe20003f66270 */
[----:B------:R-:W-:Y:S01]  /*4a40*/  IMAD.MOV R4, RZ, RZ, -R4 ;  /* 0x000000ffff047224 */ /* 0x000fe200078e0a04 */
[----:B------:R-:W-:Y:S01]  /*4a50*/  IABS R237, R7 ;  /* 0x0000000700ed7213 */ /* 0x000fe20000000000 */
[--C-:B------:R-:W-:Y:S01]  /*4a60*/  @!P0 IMAD.IADD R229, R229, 0x1, -R0.reuse ;  /* 0x00000001e5e58824 */ /* 0x100fe200078e0a00 */
[----:B------:R-:W-:Y:S01]  /*4a70*/  ISETP.GE.AND P6, PT, R5, RZ, PT ;  /* 0x000000ff0500720c */ /* 0x000fe20003fc6270 */
[----:B------:R-:W-:Y:S01]  /*4a80*/  @!P4 IMAD.MOV R225, RZ, RZ, -R225 ;  /* 0x000000ffffe1c224 */ /* 0x000fe200078e0ae1 */
[C---:B------:R-:W-:Y:S01]  /*4a90*/  ISETP.GT.U32.AND P4, PT, R0.reuse, R231, PT ;  /* 0x000000e70000720c */ /* 0x040fe20003f84070 */
[C---:B------:R-:W-:Y:S01]  /*4aa0*/  IMAD R233, R0.reuse, R4, R233 ;  /* 0x0000000400e97224 */ /* 0x040fe200078e02e9 */
[----:B------:R-:W-:Y:S01]  /*4ab0*/  ISETP.GT.U32.AND P0, PT, R0, R229, PT ;  /* 0x000000e50000720c */ /* 0x000fe20003f04070 */
[----:B------:R-:W-:Y:S01]  /*4ac0*/  @!P5 IMAD.IADD R227, R227, 0x1, -R0 ;  /* 0x00000001e3e3d824 */ /* 0x000fe200078e0a00 */
[----:B------:R-:W-:Y:S01]  /*4ad0*/  ISETP.GE.AND P1, PT, R10, RZ, PT ;  /* 0x000000ff0a00720c */ /* 0x000fe20003f26270 */
[----:B------:R-:W-:Y:S01]  /*4ae0*/  IMAD.HI.U32 R4, R3, R235, RZ ;  /* 0x000000eb03047227 */ /* 0x000fe200078e00ff */
[----:B------:R-:W-:-:S02]  /*4af0*/  ISETP.GT.U32.AND P5, PT, R0, R233, PT ;  /* 0x000000e90000720c */ /* 0x000fc40003fa4070 */
[----:B------:R-:W-:Y:S01]  /*4b00*/  LOP3.LUT R9, R2, 0xc2, RZ, 0xfc, !PT ;  /* 0x000000c202097812 */ /* 0x000fe200078efcff */
[----:B------:R-:W-:Y:S01]  /*4b10*/  @!P2 IMAD.MOV R219, RZ, RZ, -R219 ;  /* 0x000000ffffdba224 */ /* 0x000fe200078e0adb */
[----:B------:R-:W-:Y:S01]  /*4b20*/  ISETP.GE.AND P2, PT, R8, RZ, PT ;  /* 0x000000ff0800720c */ /* 0x000fe20003f46270 */
[----:B------:R-:W-:Y:S01]  /*4b30*/  IMAD.HI.U32 R5, R3, R237, RZ ;  /* 0x000000ed03057227 */ /* 0x000fe200078e00ff */
[C---:B------:R-:W-:Y:S02]  /*4b40*/  LOP3.LUT R8, R2.reuse, 0xbe, RZ, 0xfc, !PT ;  /* 0x000000be02087812 */ /* 0x040fe400078efcff */
[----:B------:R-:W-:Y:S01]  /*4b50*/  LOP3.LUT R10, R2, 0xc4, RZ, 0xfc, !PT ;  /* 0x000000c4020a7812 */ /* 0x000fe200078efcff */
[--C-:B------:R-:W-:Y:S01]  /*4b60*/  @!P4 IMAD.IADD R231, R231, 0x1, -R0.reuse ;  /* 0x00000001e7e7c824 */ /* 0x100fe200078e0a00 */
[----:B------:R-:W-:Y:S01]  /*4b70*/  IABS R239, R8 ;  /* 0x0000000800ef7213 */ /* 0x000fe20000000000 */
[--C-:B------:R-:W-:Y:S01]  /*4b80*/  @!P0 IMAD.IADD R229, R229, 0x1, -R0.reuse ;  /* 0x00000001e5e58824 */ /* 0x100fe200078e0a00 */
[----:B------:R-:W-:Y:S01]  /*4b90*/  ISETP.GE.AND P0, PT, R6, RZ, PT ;  /* 0x000000ff0600720c */ /* 0x000fe20003f06270 */
[----:B------:R-:W-:Y:S01]  /*4ba0*/  @!P5 IMAD.IADD R233, R233, 0x1, -R0 ;  /* 0x00000001e9e9d824 */ /* 0x000fe200078e0a00 */
[----:B------:R-:W-:Y:S01]  /*4bb0*/  IADD3 R6, -R4, RZ, RZ ;  /* 0x000000ff04067210 */ /* 0x000fe20007ffe1ff */
[----:B------:R-:W-:Y:S01]  /*4bc0*/  IMAD.MOV R5, RZ, RZ, -R5 ;  /* 0x000000ffff057224 */ /* 0x000fe200078e0a05 */
[C---:B------:R-:W-:Y:S01]  /*4bd0*/  ISETP.GT.U32.AND P5, PT, R0.reuse, R231, PT ;  /* 0x000000e70000720c */ /* 0x040fe20003fa4070 */
[----:B------:R-:W-:Y:S01]  /*4be0*/  @!P3 IMAD.MOV R229, RZ, RZ, -R229 ;  /* 0x000000ffffe5b224 */ /* 0x000fe200078e0ae5 */
[----:B------:R-:W-:Y:S01]  /*4bf0*/  @!P2 IADD3 R227, -R227, RZ, RZ ;  /* 0x000000ffe3e3a210 */ /* 0x000fe20007ffe1ff */
[C---:B------:R-:W-:Y:S01]  /*4c00*/  IMAD R235, R0.reuse, R6, R235 ;  /* 0x0000000600eb7224 */ /* 0x040fe200078e02eb */
[C---:B------:R-:W-:Y:S01]  /*4c10*/  ISETP.GT.U32.AND P2, PT, R0.reuse, R233, PT ;  /* 0x000000e90000720c */ /* 0x040fe20003f44070 */
[C---:B------:R-:W-:Y:S01]  /*4c20*/  IMAD R237, R0.reuse, R5, R237 ;  /* 0x0000000500ed7224 */ /* 0x040fe200078e02ed */
[----:B------:R-:W-:Y:S01]  /*4c30*/  ISETP.GE.AND P4, PT, R7, RZ, PT ;  /* 0x000000ff0700720c */ /* 0x000fe20003f86270 */
[----:B------:R-:W-:Y:S01]  /*4c40*/  IMAD.HI.U32 R4, R3, R239, RZ ;  /* 0x000000ef03047227 */ /* 0x000fe200078e00ff */
[----:B------:R-:W-:-:S02]  /*4c50*/  ISETP.GT.U32.AND P3, PT, R0, R235, PT ;  /* 0x000000eb0000720c */ /* 0x000fc40003f64070 */
[----:B------:R-:W-:Y:S01]  /*4c60*/  LOP3.LUT R7, R2, 0xc0, RZ, 0xfc, !PT ;  /* 0x000000c002077812 */ /* 0x000fe200078efcff */
[----:B------:R-:W-:Y:S01]  /*4c70*/  IMAD.MOV R4, RZ, RZ, -R4 ;  /* 0x000000ffff047224 */ /* 0x000fe200078e0a04 */
[----:B------:R-:W-:Y:S01]  /*4c80*/  IABS R243, R9 ;  /* 0x0000000900f37213 */ /* 0x000fe20000000000 */
[--C-:B------:R-:W-:Y:S01]  /*4c90*/  @!P5 IMAD.IADD R231, R231, 0x1, -R0.reuse ;  /* 0x00000001e7e7d824 */ /* 0x100fe200078e0a00 */
[C---:B------:R-:W-:Y:S01]  /*4ca0*/  ISETP.GT.U32.AND P5, PT, R0.reuse, R237, PT ;  /* 0x000000ed0000720c */ /* 0x040fe20003fa4070 */
[C---:B------:R-:W-:Y:S01]  /*4cb0*/  IMAD R239, R0.reuse, R4, R239 ;  /* 0x0000000400ef7224 */ /* 0x040fe200078e02ef */
[----:B------:R-:W-:Y:S01]  /*4cc0*/  IABS R241, R7 ;  /* 0x0000000700f17213 */ /* 0x000fe20000000000 */
[----:B------:R-:W-:Y:S01]  /*4cd0*/  @!P2 IMAD.IADD R233, R233, 0x1, -R0 ;  /* 0x00000001e9e9a824 */ /* 0x000fe200078e0a00 */
[----:B------:R-:W-:Y:S01]  /*4ce0*/  IABS R245, R10 ;  /* 0x0000000a00f57213 */ /* 0x000fe20000000000 */
[----:B------:R-:W-:Y:S01]  /*4cf0*/  IMAD.HI.U32 R5, R3, R243, RZ ;  /* 0x000000f303057227 */ /* 0x000fe200078e00ff */
[----:B------:R-:W-:-:S02]  /*4d00*/  ISETP.GT.U32.AND P2, PT, R0, R239, PT ;  /* 0x000000ef0000720c */ /* 0x000fc40003f44070 */
[----:B------:R-:W-:Y:S01]  /*4d10*/  @!P6 IADD3 R233, -R233, RZ, RZ ;  /* 0x000000ffe9e9e210 */ /* 0x000fe20007ffe1ff */
[--C-:B------:R-:W-:Y:S01]  /*4d20*/  @!P3 IMAD.IADD R235, R235, 0x1, -R0.reuse ;  /* 0x00000001ebebb824 */ /* 0x100fe200078e0a00 */
[----:B------:R-:W-:Y:S01]  /*4d30*/  ISETP.GE.AND P3, PT, R8, RZ, PT ;  /* 0x000000ff0800720c */ /* 0x000fe20003f66270 */
[----:B------:R-:W-:Y:S01]  /*4d40*/  IMAD.HI.U32 R4, R3, R241, RZ ;  /* 0x000000f103047227 */ /* 0x000fe200078e00ff */
[----:B------:R-:W-:Y:S02]  /*4d50*/  ISETP.GE.AND P6, PT, R7, RZ, PT ;  /* 0x000000ff0700720c */ /* 0x000fe40003fc6270 */
[----:B------:R-:W-:Y:S01]  /*4d60*/  LOP3.LUT R7, R2, 0xca, RZ, 0xfc, !PT ;  /* 0x000000ca02077812 */ /* 0x000fe200078efcff */
[--C-:B------:R-:W-:Y:S01]  /*4d70*/  @!P5 IMAD.IADD R237, R237, 0x1, -R0.reuse ;  /* 0x00000001ededd824 */ /* 0x100fe200078e0a00 */
[----:B------:R-:W-:Y:S01]  /*4d80*/  ISETP.GT.U32.AND P5, PT, R0, R235, PT ;  /* 0x000000eb0000720c */ /* 0x000fe20003fa4070 */
[----:B------:R-:W-:Y:S01]  /*4d90*/  IMAD.MOV R6, RZ, RZ, -R5 ;  /* 0x000000ffff067224 */ /* 0x000fe200078e0a05 */
[----:B------:R-:W-:Y:S01]  /*4da0*/  IADD3 R4, -R4, RZ, RZ ;  /* 0x000000ff04047210 */ /* 0x000fe20007ffe1ff */
[----:B------:R-:W-:Y:S01]  /*4db0*/  @!P2 IMAD.IADD R239, R239, 0x1, -R0 ;  /* 0x00000001efefa824 */ /* 0x000fe200078e0a00 */
[C---:B------:R-:W-:Y:S01]  /*4dc0*/  ISETP.GT.U32.AND P2, PT, R0.reuse, R237, PT ;  /* 0x000000ed0000720c */ /* 0x040fe20003f44070 */
[----:B------:R-:W-:Y:S01]  /*4dd0*/  IMAD R243, R0, R6, R243 ;  /* 0x0000000600f37224 */ /* 0x000fe200078e02f3 */
[----:B------:R-:W-:Y:S01]  /*4de0*/  LOP3.LUT R6, R2, 0xc8, RZ, 0xfc, !PT ;  /* 0x000000c802067812 */ /* 0x000fe200078efcff */
[----:B------:R-:W-:Y:S01]  /*4df0*/  IMAD R241, R0, R4, R241 ;  /* 0x0000000400f17224 */ /* 0x000fe200078e02f1 */
[----:B------:R-:W-:Y:S01]  /*4e00*/  IABS R251, R7 ;  /* 0x0000000700fb7213 */ /* 0x000fe20000000000 */
[----:B------:R-:W-:Y:S01]  /*4e10*/  IMAD.HI.U32 R4, R3, R245, RZ ;  /* 0x000000f503047227 */ /* 0x000fe200078e00ff */
[----:B------:R-:W-:-:S02]  /*4e20*/  IABS R249, R6 ;  /* 0x0000000600f97213 */ /* 0x000fc40000000000 */
[----:B------:R-:W-:Y:S01]  /*4e30*/  LOP3.LUT R8, R2, 0xd2, RZ, 0xfc, !PT ;  /* 0x000000d202087812 */ /* 0x000fe200078efcff */
[----:B------:R-:W-:Y:S01]  /*4e40*/  @!P5 IMAD.IADD R235, R235, 0x1, -R0 ;  /* 0x00000001ebebd824 */ /* 0x000fe200078e0a00 */
[C---:B------:R-:W-:Y:S01]  /*4e50*/  ISETP.GT.U32.AND P5, PT, R0.reuse, R241, PT ;  /* 0x000000f10000720c */ /* 0x040fe20003fa4070 */
[----:B------:R-:W-:Y:S01]  /*4e60*/  IMAD.MOV R4, RZ, RZ, -R4 ;  /* 0x000000ffff047224 */ /* 0x000fe200078e0a04 */
[----:B------:R-:W-:Y:S01]  /*4e70*/  IABS R109, R8 ;  /* 0x00000008006d7213 */ /* 0x000fe20000000000 */
[----:B------:R-:W-:Y:S01]  /*4e80*/  @!P1 IMAD.MOV R231, RZ, RZ, -R231 ;  /* 0x000000ffffe79224 */ /* 0x000fe200078e0ae7 */
[C---:B------:R-:W-:Y:S01]  /*4e90*/  ISETP.GT.U32.AND P1, PT, R0.reuse, R239, PT ;  /* 0x000000ef0000720c */ /* 0x040fe20003f24070 */
[C---:B------:R-:W-:Y:S02]  /*4ea0*/  IMAD R245, R0.reuse, R4, R245 ;  /* 0x0000000400f57224 */ /* 0x040fe400078e02f5 */
[----:B------:R-:W-:Y:S01]  /*4eb0*/  @!P2 IMAD.IADD R237, R237, 0x1, -R0 ;  /* 0x00000001ededa824 */ /* 0x000fe200078e0a00 */
[----:B------:R-:W-:Y:S01]  /*4ec0*/  ISETP.GT.U32.AND P2, PT, R0, R243, PT ;  /* 0x000000f30000720c */ /* 0x000fe20003f44070 */
[----:B------:R-:W-:-:S04]  /*4ed0*/  IMAD.HI.U32 R5, R3, R247, RZ ;  /* 0x000000f703057227 */ /* 0x000fc800078e00ff */
[--C-:B------:R-:W-:Y:S01]  /*4ee0*/  @!P5 IMAD.IADD R241, R241, 0x1, -R0.reuse ;  /* 0x00000001f1f1d824 */ /* 0x100fe200078e0a00 */
[C---:B------:R-:W-:Y:S01]  /*4ef0*/  ISETP.GT.U32.AND P5, PT, R0.reuse, R245, PT ;  /* 0x000000f50000720c */ /* 0x040fe20003fa4070 */
[----:B------:R-:W-:Y:S02]  /*4f00*/  IMAD.MOV R5, RZ, RZ, -R5 ;  /* 0x000000ffff057224 */ /* 0x000fe400078e0a05 */
[-C--:B------:R-:W-:Y:S01]  /*4f10*/  @!P1 IADD3 R239, R239, -R0.reuse, RZ ;  /* 0x80000000efef9210 */ /* 0x080fe20007ffe0ff */
[----:B------:R-:W-:Y:S01]  /*4f20*/  @!P4 IMAD.MOV R237, RZ, RZ, -R237 ;  /* 0x000000ffffedc224 */ /* 0x000fe200078e0aed */
[----:B------:R-:W-:Y:S01]  /*4f30*/  ISETP.GE.AND P1, PT, R9, RZ, PT ;  /* 0x000000ff0900720c */ /* 0x000fe20003f26270 */
[----:B------:R-:W-:Y:S01]  /*4f40*/  IMAD R247, R0, R5, R247 ;  /* 0x0000000500f77224 */ /* 0x000fe200078e02f7 */
[----:B------:R-:W-:Y:S01]  /*4f50*/  LOP3.LUT R9, R2, 0xda, RZ, 0xfc, !PT ;  /* 0x000000da02097812 */ /* 0x000fe200078efcff */
[----:B------:R-:W-:Y:S02]  /*4f60*/  @!P2 IMAD.IADD R243, R243, 0x1, -R0 ;  /* 0x00000001f3f3a824 */ /* 0x000fe400078e0a00 */
[----:B------:R-:W-:Y:S01]  /*4f70*/  @!P3 IMAD.MOV R239, RZ, RZ, -R239 ;  /* 0x000000ffffefb224 */ /* 0x000fe200078e0aef */
[----:B------:R-:W-:Y:S01]  /*4f80*/  ISETP.GT.U32.AND P4, PT, R0, R247, PT ;  /* 0x000000f70000720c */ /* 0x000fe20003f84070 */
[----:B------:R-:W-:Y:S01]  /*4f90*/  IMAD.HI.U32 R4, R3, R249, RZ ;  /* 0x000000f903047227 */ /* 0x000fe200078e00ff */
[----:B------:R-:W-:-:S02]  /*4fa0*/  @!P5 IADD3 R245, R245, -R0, RZ ;  /* 0x80000000f5f5d210 */ /* 0x000fc40007ffe0ff */
[C---:B------:R-:W-:Y:S01]  /*4fb0*/  ISETP.GT.U32.AND P2, PT, R0.reuse, R243, PT ;  /* 0x000000f30000720c */ /* 0x040fe20003f44070 */
[----:B------:R-:W-:Y:S01]  /*4fc0*/  IMAD.MOV R4, RZ, RZ, -R4 ;  /* 0x000000ffff047224 */ /* 0x000fe200078e0a04 */
[----:B------:R-:W-:Y:S01]  /*4fd0*/  ISETP.GT.U32.AND P3, PT, R0, R245, PT ;  /* 0x000000f50000720c */ /* 0x000fe20003f64070 */
[----:B------:R-:W-:Y:S01]  /*4fe0*/  IMAD.HI.U32 R5, R3, R251, RZ ;  /* 0x000000fb03057227 */ /* 0x000fe200078e00ff */
[----:B------:R-:W-:Y:S02]  /*4ff0*/  ISETP.GE.AND P5, PT, R10, RZ, PT ;  /* 0x000000ff0a00720c */ /* 0x000fe40003fa6270 */
[----:B------:R-:W-:Y:S01]  /*5000*/  IABS R105, R9 ;  /* 0x0000000900697213 */ /* 0x000fe20000000000 */
[----:B------:R-:W-:Y:S01]  /*5010*/  IMAD R249, R0, R4, R249 ;  /* 0x0000000400f97224 */ /* 0x000fe200078e02f9 */
[C---:B------:R-:W-:Y:S01]  /*5020*/  LOP3.LUT R4, R2.reuse, 0xcc, RZ, 0xfc, !PT ;  /* 0x000000cc02047812 */ /* 0x040fe200078efcff */
[----:B------:R-:W-:Y:S01]  /*5030*/  IMAD.MOV R5, RZ, RZ, -R5 ;  /* 0x000000ffff057224 */ /* 0x000fe200078e0a05 */
[----:B------:R-:W-:Y:S01]  /*5040*/  LOP3.LUT R10, R2, 0xdc, RZ, 0xfc, !PT ;  /* 0x000000dc020a7812 */ /* 0x000fe200078efcff */
[--C-:B------:R-:W-:Y:S01]  /*5050*/  @!P4 IMAD.IADD R247, R247, 0x1, -R0.reuse ;  /* 0x00000001f7f7c824 */ /* 0x100fe200078e0a00 */
[----:B------:R-:W-:Y:S01]  /*5060*/  IABS R28, R4 ;  /* 0x00000004001c7213 */ /* 0x000fe20000000000 */
[C---:B------:R-:W-:Y:S01]  /*5070*/  IMAD R251, R0.reuse, R5, R251 ;  /* 0x0000000500fb7224 */ /* 0x040fe200078e02fb */
[----:B------:R-:W-:Y:S01]  /*5080*/  @!P2 IADD3 R243, R243, -R0, RZ ;  /* 0x80000000f3f3a210 */ /* 0x000fe20007ffe0ff */
[----:B------:R-:W-:Y:S01]  /*5090*/  @!P3 IMAD.IADD R245, R245, 0x1, -R0 ;  /* 0x00000001f5f5b824 */ /* 0x000fe200078e0a00 */
[C---:B------:R-:W-:Y:S01]  /*50a0*/  ISETP.GT.U32.AND P3, PT, R0.reuse, R249, PT ;  /* 0x000000f90000720c */ /* 0x040fe20003f64070 */
[----:B------:R-:W-:Y:S01]  /*50b0*/  @!P0 IMAD.MOV R235, RZ, RZ, -R235 ;  /* 0x000000ffffeb8224 */ /* 0x000fe200078e0aeb */
[C---:B------:R-:W-:Y:S01]  /*50c0*/  ISETP.GT.U32.AND P0, PT, R0.reuse, R241, PT ;  /* 0x000000f10000720c */ /* 0x040fe20003f04070 */
[----:B------:R-:W-:Y:S01]  /*50d0*/  @!P1 IMAD.MOV R243, RZ, RZ, -R243 ;  /* 0x000000fffff39224 */ /* 0x000fe200078e0af3 */
[----:B------:R-:W-:-:S02]  /*50e0*/  ISETP.GT.U32.AND P4, PT, R0, R247, PT ;  /* 0x000000f70000720c */ /* 0x000fc40003f84070 */
[----:B------:R-:W-:Y:S02]  /*50f0*/  ISETP.GT.U32.AND P1, PT, R0, R251, PT ;  /* 0x000000fb0000720c */ /* 0x000fe40003f24070 */
[----:B------:R-:W-:Y:S02]  /*5100*/  @!P5 IADD3 R245, -R245, RZ, RZ ;  /* 0x000000fff5f5d210 */ /* 0x000fe40007ffe1ff */
[----:B------:R-:W-:Y:S02]  /*5110*/  ISETP.GE.AND P5, PT, R4, RZ, PT ;  /* 0x000000ff0400720c */ /* 0x000fe40003fa6270 */
[----:B------:R-:W-:Y:S01]  /*5120*/  LOP3.LUT R4, R2, 0xce, RZ, 0xfc, !PT ;  /* 0x000000ce02047812 */ /* 0x000fe200078efcff */
[--C-:B------:R-:W-:Y:S01]  /*5130*/  @!P3 IMAD.IADD R249, R249, 0x1, -R0.reuse ;  /* 0x00000001f9f9b824 */ /* 0x100fe200078e0a00 */
[----:B------:R-:W-:Y:S01]  /*5140*/  ISETP.GE.AND P2, PT, R6, RZ, PT ;  /* 0x000000ff0600720c */ /* 0x000fe20003f46270 */
[--C-:B------:R-:W-:Y:S01]  /*5150*/  @!P0 IMAD.IADD R241, R241, 0x1, -R0.reuse ;  /* 0x00000001f1f18824 */ /* 0x100fe200078e0a00 */
[----:B------:R-:W-:Y:S01]  /*5160*/  ISETP.GE.AND P0, PT, R11, RZ, PT ;  /* 0x000000ff0b00720c */ /* 0x000fe20003f06270 */
[--C-:B------:R-:W-:Y:S01]  /*5170*/  @!P4 IMAD.IADD R247, R247, 0x1, -R0.reuse ;  /* 0x00000001f7f7c824 */ /* 0x100fe200078e0a00 */
[----:B------:R-:W-:Y:S01]  /*5180*/  ISETP.GE.AND P4, PT, R4, RZ, PT ;  /* 0x000000ff0400720c */ /* 0x000fe20003f86270 */
[----:B------:R-:W-:Y:S01]  /*5190*/  @!P1 IMAD.IADD R251, R251, 0x1, -R0 ;  /* 0x00000001fbfb9824 */ /* 0x000fe200078e0a00 */
[----:B------:R-:W-:Y:S01]  /*51a0*/  IABS R26, R4 ;  /* 0x00000004001a7213 */ /* 0x000fe20000000000 */
[----:B------:R-:W-:Y:S01]  /*51b0*/  IMAD.HI.U32 R4, R3, R28, RZ ;  /* 0x0000001c03047227 */ /* 0x000fe200078e00ff */
[----:B------:R-:W-:-:S02]  /*51c0*/  ISETP.GT.U32.AND P3, PT, R0, R249, PT ;  /* 0x000000f90000720c */ /* 0x000fc40003f64070 */
[C---:B------:R-:W-:Y:S01]  /*51d0*/  ISETP.GT.U32.AND P1, PT, R0.reuse, R251, PT ;  /* 0x000000fb0000720c */ /* 0x040fe20003f24070 */
[----:B------:R-:W-:Y:S01]  /*51e0*/  IMAD.MOV R5, RZ, RZ, -R4 ;  /* 0x000000ffff057224 */ /* 0x000fe200078e0a04 */
[----:B------:R-:W-:Y:S01]  /*51f0*/  IABS R19, R10 ;  /* 0x0000000a00137213 */ /* 0x000fe20000000000 */
[----:B------:R-:W-:Y:S01]  /*5200*/  @!P6 IMAD.MOV R241, RZ, RZ, -R241 ;  /* 0x000000fffff1e224 */ /* 0x000fe200078e0af1 */
[----:B------:R-:W-:Y:S01]  /*5210*/  ISETP.GE.AND P6, PT, R7, RZ, PT ;  /* 0x000000ff0700720c */ /* 0x000fe20003fc6270 */
[----:B------:R-:W-:Y:S01]  /*5220*/  IMAD R28, R0, R5, R28 ;  /* 0x00000005001c7224 */ /* 0x000fe200078e021c */
[----:B------:R-:W-:Y:S01]  /*5230*/  LOP3.LUT R7, R2, 0xd0, RZ, 0xfc, !PT ;  /* 0x000000d002077812 */ /* 0x000fe200078efcff */
[----:B------:R-:W-:Y:S01]  /*5240*/  IMAD.HI.U32 R4, R3, R26, RZ ;  /* 0x0000001a03047227 */ /* 0x000fe200078e00ff */
[----:B------:R-:W-:Y:S02]  /*5250*/  @!P0 IADD3 R247, -R247, RZ, RZ ;  /* 0x000000fff7f78210 */ /* 0x000fe40007ffe1ff */
[----:B------:R-:W-:Y:S01]  /*5260*/  IABS R6, R7 ;  /* 0x0000000700067213 */ /* 0x000fe20000000000 */
[----:B------:R-:W-:Y:S01]  /*5270*/  @!P3 IMAD.IADD R249, R249, 0x1, -R0 ;  /* 0x00000001f9f9b824 */ /* 0x000fe200078e0a00 */
[----:B------:R-:W-:Y:S01]  /*5280*/  ISETP.GE.AND P0, PT, R7, RZ, PT ;  /* 0x000000ff0700720c */ /* 0x000fe20003f06270 */
[----:B------:R-:W-:Y:S01]  /*5290*/  IMAD.MOV R7, RZ, RZ, -R4 ;  /* 0x000000ffff077224 */ /* 0x000fe200078e0a04 */
[----:B------:R-:W-:Y:S01]  /*52a0*/  ISETP.GT.U32.AND P3, PT, R0, R28, PT ;  /* 0x0000001c0000720c */ /* 0x000fe20003f64070 */
[----:B------:R-:W-:Y:S01]  /*52b0*/  @!P1 IMAD.IADD R251, R251, 0x1, -R0 ;  /* 0x00000001fbfb9824 */ /* 0x000fe200078e0a00 */
[----:B------:R-:W-:Y:S01]  /*52c0*/  ISETP.GE.AND P1, PT, R8, RZ, PT ;  /* 0x000000ff0800720c */ /* 0x000fe20003f26270 */
[----:B------:R-:W-:Y:S01]  /*52d0*/  IMAD R26, R0, R7, R26 ;  /* 0x00000007001a7224 */ /* 0x000fe200078e021a */
[C---:B------:R-:W-:Y:S01]  /*52e0*/  LOP3.LUT R7, R2.reuse, 0xd6, RZ, 0xfc, !PT ;  /* 0x000000d602077812 */ /* 0x040fe200078efcff */
[----:B------:R-:W-:Y:S01]  /*52f0*/  @!P6 IMAD.MOV R251, RZ, RZ, -R251 ;  /* 0x000000fffffbe224 */ /* 0x000fe200078e0afb */
[----:B------:R-:W-:Y:S01]  /*5300*/  LOP3.LUT R8, R2, 0xd8, RZ, 0xfc, !PT ;  /* 0x000000d802087812 */ /* 0x000fe200078efcff */
[----:B------:R-:W-:Y:S01]  /*5310*/  IMAD.HI.U32 R5, R3, R6, RZ ;  /* 0x0000000603057227 */ /* 0x000fe200078e00ff */
[----:B------:R-:W-:-:S02]  /*5320*/  ISETP.GT.U32.AND P6, PT, R0, R26, PT ;  /* 0x0000001a0000720c */ /* 0x000fc40003fc4070 */
[----:B------:R-:W-:Y:S01]  /*5330*/  IABS R107, R7 ;  /* 0x00000007006b7213 */ /* 0x000fe20000000000 */
[----:B------:R-:W-:Y:S01]  /*5340*/  IMAD.MOV R5, RZ, RZ, -R5 ;  /* 0x000000ffff057224 */ /* 0x000fe200078e0a05 */
[----:B------:R-:W-:Y:S01]  /*5350*/  IABS R21, R8 ;  /* 0x0000000800157213 */ /* 0x000fe20000000000 */
[----:B------:R-:W-:Y:S01]  /*5360*/  IMAD.HI.U32 R4, R3, R109, RZ ;  /* 0x0000006d03047227 */ /* 0x000fe200078e00ff */
[----:B------:R-:W-:Y:S02]  /*5370*/  @!P3 IADD3 R28, R28, -R0, RZ ;  /* 0x800000001c1cb210 */ /* 0x000fe40007ffe0ff */
[----:B------:R-:W-:Y:S01]  /*5380*/  LOP3.LUT R11, R2, 0xe0, RZ, 0xfc, !PT ;  /* 0x000000e0020b7812 */ /* 0x000fe200078efcff */
[C---:B------:R-:W-:Y:S01]  /*5390*/  IMAD R6, R0.reuse, R5, R6 ;  /* 0x0000000500067224 */ /* 0x040fe200078e0206 */
[----:B------:R-:W-:Y:S01]  /*53a0*/  ISETP.GT.U32.AND P3, PT, R0, R28, PT ;  /* 0x0000001c0000720c */ /* 0x000fe20003f64070 */
[----:B------:R-:W-:Y:S01]  /*53b0*/  IMAD.MOV R4, RZ, RZ, -R4 ;  /* 0x000000ffff047224 */ /* 0x000fe200078e0a04 */
[----:B------:R-:W-:Y:S01]  /*53c0*/  LOP3.LUT R5, R2, 0xd4, RZ, 0xfc, !PT ;  /* 0x000000d402057812 */ /* 0x000fe200078efcff */
[----:B------:R-:W-:Y:S01]  /*53d0*/  @!P2 IMAD.MOV R249, RZ, RZ, -R249 ;  /* 0x000000fffff9a224 */ /* 0x000fe200078e0af9 */
[----:B------:R-:W-:Y:S01]  /*53e0*/  @!P6 IADD3 R26, R26, -R0, RZ ;  /* 0x800000001a1ae210 */ /* 0x000fe20007ffe0ff */
[----:B------:R-:W-:Y:S01]  /*53f0*/  IMAD R109, R0, R4, R109 ;  /* 0x00000004006d7224 */ /* 0x000fe200078e026d */
[----:B------:R-:W-:-:S02]  /*5400*/  IABS R23, R5 ;  /* 0x0000000500177213 */ /* 0x000fc40000000000 */
[----:B------:R-:W-:Y:S02]  /*5410*/  ISETP.GT.U32.AND P6, PT, R0, R26, PT ;  /* 0x0000001a0000720c */ /* 0x000fe40003fc4070 */
[----:B------:R-:W-:Y:S01]  /*5420*/  ISETP.GE.AND P2, PT, R5, RZ, PT ;  /* 0x000000ff0500720c */ /* 0x000fe20003f46270 */
[----:B------:R-:W-:Y:S01]  /*5430*/  IMAD.HI.U32 R4, R3, R23, RZ ;  /* 0x0000001703047227 */ /* 0x000fe200078e00ff */
[----:B------:R-:W-:-:S03]  /*5440*/  IABS R17, R11 ;  /* 0x0000000b00117213 */ /* 0x000fc60000000000 */
[----:B------:R-:W-:Y:S01]  /*5450*/  @!P3 IMAD.IADD R28, R28, 0x1, -R0 ;  /* 0x000000011c1cb824 */ /* 0x000fe200078e0a00 */
[----:B------:R-:W-:Y:S01]  /*5460*/  ISETP.GT.U32.AND P3, PT, R0, R6, PT ;  /* 0x000000060000720c */ /* 0x000fe20003f64070 */
[----:B------:R-:W-:-:S04]  /*5470*/  IMAD.HI.U32 R5, R3, R107, RZ ;  /* 0x0000006b03057227 */ /* 0x000fc800078e00ff */
[----:B------:R-:W-:Y:S01]  /*5480*/  IMAD.MOV R4, RZ, RZ, -R4 ;  /* 0x000000ffff047224 */ /* 0x000fe200078e0a04 */
[----:B------:R-:W-:Y:S01]  /*5490*/  @!P6 IADD3 R26, R26, -R0, RZ ;  /* 0x800000001a1ae210 */ /* 0x000fe20007ffe0ff */
[----:B------:R-:W-:Y:S01]  /*54a0*/  IMAD.MOV R5, RZ, RZ, -R5 ;  /* 0x000000ffff057224 */ /* 0x000fe200078e0a05 */
[C---:B------:R-:W-:Y:S01]  /*54b0*/  ISETP.GT.U32.AND P6, PT, R0.reuse, R109, PT ;  /* 0x0000006d0000720c */ /* 0x040fe20003fc4070 */
[----:B------:R-:W-:Y:S02]  /*54c0*/  IMAD R23, R0, R4, R23 ;  /* 0x0000000400177224 */ /* 0x000fe400078e0217 */
[----:B------:R-:W-:-:S04]  /*54d0*/  IMAD.HI.U32 R4, R3, R21, RZ ;  /* 0x0000001503047227 */ /* 0x000fc800078e00ff */
[----:B------:R-:W-:Y:S02]  /*54e0*/  IMAD R107, R0, R5, R107 ;  /* 0x00000005006b7224 */ /* 0x000fe400078e026b */
[----:B------:R-:W-:Y:S02]  /*54f0*/  @!P3 IMAD.IADD R6, R6, 0x1, -R0 ;  /* 0x000000010606b824 */ /* 0x000fe400078e0a00 */
[----:B------:R-:W-:Y:S02]  /*5500*/  IMAD.MOV R5, RZ, RZ, -R4 ;  /* 0x000000ffff057224 */ /* 0x000fe400078e0a04 */
[----:B------:R-:W-:Y:S01]  /*5510*/  @!P5 IMAD.MOV R28, RZ, RZ, -R28 ;  /* 0x000000ffff1cd224 */ /* 0x000fe200078e0a1c */
[C---:B------:R-:W-:Y:S01]  /*5520*/  ISETP.GT.U32.AND P3, PT, R0.reuse, R6, PT ;  /* 0x000000060000720c */ /* 0x040fe20003f64070 */
[C---:B------:R-:W-:Y:S01]  /*5530*/  IMAD R21, R0.reuse, R5, R21 ;  /* 0x0000000500157224 */ /* 0x040fe200078e0215 */
[----:B------:R-:W-:Y:S01]  /*5540*/  ISETP.GT.U32.AND P5, PT, R0, R23, PT ;  /* 0x000000170000720c */ /* 0x000fe20003fa4070 */
[----:B------:R-:W-:-:S02]  /*5550*/  @!P6 IMAD.IADD R109, R109, 0x1, -R0 ;  /* 0x000000016d6de824 */ /* 0x000fc400078e0a00 */
[----:B------:R-:W-:Y:S01]  /*5560*/  IMAD.HI.U32 R4, R3, R105, RZ ;  /* 0x0000006903047227 */ /* 0x000fe200078e00ff */
[----:B------:R-:W-:-:S03]  /*5570*/  ISETP.GT.U32.AND P6, PT, R0, R21, PT ;  /* 0x000000150000720c */ /* 0x000fc60003fc4070 */
[----:B------:R-:W-:Y:S02]  /*5580*/  IMAD.MOV R4, RZ, RZ, -R4 ;  /* 0x000000ffff047224 */ /* 0x000fe400078e0a04 */
[----:B------:R-:W-:Y:S01]  /*5590*/  @!P4 IMAD.MOV R26, RZ, RZ, -R26 ;  /* 0x000000ffff1ac224 */ /* 0x000fe200078e0a1a */
[C---:B------:R-:W-:Y:S01]  /*55a0*/  ISETP.GT.U32.AND P4, PT, R0.reuse, R107, PT ;  /* 0x0000006b0000720c */ /* 0x040fe20003f84070 */
[----:B------:R-:W-:Y:S01]  /*55b0*/  IMAD R105, R0, R4, R105 ;  /* 0x0000000400697224 */ /* 0x000fe200078e0269 */
[----:B------:R-:W-:Y:S01]  /*55c0*/  @!P3 IADD3 R6, R6, -R0, RZ ;  /* 0x800000000606b210 */ /* 0x000fe20007ffe0ff */
[--C-:B------:R-:W-:Y:S01]  /*55d0*/  @!P5 IMAD.IADD R23, R23, 0x1, -R0.reuse ;  /* 0x000000011717d824 */ /* 0x100fe200078e0a00 */
[----:B------:R-:W-:Y:S01]  /*55e0*/  ISETP.GE.AND P3, PT, R7, RZ, PT ;  /* 0x000000ff0700720c */ /* 0x000fe20003f66270 */
[----:B------:R-:W-:Y:S01]  /*55f0*/  IMAD.HI.U32 R5, R3, R19, RZ ;  /* 0x0000001303057227 */ /* 0x000fe200078e00ff */
[----:B------:R-:W-:Y:S02]  /*5600*/  LOP3.LUT R7, R2, 0xde, RZ, 0xfc, !PT ;  /* 0x000000de02077812 */ /* 0x000fe400078efcff */
[----:B------:R-:W-:Y:S01]  /*5610*/  ISETP.GT.U32.AND P5, PT, R0, R109, PT ;  /* 0x0000006d0000720c */ /* 0x000fe20003fa4070 */
[--C-:B------:R-:W-:Y:S01]  /*5620*/  @!P6 IMAD.IADD R21, R21, 0x1, -R0.reuse ;  /* 0x000000011515e824 */ /* 0x100fe200078e0a00 */
[----:B------:R-:W-:Y:S01]  /*5630*/  IABS R103, R7 ;  /* 0x0000000700677213 */ /* 0x000fe20000000000 */
[----:B------:R-:W-:Y:S01]  /*5640*/  IMAD.MOV R5, RZ, RZ, -R5 ;  /* 0x000000ffff057224 */ /* 0x000fe200078e0a05 */
[----:B------:R-:W-:Y:S01]  /*5650*/  @!P0 IADD3 R6, -R6, RZ, RZ ;  /* 0x000000ff06068210 */ /* 0x000fe20007ffe1ff */
[----:B------:R-:W-:Y:S01]  /*5660*/  @!P4 IMAD.IADD R107, R107, 0x1, -R0 ;  /* 0x000000016b6bc824 */ /* 0x000fe200078e0a00 */
[C---:B------:R-:W-:Y:S01]  /*5670*/  ISETP.GT.U32.AND P0, PT, R0.reuse, R21, PT ;  /* 0x000000150000720c */ /* 0x040fe20003f04070 */
[----:B------:R-:W-:Y:S01]  /*5680*/  IMAD.HI.U32 R4, R3, R103, RZ ;  /* 0x0000006703047227 */ /* 0x000fe200078e00ff */
[----:B------:R-:W-:-:S02]  /*5690*/  ISETP.GT.U32.AND P4, PT, R0, R23, PT ;  /* 0x000000170000720c */ /* 0x000fc40003f84070 */
[C---:B------:R-:W-:Y:S01]  /*56a0*/  ISETP.GT.U32.AND P6, PT, R0.reuse, R107, PT ;  /* 0x0000006b0000720c */ /* 0x040fe20003fc4070 */
[----:B------:R-:W-:Y:S02]  /*56b0*/  IMAD.MOV R4, RZ, RZ, -R4 ;  /* 0x000000ffff047224 */ /* 0x000fe400078e0a04 */
[----:B------:R-:W-:Y:S01]  /*56c0*/  @!P5 IMAD.IADD R109, R109, 0x1, -R0 ;  /* 0x000000016d6dd824 */ /* 0x000fe200078e0a00 */
[C---:B------:R-:W-:Y:S01]  /*56d0*/  ISETP.GT.U32.AND P5, PT, R0.reuse, R105, PT ;  /* 0x000000690000720c */ /* 0x040fe20003fa4070 */
[C---:B------:R-:W-:Y:S02]  /*56e0*/  IMAD R103, R0.reuse, R4, R103 ;  /* 0x0000000400677224 */ /* 0x040fe400078e0267 */
[C---:B------:R-:W-:Y:S02]  /*56f0*/  IMAD R19, R0.reuse, R5, R19 ;  /* 0x0000000500137224 */ /* 0x040fe400078e0213 */
[----:B------:R-:W-:Y:S01]  /*5700*/  @!P0 IADD3 R21, R21, -R0, RZ ;  /* 0x8000000015158210 */ /* 0x000fe20007ffe0ff */
[----:B------:R-:W-:Y:S01]  /*5710*/  IMAD.HI.U32 R5, R3, R101, RZ ;  /* 0x0000006503057227 */ /* 0x000fe200078e00ff */
[----:B------:R-:W-:-:S03]  /*5720*/  ISETP.GT.U32.AND P0, PT, R0, R103, PT ;  /* 0x000000670000720c */ /* 0x000fc60003f04070 */
[----:B------:R-:W-:-:S04]  /*5730*/  IMAD.HI.U32 R4, R3, R17, RZ ;  /* 0x0000001103047227 */ /* 0x000fc800078e00ff */
[--C-:B------:R-:W-:Y:S01]  /*5740*/  @!P5 IMAD.IADD R105, R105, 0x1, -R0.reuse ;  /* 0x000000016969d824 */ /* 0x100fe200078e0a00 */
[----:B------:R-:W-:Y:S01]  /*5750*/  ISETP.GE.AND P5, PT, R9, RZ, PT ;  /* 0x000000ff0900720c */ /* 0x000fe20003fa6270 */
[----:B------:R-:W-:Y:S01]  /*5760*/  IMAD.MOV R5, RZ, RZ, -R5 ;  /* 0x000000ffff057224 */ /* 0x000fe200078e0a05 */
[----:B------:R-:W-:Y:S01]  /*5770*/  LOP3.LUT R9, R2, 0xee, RZ, 0xfc, !PT ;  /* 0x000000ee02097812 */ /* 0x000fe200078efcff */
[--C-:B------:R-:W-:Y:S01]  /*5780*/  @!P4 IMAD.IADD R23, R23, 0x1, -R0.reuse ;  /* 0x000000011717c824 */ /* 0x100fe200078e0a00 */
[C---:B------:R-:W-:Y:S01]  /*5790*/  ISETP.GT.U32.AND P4, PT, R0.reuse, R19, PT ;  /* 0x000000130000720c */ /* 0x040fe20003f84070 */
[----:B------:R-:W-:Y:S01]  /*57a0*/  @!P6 IMAD.IADD R107, R107, 0x1, -R0 ;  /* 0x000000016b6be824 */ /* 0x000fe200078e0a00 */
[----:B------:R-:W-:Y:S01]  /*57b0*/  @!P0 IADD3 R103, R103, -R0, RZ ;  /* 0x8000000067678210 */ /* 0x000fe20007ffe0ff */
[----:B------:R-:W-:Y:S01]  /*57c0*/  IMAD.MOV R4, RZ, RZ, -R4 ;  /* 0x000000ffff047224 */ /* 0x000fe200078e0a04 */
[C---:B------:R-:W-:Y:S01]  /*57d0*/  ISETP.GT.U32.AND P0, PT, R0.reuse, R105, PT ;  /* 0x000000690000720c */ /* 0x040fe20003f04070 */
[----:B------:R-:W-:Y:S01]  /*57e0*/  IMAD R101, R0, R5, R101 ;  /* 0x0000000500657224 */ /* 0x000fe200078e0265 */
[----:B------:R-:W-:Y:S01]  /*57f0*/  ISETP.GE.AND P6, PT, R8, RZ, PT ;  /* 0x000000ff0800720c */ /* 0x000fe20003fc6270 */
[----:B------:R-:W-:Y:S01]  /*5800*/  IMAD R17, R0, R4, R17 ;  /* 0x0000000400117224 */ /* 0x000fe200078e0211 */
[----:B------:R-:W-:Y:S01]  /*5810*/  LOP3.LUT R8, R2, 0xe4, RZ, 0xfc, !PT ;  /* 0x000000e402087812 */ /* 0x000fe200078efcff */
[----:B------:R-:W-:Y:S01]  /*5820*/  @!P1 IMAD.MOV R109, RZ, RZ, -R109 ;  /* 0x000000ffff6d9224 */ /* 0x000fe200078e0a6d */
[C---:B------:R-:W-:Y:S01]  /*5830*/  ISETP.GT.U32.AND P1, PT, R0.reuse, R103, PT ;  /* 0x000000670000720c */ /* 0x040fe20003f24070 */
[----:B------:R-:W-:Y:S01]  /*5840*/  @!P3 IMAD.MOV R107, RZ, RZ, -R107 ;  /* 0x000000ffff6bb224 */ /* 0x000fe200078e0a6b */
[----:B-1----:R-:W-:Y:S01]  /*5850*/  IABS R15, R8 ;  /* 0x00000008000f7213 */ /* 0x002fe20000000000 */
[----:B------:R-:W-:Y:S01]  /*5860*/  @!P4 IMAD.IADD R19, R19, 0x1, -R0 ;  /* 0x000000011313c824 */ /* 0x000fe200078e0a00 */
[----:B------:R-:W-:Y:S01]  /*5870*/  ISETP.GT.U32.AND P3, PT, R0, R17, PT ;  /* 0x000000110000720c */ /* 0x000fe20003f64070 */
[----:B------:R-:W-:Y:S01]  /*5880*/  @!P2 IMAD.MOV R23, RZ, RZ, -R23 ;  /* 0x000000ffff17a224 */ /* 0x000fe200078e0a17 */
[----:B------:R-:W-:Y:S01]  /*5890*/  LOP3.LUT R5, R2, 0xe6, RZ, 0xfc, !PT ;  /* 0x000000e602057812 */ /* 0x000fe200078efcff */
[----:B------:R-:W-:Y:S01]  /*58a0*/  IMAD.HI.U32 R4, R3, R15, RZ ;  /* 0x0000000f03047227 */ /* 0x000fe200078e00ff */
[----:B------:R-:W-:-:S02]  /*58b0*/  @!P0 IADD3 R105, R105, -R0, RZ ;  /* 0x8000000069698210 */ /* 0x000fc40007ffe0ff */
[C---:B------:R-:W-:Y:S01]  /*58c0*/  ISETP.GT.U32.AND P0, PT, R0.reuse, R101, PT ;  /* 0x000000650000720c */ /* 0x040fe20003f04070 */
[----:B------:R-:W-:Y:S01]  /*58d0*/  @!P6 IMAD.MOV R21, RZ, RZ, -R21 ;  /* 0x000000ffff15e224 */ /* 0x000fe200078e0a15 */
[----:B------:R-:W-:Y:S01]  /*58e0*/  ISETP.GE.AND P6, PT, R7, RZ, PT ;  /* 0x000000ff0700720c */ /* 0x000fe20003fc6270 */
[----:B------:R-:W-:Y:S01]  /*58f0*/  IMAD.MOV R4, RZ, RZ, -R4 ;  /* 0x000000ffff047224 */ /* 0x000fe200078e0a04 */
[----:B------:R-:W-:Y:S01]  /*5900*/  ISETP.GT.U32.AND P2, PT, R0, R19, PT ;  /* 0x000000130000720c */ /* 0x000fe20003f44070 */
[--C-:B------:R-:W-:Y:S01]  /*5910*/  @!P1 IMAD.IADD R103, R103, 0x1, -R0.reuse ;  /* 0x0000000167679824 */ /* 0x100fe200078e0a00 */
[----:B------:R-:W-:Y:S01]  /*5920*/  IABS R99, R5 ;  /* 0x0000000500637213 */ /* 0x000fe20000000000 */
[----:B------:R-:W-:Y:S01]  /*5930*/  @!P3 IMAD.IADD R17, R17, 0x1, -R0 ;  /* 0x000000011111b824 */ /* 0x000fe200078e0a00 */
[----:B------:R-:W-:Y:S01]  /*5940*/  LOP3.LUT R7, R2, 0xe8, RZ, 0xfc, !PT ;  /* 0x000000e802077812 */ /* 0x000fe200078efcff */
[----:B------:R-:W-:Y:S01]  /*5950*/  IMAD R15, R0, R4, R15 ;  /* 0x00000004000f7224 */ /* 0x000fe200078e020f */
[----:B------:R-:W-:Y:S01]  /*5960*/  ISETP.GE.AND P4, PT, R10, RZ, PT ;  /* 0x000000ff0a00720c */ /* 0x000fe20003f86270 */
[----:B------:R-:W-:Y:S01]  /*5970*/  IMAD.HI.U32 R4, R3, R99, RZ ;  /* 0x0000006303047227 */ /* 0x000fe200078e00ff */
[----:B------:R-:W-:-:S02]  /*5980*/  IABS R13, R7 ;  /* 0x00000007000d7213 */ /* 0x000fc40000000000 */
[----:B------:R-:W-:Y:S01]  /*5990*/  @!P0 IADD3 R101, R101, -R0, RZ ;  /* 0x8000000065658210 */ /* 0x000fe20007ffe0ff */
[----:B------:R-:W-:Y:S01]  /*59a0*/  @!P5 IMAD.MOV R105, RZ, RZ, -R105 ;  /* 0x000000ffff69d224 */ /* 0x000fe200078e0a69 */
[C---:B------:R-:W-:Y:S01]  /*59b0*/  ISETP.GT.U32.AND P5, PT, R0.reuse, R17, PT ;  /* 0x000000110000720c */ /* 0x040fe20003fa4070 */
[----:B------:R-:W-:Y:S01]  /*59c0*/  @!P6 IMAD.MOV R103, RZ, RZ, -R103 ;  /* 0x000000ffff67e224 */ /* 0x000fe200078e0a67 */
[C---:B------:R-:W-:Y:S01]  /*59d0*/  ISETP.GT.U32.AND P0, PT, R0.reuse, R101, PT ;  /* 0x000000650000720c */ /* 0x040fe20003f04070 */
[----:B------:R-:W-:Y:S01]  /*59e0*/  IMAD.MOV R4, RZ, RZ, -R4 ;  /* 0x000000ffff047224 */ /* 0x000fe200078e0a04 */
[C---:B------:R-:W-:Y:S01]  /*59f0*/  ISETP.GT.U32.AND P6, PT, R0.reuse, R15, PT ;  /* 0x0000000f0000720c */ /* 0x040fe20003fc4070 */
[----:B------:R-:W-:Y:S01]  /*5a00*/  @!P2 IMAD.IADD R19, R19, 0x1, -R0 ;  /* 0x000000011313a824 */ /* 0x000fe200078e0a00 */
[----:B------:R-:W-:Y:S01]  /*5a10*/  ISETP.GE.AND P2, PT, R11, RZ, PT ;  /* 0x000000ff0b00720c */ /* 0x000fe20003f46270 */
[----:B------:R-:W-:Y:S01]  /*5a20*/  IMAD R99, R0, R4, R99 ;  /* 0x0000000400637224 */ /* 0x000fe200078e0263 */
[----:B------:R-:W-:Y:S01]  /*5a30*/  ISETP.GE.AND P3, PT, R8, RZ, PT ;  /* 0x000000ff0800720c */ /* 0x000fe20003f66270 */
[----:B------:R-:W-:Y:S01]  /*5a40*/  IMAD.HI.U32 R4, R3, R13, RZ ;  /* 0x0000000d03047227 */ /* 0x000fe200078e00ff */
[----:B------:R-:W-:-:S02]  /*5a50*/  ISETP.GE.AND P1, PT, R12, RZ, PT ;  /* 0x000000ff0c00720c */ /* 0x000fc40003f26270 */
[----:B------:R-:W-:Y:S01]  /*5a60*/  LOP3.LUT R8, R2, 0xec, RZ, 0xfc, !PT ;  /* 0x000000ec02087812 */ /* 0x000fe200078efcff */
[----:B------:R-:W-:Y:S01]  /*5a70*/  IMAD.MOV R4, RZ, RZ, -R4 ;  /* 0x000000ffff047224 */ /* 0x000fe200078e0a04 */
[----:B------:R-:W-:Y:S01]  /*5a80*/  @!P5 IADD3 R17, R17, -R0, RZ ;  /* 0x800000001111d210 */ /* 0x000fe20007ffe0ff */
[--C-:B------:R-:W-:Y:S01]  /*5a90*/  @!P0 IMAD.IADD R101, R101, 0x1, -R0.reuse ;  /* 0x0000000165658824 */ /* 0x100fe200078e0a00 */
[C---:B------:R-:W-:Y:S01]  /*5aa0*/  ISETP.GT.U32.AND P0, PT, R0.reuse, R99, PT ;  /* 0x000000630000720c */ /* 0x040fe20003f04070 */
[C---:B------:R-:W-:Y:S01]  /*5ab0*/  IMAD R13, R0.reuse, R4, R13 ;  /* 0x00000004000d7224 */ /* 0x040fe200078e020d */
[----:B------:R-:W-:Y:S01]  /*5ac0*/  ISETP.GE.AND P5, PT, R7, RZ, PT ;  /* 0x000000ff0700720c */ /* 0x000fe20003fa6270 */
[----:B------:R-:W-:Y:S01]  /*5ad0*/  @!P6 IMAD.IADD R15, R15, 0x1, -R0 ;  /* 0x000000010f0fe824 */ /* 0x000fe200078e0a00 */
[----:B------:R-:W-:Y:S01]  /*5ae0*/  @!P2 IADD3 R17, -R17, RZ, RZ ;  /* 0x000000ff1111a210 */ /* 0x000fe20007ffe1ff */
[----:B------:R-:W-:Y:S01]  /*5af0*/  @!P4 IMAD.MOV R19, RZ, RZ, -R19 ;  /* 0x000000ffff13c224 */ /* 0x000fe200078e0a13 */
[----:B------:R-:W-:Y:S01]  /*5b00*/  ISETP.GE.AND P4, PT, R5, RZ, PT ;  /* 0x000000ff0500720c */ /* 0x000fe20003f86270 */
[----:B------:R-:W-:Y:S01]  /*5b10*/  @!P1 IMAD.MOV R101, RZ, RZ, -R101 ;  /* 0x000000ffff659224 */ /* 0x000fe200078e0a65 */
[----:B------:R-:W-:-:S02]  /*5b20*/  ISETP.GT.U32.AND P6, PT, R0, R15, PT ;  /* 0x0000000f0000720c */ /* 0x000fc40003fc4070 */
[----:B------:R-:W-:Y:S02]  /*5b30*/  ISETP.GT.U32.AND P2, PT, R0, R13, PT ;  /* 0x0000000d0000720c */ /* 0x000fe40003f44070 */
[----:B------:R-:W-:Y:S01]  /*5b40*/  LOP3.LUT R5, R2, 0xea, RZ, 0xfc, !PT ;  /* 0x000000ea02057812 */ /* 0x000fe200078efcff */
[----:B------:R-:W-:Y:S01]  /*5b50*/  @!P0 IMAD.IADD R99, R99, 0x1, -R0 ;  /* 0x0000000163638824 */ /* 0x000fe200078e0a00 */
[----:B------:R-:W-:Y:S02]  /*5b60*/  IABS R95, R8 ;  /* 0x00000008005f7213 */ /* 0x000fe40000000000 */
[----:B------:R-:W-:Y:S02]  /*5b70*/  IABS R11, R5 ;  /* 0x00000005000b7213 */ /* 0x000fe40000000000 */
[----:B------:R-:W-:Y:S02]  /*5b80*/  ISETP.GT.U32.AND P0, PT, R0, R99, PT ;  /* 0x000000630000720c */ /* 0x000fe40003f04070 */
[----:B------:R-:W-:Y:S01]  /*5b90*/  IABS R97, R9 ;  /* 0x0000000900617213 */ /* 0x000fe20000000000 */
[----:B------:R-:W-:Y:S01]  /*5ba0*/  IMAD.HI.U32 R4, R3, R11, RZ ;  /* 0x0000000b03047227 */ /* 0x000fe200078e00ff */
[----:B------:R-:W-:-:S02]  /*5bb0*/  ISETP.GE.AND P1, PT, R5, RZ, PT ;  /* 0x000000ff0500720c */ /* 0x000fc40003f26270 */
[C---:B------:R-:W-:Y:S01]  /*5bc0*/  LOP3.LUT R10, R2.reuse, 0xf2, RZ, 0xfc, !PT ;  /* 0x000000f2020a7812 */ /* 0x040fe200078efcff */
[--C-:B------:R-:W-:Y:S01]  /*5bd0*/  @!P6 IMAD.IADD R15, R15, 0x1, -R0.reuse ;  /* 0x000000010f0fe824 */ /* 0x100fe200078e0a00 */
[----:B------:R-:W-:Y:S01]  /*5be0*/  LOP3.LUT R12, R2, 0xf4, RZ, 0xfc, !PT ;  /* 0x000000f4020c7812 */ /* 0x000fe200078efcff */
[----:B------:R-:W-:Y:S01]  /*5bf0*/  @!P2 IMAD.IADD R13, R13, 0x1, -R0 ;  /* 0x000000010d0da824 */ /* 0x000fe200078e0a00 */
[----:B------:R-:W-:Y:S01]  /*5c00*/  ISETP.GE.AND P2, PT, R9, RZ, PT ;  /* 0x000000ff0900720c */ /* 0x000fe20003f46270 */
[----:B------:R-:W-:Y:S01]  /*5c10*/  IMAD.MOV R7, RZ, RZ, -R4 ;  /* 0x000000ffff077224 */ /* 0x000fe200078e0a04 */
[----:B------:R-:W-:Y:S01]  /*5c20*/  ISETP.GE.AND P6, PT, R8, RZ, PT ;  /* 0x000000ff0800720c */ /* 0x000fe20003fc6270 */
[----:B------:R-:W-:Y:S01]  /*5c30*/  @!P3 IMAD.MOV R15, RZ, RZ, -R15 ;  /* 0x000000ffff0fb224 */ /* 0x000fe200078e0a0f */
[C---:B------:R-:W-:Y:S01]  /*5c40*/  ISETP.GT.U32.AND P3, PT, R0.reuse, R13, PT ;  /* 0x0000000d0000720c */ /* 0x040fe20003f64070 */
[----:B------:R-:W-:Y:S01]  /*5c50*/  IMAD R11, R0, R7, R11 ;  /* 0x00000007000b7224 */ /* 0x000fe200078e020b */
[----:B------:R-:W-:Y:S01]  /*5c60*/  IABS R93, R10 ;  /* 0x0000000a005d7213 */ /* 0x000fe20000000000 */
[----:B------:R-:W-:Y:S01]  /*5c70*/  IMAD.HI.U32 R4, R3, R95, RZ ;  /* 0x0000005f03047227 */ /* 0x000fe200078e00ff */
[----:B------:R-:W-:-:S03]  /*5c80*/  IABS R8, R12 ;  /* 0x0000000c00087213 */ /* 0x000fc60000000000 */
[----:B------:R-:W-:-:S04]  /*5c90*/  IMAD.HI.U32 R5, R3, R97, RZ ;  /* 0x0000006103057227 */ /* 0x000fc800078e00ff */
[----:B------:R-:W-:Y:S01]  /*5ca0*/  @!P0 IMAD.IADD R99, R99, 0x1, -R0 ;  /* 0x0000000163638824 */ /* 0x000fe200078e0a00 */
[C---:B------:R-:W-:Y:S01]  /*5cb0*/  ISETP.GT.U32.AND P0, PT, R0.reuse, R11, PT ;  /* 0x0000000b0000720c */ /* 0x040fe20003f04070 */
[----:B------:R-:W-:Y:S01]  /*5cc0*/  IMAD.MOV R4, RZ, RZ, -R4 ;  /* 0x000000ffff047224 */ /* 0x000fe200078e0a04 */
[----:B------:R-:W-:Y:S01]  /*5cd0*/  IADD3 R5, -R5, RZ, RZ ;  /* 0x000000ff05057210 */ /* 0x000fe20007ffe1ff */
[----:B------:R-:W-:Y:S02]  /*5ce0*/  @!P3 IMAD.IADD R13, R13, 0x1, -R0 ;  /* 0x000000010d0db824 */ /* 0x000fe400078e0a00 */
[----:B------:R-:W-:Y:S01]  /*5cf0*/  IMAD R95, R0, R4, R95 ;  /* 0x00000004005f7224 */ /* 0x000fe200078e025f */
[----:B------:R-:W-:Y:S01]  /*5d00*/  LOP3.LUT R4, R2, 0xf0, RZ, 0xfc, !PT ;  /* 0x000000f002047812 */ /* 0x000fe200078efcff */
[C---:B------:R-:W-:Y:S02]  /*5d10*/  IMAD R97, R0.reuse, R5, R97 ;  /* 0x0000000500617224 */ /* 0x040fe400078e0261 */
[----:B------:R-:W-:Y:S01]  /*5d20*/  @!P5 IMAD.MOV R13, RZ, RZ, -R13 ;  /* 0x000000ffff0dd224 */ /* 0x000fe200078e0a0d */
[C---:B------:R-:W-:Y:S01]  /*5d30*/  ISETP.GT.U32.AND P3, PT, R0.reuse, R95, PT ;  /* 0x0000005f0000720c */ /* 0x040fe20003f64070 */
[----:B------:R-:W-:Y:S01]  /*5d40*/  @!P4 IMAD.MOV R99, RZ, RZ, -R99 ;  /* 0x000000ffff63c224 */ /* 0x000fe200078e0a63 */
[----:B------:R-:W-:Y:S01]  /*5d50*/  ISETP.GT.U32.AND P5, PT, R0, R97, PT ;  /* 0x000000610000720c */ /* 0x000fe20003fa4070 */
[----:B------:R-:W-:Y:S01]  /*5d60*/  IMAD.HI.U32 R5, R3, R93, RZ ;  /* 0x0000005d03057227 */ /* 0x000fe200078e00ff */
[----:B------:R-:W-:-:S02]  /*5d70*/  @!P0 IADD3 R11, R11, -R0, RZ ;  /* 0x800000000b0b8210 */ /* 0x000fc40007ffe0ff */
[----:B------:R-:W-:Y:S01]  /*5d80*/  IABS R9, R4 ;  /* 0x0000000400097213 */ /* 0x000fe20000000000 */
[C---:B------:R-:W-:Y:S01]  /*5d90*/  IMAD.HI.U32 R7, R3.reuse, R8, RZ ;  /* 0x0000000803077227 */ /* 0x040fe200078e00ff */
[----:B------:R-:W-:Y:S02]  /*5da0*/  ISETP.GT.U32.AND P0, PT, R0, R11, PT ;  /* 0x0000000b0000720c */ /* 0x000fe40003f04070 */
[----:B------:R-:W-:Y:S01]  /*5db0*/  ISETP.GE.AND P4, PT, R4, RZ, PT ;  /* 0x000000ff0400720c */ /* 0x000fe20003f86270 */
[----:B------:R-:W-:Y:S01]  /*5dc0*/  IMAD.HI.U32 R4, R3, R9, RZ ;  /* 0x0000000903047227 */ /* 0x000fe200078e00ff */
[----:B------:R-:W-:-:S03]  /*5dd0*/  IADD3 R7, -R7, RZ, RZ ;  /* 0x000000ff07077210 */ /* 0x000fc60007ffe1ff */
[----:B------:R-:W-:Y:S02]  /*5de0*/  @!P3 IMAD.IADD R95, R95, 0x1, -R0 ;  /* 0x000000015f5fb824 */ /* 0x000fe400078e0a00 */
[----:B------:R-:W-:Y:S02]  /*5df0*/  IMAD.MOV R4, RZ, RZ, -R4 ;  /* 0x000000ffff047224 */ /* 0x000fe400078e0a04 */
[--C-:B------:R-:W-:Y:S01]  /*5e00*/  @!P5 IMAD.IADD R97, R97, 0x1, -R0.reuse ;  /* 0x000000016161d824 */ /* 0x100fe200078e0a00 */
[----:B------:R-:W-:Y:S01]  /*5e10*/  ISETP.GT.U32.AND P3, PT, R0, R95, PT ;  /* 0x0000005f0000720c */ /* 0x000fe20003f64070 */
[----:B------:R-:W-:Y:S01]  /*5e20*/  @!P0 IMAD.IADD R11, R11, 0x1, -R0 ;  /* 0x000000010b0b8824 */ /* 0x000fe200078e0a00 */
[----:B------:R-:W-:Y:S01]  /*5e30*/  ISETP.GE.AND P0, PT, R10, RZ, PT ;  /* 0x000000ff0a00720c */ /* 0x000fe20003f06270 */
[C---:B------:R-:W-:Y:S01]  /*5e40*/  IMAD R9, R0.reuse, R4, R9 ;  /* 0x0000000400097224 */ /* 0x040fe200078e0209 */
[----:B------:R-:W-:Y:S01]  /*5e50*/  ISETP.GT.U32.AND P5, PT, R0, R97, PT ;  /* 0x000000610000720c */ /* 0x000fe20003fa4070 */
[----:B------:R-:W-:Y:S01]  /*5e60*/  IMAD.MOV R5, RZ, RZ, -R5 ;  /* 0x000000ffff057224 */ /* 0x000fe200078e0a05 */
[----:B------:R-:W-:Y:S01]  /*5e70*/  LOP3.LUT R10, R2, 0xfc, RZ, 0xfc, !PT ;  /* 0x000000fc020a7812 */ /* 0x000fe200078efcff */
[----:B------:R-:W-:Y:S01]  /*5e80*/  @!P1 IMAD.MOV R11, RZ, RZ, -R11 ;  /* 0x000000ffff0b9224 */ /* 0x000fe200078e0a0b */
[C---:B------:R-:W-:Y:S01]  /*5e90*/  ISETP.GT.U32.AND P1, PT, R0.reuse, R9, PT ;  /* 0x000000090000720c */ /* 0x040fe20003f24070 */
[C---:B------:R-:W-:Y:S01]  /*5ea0*/  IMAD R93, R0.reuse, R5, R93 ;  /* 0x00000005005d7224 */ /* 0x040fe200078e025d */
[----:B------:R-:W-:Y:S01]  /*5eb0*/  IABS R5, R16 ;  /* 0x0000001000057213 */ /* 0x000fe20000000000 */
[----:B------:R-:W-:Y:S01]  /*5ec0*/  IMAD R7, R0, R7, R8 ;  /* 0x0000000700077224 */ /* 0x000fe200078e0208 */
[----:B------:R-:W-:Y:S01]  /*5ed0*/  IABS R8, R10 ;  /* 0x0000000a00087213 */ /* 0x000fe20000000000 */
[----:B------:R-:W-:Y:S01]  /*5ee0*/  IMAD.HI.U32 R2, R3, R91, RZ ;  /* 0x0000005b03027227 */ /* 0x000fe200078e00ff */
[----:B------:R-:W-:-:S02]  /*5ef0*/  @!P3 IADD3 R95, R95, -R0, RZ ;  /* 0x800000005f5fb210 */ /* 0x000fc40007ffe0ff */
[C---:B------:R-:W-:Y:S01]  /*5f00*/  ISETP.GT.U32.AND P3, PT, R0.reuse, R93, PT ;  /* 0x0000005d0000720c */ /* 0x040fe20003f64070 */
[----:B------:R-:W-:Y:S01]  /*5f10*/  @!P5 IMAD.IADD R97, R97, 0x1, -R0 ;  /* 0x000000016161d824 */ /* 0x000fe200078e0a00 */
[C---:B------:R-:W-:Y:S01]  /*5f20*/  ISETP.GT.U32.AND P5, PT, R0.reuse, R7, PT ;  /* 0x000000070000720c */ /* 0x040fe20003fa4070 */
[----:B------:R-:W-:Y:S02]  /*5f30*/  IMAD.MOV R2, RZ, RZ, -R2 ;  /* 0x000000ffff027224 */ /* 0x000fe400078e0a02 */
[----:B------:R-:W-:Y:S02]  /*5f40*/  @!P1 IMAD.IADD R9, R9, 0x1, -R0 ;  /* 0x0000000109099824 */ /* 0x000fe400078e0a00 */
[C---:B------:R-:W-:Y:S02]  /*5f50*/  IMAD R91, R0.reuse, R2, R91 ;  /* 0x00000002005b7224 */ /* 0x040fe400078e025b */
[----:B------:R-:W-:Y:S01]  /*5f60*/  IMAD.HI.U32 R2, R3, R5, RZ ;  /* 0x0000000503027227 */ /* 0x000fe200078e00ff */
[----:B------:R-:W-:-:S03]  /*5f70*/  ISETP.GT.U32.AND P1, PT, R0, R9, PT ;  /* 0x000000090000720c */ /* 0x000fc60003f24070 */
[--C-:B------:R-:W-:Y:S01]  /*5f80*/  @!P3 IMAD.IADD R93, R93, 0x1, -R0.reuse ;  /* 0x000000015d5db824 */ /* 0x100fe200078e0a00 */
[----:B------:R-:W-:Y:S01]  /*5f90*/  ISETP.GT.U32.AND P3, PT, R0, R91, PT ;  /* 0x0000005b0000720c */ /* 0x000fe20003f64070 */
[----:B------:R-:W-:Y:S01]  /*5fa0*/  @!P5 IMAD.IADD R7, R7, 0x1, -R0 ;  /* 0x000000010707d824 */ /* 0x000fe200078e0a00 */
[----:B------:R-:W-:Y:S01]  /*5fb0*/  IADD3 R2, -R2, RZ, RZ ;  /* 0x000000ff02027210 */ /* 0x000fe20007ffe1ff */
[----:B------:R-:W-:Y:S01]  /*5fc0*/  IMAD.HI.U32 R4, R3, R27, RZ ;  /* 0x0000001b03047227 */ /* 0x000fe200078e00ff */
[----:B------:R-:W-:-:S03]  /*5fd0*/  ISETP.GT.U32.AND P5, PT, R0, R93, PT ;  /* 0x0000005d0000720c */ /* 0x000fc60003fa4070 */
[----:B------:R-:W-:Y:S01]  /*5fe0*/  @!P6 IMAD.MOV R95, RZ, RZ, -R95 ;  /* 0x000000ffff5fe224 */ /* 0x000fe200078e0a5f */
[C---:B------:R-:W-:Y:S01]  /*5ff0*/  ISETP.GT.U32.AND P6, PT, R0.reuse, R7, PT ;  /* 0x000000070000720c */ /* 0x040fe20003fc4070 */
[----:B------:R-:W-:Y:S01]  /*6000*/  IMAD R5, R0, R2, R5 ;  /* 0x0000000200057224 */ /* 0x000fe200078e0205 */
[----:B------:R-:W-:Y:S01]  /*6010*/  @!P1 IADD3 R9, R9, -R0, RZ ;  /* 0x8000000009099210 */ /* 0x000fe20007ffe0ff */
[----:B------:R-:W-:Y:S01]  /*6020*/  IMAD.HI.U32 R3, R3, R8, RZ ;  /* 0x0000000803037227 */ /* 0x000fe200078e00ff */
[----:B------:R-:W-:Y:S02]  /*6030*/  IADD3 R2, R134, -0x1, RZ ;  /* 0xffffffff86027810 */ /* 0x000fe40007ffe0ff */
[----:B------:R-:W-:Y:S01]  /*6040*/  ISETP.GT.U32.AND P1, PT, R0, R5, PT ;  /* 0x000000050000720c */ /* 0x000fe20003f24070 */
[----:B------:R-:W-:Y:S02]  /*6050*/  IMAD.MOV R4, RZ, RZ, -R4 ;  /* 0x000000ffff047224 */ /* 0x000fe400078e0a04 */
[----:B------:R-:W-:-:S02]  /*6060*/  IMAD.MOV R3, RZ, RZ, -R3 ;  /* 0x000000ffff037224 */ /* 0x000fc400078e0a03 */
[----:B------:R-:W-:Y:S02]  /*6070*/  @!P3 IMAD.IADD R91, R91, 0x1, -R0 ;  /* 0x000000015b5bb824 */ /* 0x000fe400078e0a00 */
[----:B------:R-:W-:Y:S01]  /*6080*/  IMAD R27, R0, R4, R27 ;  /* 0x00000004001b7224 */ /* 0x000fe200078e021b */
[----:B------:R-:W-:Y:S01]  /*6090*/  IADD3 R4, R134, -0x9, RZ ;  /* 0xfffffff786047810 */ /* 0x000fe20007ffe0ff */
[C---:B------:R-:W-:Y:S01]  /*60a0*/  IMAD R3, R0.reuse, R3, R8 ;  /* 0x0000000300037224 */ /* 0x040fe200078e0208 */
[C---:B------:R-:W-:Y:S01]  /*60b0*/  ISETP.GT.U32.AND P3, PT, R0.reuse, R91, PT ;  /* 0x0000005b0000720c */ /* 0x040fe20003f64070 */
[--C-:B------:R-:W-:Y:S01]  /*60c0*/  @!P5 IMAD.IADD R93, R93, 0x1, -R0.reuse ;  /* 0x000000015d5dd824 */ /* 0x100fe200078e0a00 */
[C---:B------:R-:W-:Y:S01]  /*60d0*/  ISETP.GT.U32.AND P5, PT, R0.reuse, R27, PT ;  /* 0x0000001b0000720c */ /* 0x040fe20003fa4070 */
[----:B------:R-:W-:Y:S01]  /*60e0*/  @!P6 IMAD.IADD R7, R7, 0x1, -R0 ;  /* 0x000000010707e824 */ /* 0x000fe200078e0a00 */
[----:B------:R-:W-:Y:S01]  /*60f0*/  ISETP.GT.U32.AND P6, PT, R0, R3, PT ;  /* 0x000000030000720c */ /* 0x000fe20003fc4070 */
[----:B------:R-:W-:Y:S01]  /*6100*/  @!P2 IMAD.MOV R97, RZ, RZ, -R97 ;  /* 0x000000ffff61a224 */ /* 0x000fe200078e0a61 */
[----:B------:R-:W-:Y:S01]  /*6110*/  @!P1 IADD3 R5, R5, -R0, RZ ;  /* 0x8000000005059210 */ /* 0x000fe20007ffe0ff */
[----:B------:R-:W-:Y:S01]  /*6120*/  @!P0 IMAD.MOV R93, RZ, RZ, -R93 ;  /* 0x000000ffff5d8224 */ /* 0x000fe200078e0a5d */
[----:B------:R-:W-:Y:S01]  /*6130*/  ISETP.GE.U32.AND P1, PT, R2, 0x7fffffc0, PT ;  /* 0x7fffffc00200780c */ /* 0x000fe20003f26070 */
[----:B------:R-:W-:Y:S01]  /*6140*/  @!P4 IMAD.MOV R9, RZ, RZ, -R9 ;  /* 0x000000ffff09c224 */ /* 0x000fe200078e0a09 */
[----:B------:R-:W-:-:S02]  /*6150*/  ISETP.GT.U32.AND P2, PT, R0, R5, PT ;  /* 0x000000050000720c */ /* 0x000fc40003f44070 */
[----:B------:R-:W-:Y:S01]  /*6160*/  ISETP.GE.AND P4, PT, R12, RZ, PT ;  /* 0x000000ff0c00720c */ /* 0x000fe20003f86270 */
[--C-:B------:R-:W-:Y:S01]  /*6170*/  @!P3 IMAD.IADD R91, R91, 0x1, -R0.reuse ;  /* 0x000000015b5bb824 */ /* 0x100fe200078e0a00 */
[----:B------:R-:W-:Y:S01]  /*6180*/  ISETP.GE.AND P3, PT, R14, RZ, PT ;  /* 0x000000ff0e00720c */ /* 0x000fe20003f66270 */
[--C-:B------:R-:W-:Y:S01]  /*6190*/  @!P5 IMAD.IADD R27, R27, 0x1, -R0.reuse ;  /* 0x000000011b1bd824 */ /* 0x100fe200078e0a00 */
[----:B------:R-:W-:Y:S02]  /*61a0*/  ISETP.GE.AND P5, PT, R16, RZ, PT ;  /* 0x000000ff1000720c */ /* 0x000fe40003fa6270 */
[----:B------:R-:W-:Y:S02]  /*61b0*/  @!P6 IADD3 R3, R3, -R0, RZ ;  /* 0x800000000303e210 */ /* 0x000fe40007ffe0ff */
[C---:B------:R-:W-:Y:S02]  /*61c0*/  ISETP.GT.U32.AND P6, PT, R0.reuse, R27, PT ;  /* 0x0000001b0000720c */ /* 0x040fe40003fc4070 */
[----:B------:R-:W-:Y:S01]  /*61d0*/  ISETP.GT.U32.AND P0, PT, R0, R3, PT ;  /* 0x000000030000720c */ /* 0x000fe20003f04070 */
[----:B------:R-:W-:Y:S01]  /*61e0*/  @!P2 IMAD.IADD R5, R5, 0x1, -R0 ;  /* 0x000000010505a824 */ /* 0x000fe200078e0a00 */
[----:B------:R-:W-:Y:S01]  /*61f0*/  IADD3 R2, R134, -0x5, RZ ;  /* 0xfffffffb86027810 */ /* 0x000fe20007ffe0ff */
[----:B------:R-:W-:Y:S01]  /*6200*/  @!P4 IMAD.MOV R7, RZ, RZ, -R7 ;  /* 0x000000ffff07c224 */ /* 0x000fe200078e0a07 */
[----:B------:R-:W-:Y:S01]  /*6210*/  ISETP.GE.U32.AND P4, PT, R4, 0x7fffffb8, PT ;  /* 0x7fffffb80400780c */ /* 0x000fe20003f86070 */
[----:B------:R-:W-:Y:S01]  /*6220*/  @!P3 IMAD.MOV R91, RZ, RZ, -R91 ;  /* 0x000000ffff5bb224 */ /* 0x000fe200078e0a5b */
[----:B------:R-:W-:-:S02]  /*6230*/  ISETP.GE.AND P3, PT, R18, RZ, PT ;  /* 0x000000ff1200720c */ /* 0x000fc40003f66270 */
[----:B------:R-:W-:Y:S02]  /*6240*/  @!P5 IADD3 R5, -R5, RZ, RZ ;  /* 0x000000ff0505d210 */ /* 0x000fe40007ffe1ff */
[----:B------:R-:W-:Y:S01]  /*6250*/  ISETP.GE.AND P5, PT, R10, RZ, PT ;  /* 0x000000ff0a00720c */ /* 0x000fe20003fa6270 */
[--C-:B------:R-:W-:Y:S01]  /*6260*/  @!P6 IMAD.IADD R27, R27, 0x1, -R0.reuse ;  /* 0x000000011b1be824 */ /* 0x100fe200078e0a00 */
[----:B------:R-:W-:Y:S01]  /*6270*/  ISETP.GE.U32.AND P2, PT, R2, 0x7fffffbc, PT ;  /* 0x7fffffbc0200780c */ /* 0x000fe20003f46070 */
[----:B------:R-:W-:Y:S01]  /*6280*/  @!P0 IMAD.IADD R3, R3, 0x1, -R0 ;  /* 0x0000000103038824 */ /* 0x000fe200078e0a00 */
[----:B------:R-:W-:Y:S01]  /*6290*/  ISETP.NE.AND P0, PT, RZ, c[0x0][0x17c], PT ;  /* 0x00005f00ff007a0c */ /* 0x000fe20003f05270 */
[----:B------:R-:W-:Y:S01]  /*62a0*/  IMAD R0, R20, c[0x0][0x18c], RZ ;  /* 0x0000630014007a24 */ /* 0x000fe200078e02ff */
[----:B------:R-:W-:Y:S02]  /*62b0*/  IADD3 R2, R134, -0xd, RZ ;  /* 0xfffffff386027810 */ /* 0x000fe40007ffe0ff */
[----:B------:R-:W-:Y:S01]  /*62c0*/  SEL R42, R44, R33, !P0 ;  /* 0x000000212c2a7207 */ /* 0x000fe20004000000 */
[----:B------:R-:W-:Y:S01]  /*62d0*/  @!P3 IMAD.MOV R27, RZ, RZ, -R27 ;  /* 0x000000ffff1bb224 */ /* 0x000fe200078e0a1b */
[----:B------:R-:W-:-:S02]  /*62e0*/  ISETP.GE.U32.AND P6, PT, R2, 0x7fffffb4, PT ;  /* 0x7fffffb40200780c */ /* 0x000fc40003fc6070 */
[----:B------:R-:W-:Y:S01]  /*62f0*/  IADD3 R2, R134, -0x11, RZ ;  /* 0xffffffef86027810 */ /* 0x000fe20007ffe0ff */
[----:B------:R-:W-:Y:S01]  /*6300*/  @!P5 IMAD.MOV R3, RZ, RZ, -R3 ;  /* 0x000000ffff03d224 */ /* 0x000fe200078e0a03 */
[----:B------:R-:W-:Y:S01]  /*6310*/  SEL R10, R44, R97, !P0 ;  /* 0x000000612c0a7207 */ /* 0x000fe20004000000 */
[----:B------:R-:W-:Y:S01]  /*6320*/  IMAD R97, R42, c[0x0][0x190], RZ ;  /* 0x000064002a617a24 */ /* 0x000fe200078e02ff */
[----:B------:R-:W-:Y:S02]  /*6330*/  LEA R4, P5, R0, c[0x0][0x168], 0x2 ;  /* 0x00005a0000047a11 */ /* 0x000fe400078a10ff */
[----:B------:R-:W-:Y:S01]  /*6340*/  SEL R40, R44, R25, !P0 ;  /* 0x000000192c287207 */ /* 0x000fe20004000000 */
[----:B------:R-:W-:Y:S01]  /*6350*/  IMAD R10, R10, c[0x0][0x190], RZ ;  /* 0x000064000a0a7a24 */ /* 0x000fe200078e02ff */
[----:B------:R-:W-:Y:S02]  /*6360*/  ISETP.GE.U32.AND P3, PT, R2, 0x7fffffb0, PT ;  /* 0x7fffffb00200780c */ /* 0x000fe40003f66070 */
[----:B------:R-:W-:-:S02]  /*6370*/  SEL R46, R44, R31, !P0 ;  /* 0x0000001f2c2e7207 */ /* 0x000fc40004000000 */
[C---:B------:R-:W-:Y:S02]  /*6380*/  SEL R48, R44.reuse, R29, !P0 ;  /* 0x0000001d2c307207 */ /* 0x040fe40004000000 */
[C---:B------:R-:W-:Y:S02]  /*6390*/  SEL R50, R44.reuse, R35, !P0 ;  /* 0x000000232c327207 */ /* 0x040fe40004000000 */
[C---:B------:R-:W-:Y:S02]  /*63a0*/  SEL R54, R44.reuse, R43, !P0 ;  /* 0x0000002b2c367207 */ /* 0x040fe40004000000 */
[C---:B------:R-:W-:Y:S02]  /*63b0*/  SEL R56, R44.reuse, R37, !P0 ;  /* 0x000000252c387207 */ /* 0x040fe40004000000 */
[C---:B------:R-:W-:Y:S02]  /*63c0*/  SEL R58, R44.reuse, R41, !P0 ;  /* 0x000000292c3a7207 */ /* 0x040fe40004000000 */
        /* <DEDUP_REMOVED lines=27> */
[C---:B------:R-:W-:Y:S01]  /*6580*/  SEL R111, R44.reuse, R111, !P0 ;  /* 0x0000006f2c6f7207 */ /* 0x040fe20004000000 */
[----:B------:R-:W-:Y:S01]  /*6590*/  IMAD R25, R25, c[0x0][0x190], RZ ;  /* 0x0000640019197a24 */ /* 0x000fe200078e02ff */
[----:B------:R-:W-:Y:S01]  /*65a0*/  SEL R119, R44, R119, !P0 ;  /* 0x000000772c777207 */ /* 0x000fe20004000000 */
[----:B------:R-:W-:Y:S01]  /*65b0*/  IMAD R12, R12, c[0x0][0x190], RZ ;  /* 0x000064000c0c7a24 */ /* 0x000fe200078e02ff */
[C---:B------:R-:W-:Y:S02]  /*65c0*/  SEL R115, R44.reuse, R115, !P0 ;  /* 0x000000732c737207 */ /* 0x040fe40004000000 */
[----:B------:R-:W-:-:S02]  /*65d0*/  SEL R161, R44, R161, !P0 ;  /* 0x000000a12ca17207 */ /* 0x000fc40004000000 */
[C---:B------:R-:W-:Y:S02]  /*65e0*/  SEL R159, R44.reuse, R159, !P0 ;  /* 0x0000009f2c9f7207 */ /* 0x040fe40004000000 */
[C---:B------:R-:W-:Y:S01]  /*65f0*/  SEL R157, R44.reuse, R157, !P0 ;  /* 0x0000009d2c9d7207 */ /* 0x040fe20004000000 */
[----:B------:R-:W-:Y:S01]  /*6600*/  IMAD R161, R161, c[0x0][0x190], RZ ;  /* 0x00006400a1a17a24 */ /* 0x000fe200078e02ff */
        /* <DEDUP_REMOVED lines=38> */
[----:B------:R-:W-:Y:S01]  /*6870*/  SEL R118, R44, R163, !P0 ;  /* 0x000000a32c767207 */ /* 0x000fe20004000000 */
[----:B------:R-:W-:Y:S01]  /*6880*/  IMAD R163, R116, c[0x0][0x190], RZ ;  /* 0x0000640074a37a24 */ /* 0x000fe200078e02ff */
[----:B------:R-:W-:Y:S01]  /*6890*/  SEL R113, R44, R165, !P0 ;  /* 0x000000a52c717207 */ /* 0x000fe20004000000 */
[----:B------:R-:W-:Y:S01]  /*68a0*/  IMAD R165, R108, c[0x0][0x190], RZ ;  /* 0x000064006ca57a24 */ /* 0x000fe200078e02ff */
[----:B------:R-:W-:Y:S01]  /*68b0*/  SEL R128, R44, R167, !P0 ;  /* 0x000000a72c807207 */ /* 0x000fe20004000000 */
[----:B------:R-:W-:Y:S01]  /*68c0*/  IMAD R167, R122, c[0x0][0x190], RZ ;  /* 0x000064007aa77a24 */ /* 0x000fe200078e02ff */
[----:B------:R-:W-:Y:S01]  /*68d0*/  SEL R110, R44, R169, !P0 ;  /* 0x000000a92c6e7207 */ /* 0x000fe20004000000 */
        /* <DEDUP_REMOVED lines=123> */
[C---:B------:R-:W-:Y:S01]  /*7090*/  SEL R2, R44.reuse, R27, !P0 ;  /* 0x0000001b2c027207 */ /* 0x040fe20004000000 */
[----:B------:R-:W-:Y:S01]  /*70a0*/  IMAD R51, R51, c[0x0][0x190], RZ ;  /* 0x0000640033337a24 */ /* 0x000fe200078e02ff */
[----:B------:R-:W-:Y:S01]  /*70b0*/  SEL R3, R44, R3, !P0 ;  /* 0x000000032c037207 */ /* 0x000fe20004000000 */
[----:B------:R-:W-:Y:S01]  /*70c0*/  IMAD R49, R49, c[0x0][0x190], RZ ;  /* 0x0000640031317a24 */ /* 0x000fe200078e02ff */
[----:B------:R-:W-:Y:S01]  /*70d0*/  LEA.HI.X.SX32 R0, R0, c[0x0][0x16c], 0x2, P5 ;  /* 0x00005b0000007a11 */ /* 0x000fe200028f16ff */
[----:B------:R-:W-:Y:S01]  /*70e0*/  IMAD R47, R47, c[0x0][0x190], RZ ;  /* 0x000064002f2f7a24 */ /* 0x000fe200078e02ff */
[----:B------:R-:W-:Y:S01]  /*70f0*/  LEA R224, P0, R97, R4, 0x2 ;  /* 0x0000000461e07211 */ /* 0x000fe200078010ff */
[----:B------:R-:W-:Y:S01]  /*7100*/  IMAD R45, R45, c[0x0][0x190], RZ ;  /* 0x000064002d2d7a24 */ /* 0x000fe200078e02ff */
[----:B------:R-:W-:Y:S01]  /*7110*/  LEA R232, P5, R38, c[0x0][0x160], 0x2 ;  /* 0x0000580026e87a11 */ /* 0x000fe200078a10ff */
[----:B------:R-:W-:Y:S01]  /*7120*/  IMAD R43, R43, c[0x0][0x190], RZ ;  /* 0x000064002b2b7a24 */ /* 0x000fe200078e02ff */
[----:B------:R-:W-:Y:S01]  /*7130*/  LEA.HI.X.SX32 R225, R97, R0, 0x2, P0 ;  /* 0x0000000061e17211 */ /* 0x000fe200000f16ff */
[----:B------:R-:W-:Y:S01]  /*7140*/  IMAD R97, R82, c[0x0][0x190], RZ ;  /* 0x0000640052617a24 */ /* 0x000fe200078e02ff */
[----:B------:R-:W-:Y:S01]  /*7150*/  LEA R234, P0, R32, c[0x0][0x160], 0x2 ;  /* 0x0000580020ea7a11 */ /* 0x000fe200078010ff */
[----:B------:R-:W-:Y:S01]  /*7160*/  IMAD R41, R41, c[0x0][0x190], RZ ;  /* 0x0000640029297a24 */ /* 0x000fe200078e02ff */
[----:B------:R-:W-:Y:S01]  /*7170*/  LEA.HI.X.SX32 R233, R38, c[0x0][0x164], 0x2, P5 ;  /* 0x0000590026e97a11 */ /* 0x000fe200028f16ff */
[----:B------:R1:W-:Y:S01]  /*7180*/  STL.64 [R1+0x9c8], R224 ;  /* 0x0009c8e001007387 */ /* 0x0003e20000100a00 */
[----:B------:R-:W-:Y:S01]  /*7190*/  LEA.HI.X.SX32 R235, R32, c[0x0][0x164], 0x2, P0 ;  /* 0x0000590020eb7a11 */ /* 0x000fe200000f16ff */
[----:B------:R-:W-:Y:S01]  /*71a0*/  IMAD R39, R39, c[0x0][0x190], RZ ;  /* 0x0000640027277a24 */ /* 0x000fe200078e02ff */
[----:B------:R-:W-:Y:S01]  /*71b0*/  LEA R238, P0, R34, c[0x0][0x160], 0x2 ;  /* 0x0000580022ee7a11 */ /* 0x000fe200078010ff */
[----:B------:R-:W-:Y:S01]  /*71c0*/  IMAD R37, R37, c[0x0][0x190], RZ ;  /* 0x0000640025257a24 */ /* 0x000fe200078e02ff */
[----:B------:R-:W-:Y:S01]  /*71d0*/  LEA R236, P5, R36, c[0x0][0x160], 0x2 ;  /* 0x0000580024ec7a11 */ /* 0x000fe200078a10ff */
[----:B------:R-:W-:Y:S01]  /*71e0*/  IMAD R35, R35, c[0x0][0x190], RZ ;  /* 0x0000640023237a24 */ /* 0x000fe200078e02ff */
[----:B------:R-:W-:Y:S01]  /*71f0*/  LEA.HI.X.SX32 R239, R34, c[0x0][0x164], 0x2, P0 ;  /* 0x0000590022ef7a11 */ /* 0x000fe200000f16ff */
[----:B------:R-:W-:Y:S01]  /*7200*/  IMAD R33, R33, c[0x0][0x190], RZ ;  /* 0x0000640021217a24 */ /* 0x000fe200078e02ff */
[-C--:B------:R-:W-:Y:S01]  /*7210*/  LEA R226, P0, R93, R4.reuse, 0x2 ;  /* 0x000000045de27211 */ /* 0x080fe200078010ff */
[----:B------:R-:W-:Y:S01]  /*7220*/  IMAD R31, R31, c[0x0][0x190], RZ ;  /* 0x000064001f1f7a24 */ /* 0x000fe200078e02ff */
[----:B------:R-:W-:Y:S01]  /*7230*/  LEA.HI.X.SX32 R237, R36, c[0x0][0x164], 0x2, P5 ;  /* 0x0000590024ed7a11 */ /* 0x000fe200028f16ff */
[----:B------:R-:W-:Y:S01]  /*7240*/  IMAD R30, R30, c[0x0][0x190], RZ ;  /* 0x000064001e1e7a24 */ /* 0x000fe200078e02ff */
[----:B------:R-:W-:Y:S01]  /*7250*/  LEA R246, P5, R91, R4, 0x2 ;  /* 0x000000045bf67211 */ /* 0x000fe200078a10ff */
[----:B------:R-:W-:Y:S01]  /*7260*/  IMAD R29, R29, c[0x0][0x190], RZ ;  /* 0x000064001d1d7a24 */ /* 0x000fe200078e02ff */
[----:B------:R-:W-:Y:S01]  /*7270*/  LEA.HI.X.SX32 R227, R93, R0, 0x2, P0 ;  /* 0x000000005de37211 */ /* 0x000fe200000f16ff */
[----:B------:R-:W-:Y:S01]  /*7280*/  IMAD R93, R62, c[0x0][0x190], RZ ;  /* 0x000064003e5d7a24 */ /* 0x000fe200078e02ff */
[----:B------:R-:W-:Y:S01]  /*7290*/  LEA R90, P0, R195, R4, 0x2 ;  /* 0x00000004c35a7211 */ /* 0x000fe200078010ff */
[----:B------:R-:W-:Y:S01]  /*72a0*/  IMAD R28, R28, c[0x0][0x190], RZ ;  /* 0x000064001c1c7a24 */ /* 0x000fe200078e02ff */
[-C--:B------:R-:W-:Y:S01]  /*72b0*/  LEA.HI.X.SX32 R247, R91, R0.reuse, 0x2, P5 ;  /* 0x000000005bf77211 */ /* 0x080fe200028f16ff */
[----:B------:R-:W-:Y:S01]  /*72c0*/  IMAD R26, R26, c[0x0][0x190], RZ ;  /* 0x000064001a1a7a24 */ /* 0x000fe200078e02ff */
[----:B------:R-:W-:Y:S01]  /*72d0*/  LEA.HI.X.SX32 R91, R195, R0, 0x2, P0 ;  /* 0x00000000c35b7211 */ /* 0x000fe200000f16ff */
[----:B------:R-:W-:Y:S01]  /*72e0*/  IMAD R24, R24, c[0x0][0x190], RZ ;  /* 0x0000640018187a24 */ /* 0x000fe200078e02ff */
[----:B-1----:R-:W-:Y:S01]  /*72f0*/  LEA R224, P5, R95, R4, 0x2 ;  /* 0x000000045fe07211 */ /* 0x002fe200078a10ff */
[----:B------:R-:W-:Y:S01]  /*7300*/  STL.64 [R1+0x5d0], R246 ;  /* 0x0005d0f601007387 */ /* 0x000fe20000100a00 */
[----:B------:R-:W-:Y:S01]  /*7310*/  IMAD R23, R23, c[0x0][0x190], RZ ;  /* 0x0000640017177a24 */ /* 0x000fe200078e02ff */
[----:B------:R-:W-:Y:S01]  /*7320*/  IADD3 R27, R134, -0x15, RZ ;  /* 0xffffffeb861b7810 */ /* 0x000fe20007ffe0ff */
[----:B------:R-:W-:Y:S01]  /*7330*/  IMAD R22, R22, c[0x0][0x190], RZ ;  /* 0x0000640016167a24 */ /* 0x000fe200078e02ff */
[----:B------:R-:W-:Y:S01]  /*7340*/  STL.64 [R1+0x5d8], R226 ;  /* 0x0005d8e201007387 */ /* 0x000fe20000100a00 */
[----:B------:R-:W-:Y:S01]  /*7350*/  LEA.HI.X.SX32 R225, R95, R0, 0x2, P5 ;  /* 0x000000005fe17211 */ /* 0x000fe200028f16ff */
[----:B------:R-:W-:Y:S01]  /*7360*/  IMAD R95, R72, c[0x0][0x190], RZ ;  /* 0x00006400485f7a24 */ /* 0x000fe200078e02ff */
[----:B------:R-:W-:Y:S01]  /*7370*/  LEA R248, P5, R197, R4, 0x2 ;  /* 0x00000004c5f87211 */ /* 0x000fe200078a10ff */
[----:B------:R1:W-:Y:S01]  /*7380*/  STL.64 [R1+0x5e8], R90 ;  /* 0x0005e85a01007387 */ /* 0x0003e20000100a00 */
[----:B------:R-:W-:-:S02]  /*7390*/  IMAD R21, R21, c[0x0][0x190], RZ ;  /* 0x0000640015157a24 */ /* 0x000fc400078e02ff */
[----:B------:R-:W-:Y:S01]  /*73a0*/  LEA.HI.X.SX32 R249, R197, R0, 0x2, P5 ;  /* 0x00000000c5f97211 */ /* 0x000fe200028f16ff */
[----:B------:R2:W-:Y:S01]  /*73b0*/  STL.64 [R1+0x5e0], R224 ;  /* 0x0005e0e001007387 */ /* 0x0005e20000100a00 */
[----:B------:R-:W-:Y:S02]  /*73c0*/  IMAD R20, R20, c[0x0][0x190], RZ ;  /* 0x0000640014147a24 */ /* 0x000fe400078e02ff */
[----:B------:R-:W-:Y:S02]  /*73d0*/  IMAD R19, R19, c[0x0][0x190], RZ ;  /* 0x0000640013137a24 */ /* 0x000fe400078e02ff */
[----:B------:R-:W-:Y:S02]  /*73e0*/  IMAD R18, R18, c[0x0][0x190], RZ ;  /* 0x0000640012127a24 */ /* 0x000fe400078e02ff */
[----:B------:R-:W-:Y:S01]  /*73f0*/  IMAD R17, R17, c[0x0][0x190], RZ ;  /* 0x0000640011117a24 */ /* 0x000fe200078e02ff */
[----:B-1----:R-:W-:Y:S01]  /*7400*/  LEA R90, P0, R199, R4, 0x2 ;  /* 0x00000004c75a7211 */ /* 0x002fe200078010ff */
[----:B------:R-:W-:-:S02]  /*7410*/  IMAD R16, R16, c[0x0][0x190], RZ ;  /* 0x0000640010107a24 */ /* 0x000fc400078e02ff */
[----:B------:R-:W-:Y:S01]  /*7420*/  IMAD R15, R15, c[0x0][0x190], RZ ;  /* 0x000064000f0f7a24 */ /* 0x000fe200078e02ff */
[----:B------:R-:W-:Y:S01]  /*7430*/  LEA.HI.X.SX32 R91, R199, R0, 0x2, P0 ;  /* 0x00000000c75b7211 */ /* 0x000fe200000f16ff */
[----:B------:R-:W-:Y:S01]  /*7440*/  IMAD R14, R14, c[0x0][0x190], RZ ;  /* 0x000064000e0e7a24 */ /* 0x000fe200078e02ff */
[----:B--2---:R-:W-:Y:S01]  /*7450*/  LEA R224, P5, R201, R4, 0x2 ;  /* 0x00000004c9e07211 */ /* 0x004fe200078a10ff */
[----:B------:R-:W-:Y:S02]  /*7460*/  IMAD R13, R13, c[0x0][0x190], RZ ;  /* 0x000064000d0d7a24 */ /* 0x000fe400078e02ff */
[----:B------:R1:W-:Y:S01]  /*7470*/  STL.64 [R1+0x5f8], R90 ;  /* 0x0005f85a01007387 */ /* 0x0003e20000100a00 */
[----:B------:R-:W-:Y:S01]  /*7480*/  LEA.HI.X.SX32 R225, R201, R0, 0x2, P5 ;  /* 0x00000000c9e17211 */ /* 0x000fe200028f16ff */
[----:B------:R-:W-:Y:S01]  /*7490*/  IMAD R11, R11, c[0x0][0x190], RZ ;  /* 0x000064000b0b7a24 */ /* 0x000fe200078e02ff */
[----:B------:R-:W-:Y:S01]  /*74a0*/  LEA R250, P5, R205, R4, 0x2 ;  /* 0x00000004cdfa7211 */ /* 0x000fe200078a10ff */
[----:B------:R-:W-:Y:S01]  /*74b0*/  STL.64 [R1+0x5f0], R248 ;  /* 0x0005f0f801007387 */ /* 0x000fe20000100a00 */
[----:B------:R-:W-:-:S02]  /*74c0*/  IMAD R9, R9, c[0x0][0x190], RZ ;  /* 0x0000640009097a24 */ /* 0x000fc400078e02ff */
[----:B------:R-:W-:Y:S01]  /*74d0*/  LEA.HI.X.SX32 R251, R205, R0, 0x2, P5 ;  /* 0x00000000cdfb7211 */ /* 0x000fe200028f16ff */
[----:B------:R2:W-:Y:S01]  /*74e0*/  STL.64 [R1+0x600], R224 ;  /* 0x000600e001007387 */ /* 0x0005e20000100a00 */
[-C--:B------:R-:W-:Y:S01]  /*74f0*/  LEA R194, P5, R209, R4.reuse, 0x2 ;  /* 0x00000004d1c27211 */ /* 0x080fe200078a10ff */
[----:B------:R-:W-:Y:S01]  /*7500*/  IMAD R8, R8, c[0x0][0x190], RZ ;  /* 0x0000640008087a24 */ /* 0x000fe200078e02ff */
[----:B-1----:R-:W-:Y:S01]  /*7510*/  LEA R90, P0, R203, R4, 0x2 ;  /* 0x00000004cb5a7211 */ /* 0x002fe200078010ff */
[----:B------:R-:W-:Y:S01]  /*7520*/  IMAD R7, R7, c[0x0][0x190], RZ ;  /* 0x0000640007077a24 */ /* 0x000fe200078e02ff */
[-C--:B------:R-:W-:Y:S01]  /*7530*/  LEA.HI.X.SX32 R195, R209, R0.reuse, 0x2, P5 ;  /* 0x00000000d1c37211 */ /* 0x080fe200028f16ff */
[----:B------:R-:W-:Y:S01]  /*7540*/  IMAD R6, R6, c[0x0][0x190], RZ ;  /* 0x0000640006067a24 */ /* 0x000fe200078e02ff */
[----:B------:R-:W-:Y:S01]  /*7550*/  LEA.HI.X.SX32 R91, R203, R0, 0x2, P0 ;  /* 0x00000000cb5b7211 */ /* 0x000fe200000f16ff */
[----:B------:R-:W-:Y:S01]  /*7560*/  IMAD R5, R5, c[0x0][0x190], RZ ;  /* 0x0000640005057a24 */ /* 0x000fe200078e02ff */
[----:B------:R-:W-:Y:S01]  /*7570*/  LEA R196, P0, R207, R4, 0x2 ;  /* 0x00000004cfc47211 */ /* 0x000fe200078010ff */
[----:B------:R-:W-:-:S02]  /*7580*/  IMAD R2, R2, c[0x0][0x190], RZ ;  /* 0x0000640002027a24 */ /* 0x000fc400078e02ff */
[----:B------:R1:W-:Y:S01]  /*7590*/  STL.64 [R1+0x608], R90 ;  /* 0x0006085a01007387 */ /* 0x0003e20000100a00 */
[----:B------:R-:W-:Y:S01]  /*75a0*/  LEA.HI.X.SX32 R197, R207, R0, 0x2, P0 ;  /* 0x00000000cfc57211 */ /* 0x000fe200000f16ff */
[----:B------:R-:W-:Y:S02]  /*75b0*/  IMAD R3, R3, c[0x0][0x190], RZ ;  /* 0x0000640003037a24 */ /* 0x000fe400078e02ff */
[----:B--2---:R-:W-:Y:S02]  /*75c0*/  IMAD.SHL.U32 R224, R252, 0x4, RZ ;  /* 0x00000004fce07824 */ /* 0x004fe400078e00ff */
[----:B------:R2:W-:Y:S01]  /*75d0*/  STL.64 [R1+0x618], R196 ;  /* 0x000618c401007387 */ /* 0x0005e20000100a00 */
[----:B------:R-:W-:-:S03]  /*75e0*/  IMAD.WIDE R206, R200, 0x4, R232 ;  /* 0x00000004c8ce7825 */ /* 0x000fc600078e02e8 */
[----:B------:R-:W-:Y:S01]  /*75f0*/  STL.64 [R1+0x610], R250 ;  /* 0x000610fa01007387 */ /* 0x000fe20000100a00 */
[----:B------:R-:W-:-:S03]  /*7600*/  IMAD.WIDE R230, R224, 0x4, R232 ;  /* 0x00000004e0e67825 */ /* 0x000fc600078e02e8 */
[----:B------:R3:W-:Y:S01]  /*7610*/  STL.64 [R1+0x620], R194 ;  /* 0x000620c201007387 */ /* 0x0007e20000100a00 */
[----:B-1----:R-:W-:Y:S02]  /*7620*/  IMAD R91, R52, c[0x0][0x190], RZ ;  /* 0x00006400345b7a24 */ /* 0x002fe400078e02ff */
[----:B------:R-:W-:Y:S01]  /*7630*/  IMAD.WIDE R228, R224, 0x4, R234 ;  /* 0x00000004e0e47825 */ /* 0x000fe200078e02ea */
[----:B--2---:R-:W-:-:S03]  /*7640*/  LEA R196, P0, R211, R4, 0x2 ;  /* 0x00000004d3c47211 */ /* 0x004fc600078010ff */
[----:B------:R-:W-:Y:S01]  /*7650*/  IMAD.WIDE R226, R224, 0x4, R236 ;  /* 0x00000004e0e27825 */ /* 0x000fe200078e02ec */
[----:B------:R-:W-:-:S03]  /*7660*/  LEA.HI.X.SX32 R197, R211, R0, 0x2, P0 ;  /* 0x00000000d3c57211 */ /* 0x000fc600000f16ff */
[----:B------:R-:W-:Y:S01]  /*7670*/  IMAD.WIDE R224, R224, 0x4, R238 ;  /* 0x00000004e0e07825 */ /* 0x000fe200078e02ee */
[C---:B---3--:R-:W-:Y:S01]  /*7680*/  LEA R194, P5, R213.reuse, R4, 0x2 ;  /* 0x00000004d5c27211 */ /* 0x048fe200078a10ff */
[----:B------:R1:W-:Y:S02]  /*7690*/  STL.64 [R1+0x628], R196 ;  /* 0x000628c401007387 */ /* 0x0003e40000100a00 */
[C---:B------:R-:W-:Y:S01]  /*76a0*/  IMAD.WIDE R210, R208.reuse, 0x4, R236 ;  /* 0x00000004d0d27825 */ /* 0x040fe200078e02ec */
[----:B------:R-:W-:Y:S02]  /*76b0*/  LEA.HI.X.SX32 R195, R213, R0, 0x2, P5 ;  /* 0x00000000d5c37211 */ /* 0x000fe400028f16ff */
[----:B------:R-:W-:Y:S01]  /*76c0*/  LEA R198, P5, R217, R4, 0x2 ;  /* 0x00000004d9c67211 */ /* 0x000fe200078a10ff */
[----:B------:R-:W-:-:S03]  /*76d0*/  IMAD.WIDE R212, R208, 0x4, R234 ;  /* 0x00000004d0d47825 */ /* 0x000fc600078e02ea */
[----:B------:R-:W-:Y:S01]  /*76e0*/  LEA.HI.X.SX32 R199, R217, R0, 0x2, P5 ;  /* 0x00000000d9c77211 */ /* 0x000fe200028f16ff */
[C---:B------:R-:W-:Y:S01]  /*76f0*/  IMAD.WIDE R204, R200.reuse, 0x4, R234 ;  /* 0x00000004c8cc7825 */ /* 0x040fe200078e02ea */
[-C--:B------:R-:W-:Y:S02]  /*7700*/  LEA R240, P5, R221, R4.reuse, 0x2 ;  /* 0x00000004ddf07211 */ /* 0x080fe400078a10ff */
[----:B-1----:R-:W-:Y:S01]  /*7710*/  LEA R196, P0, R215, R4, 0x2 ;  /* 0x00000004d7c47211 */ /* 0x002fe200078010ff */
[----:B------:R-:W-:Y:S01]  /*7720*/  IMAD.WIDE R202, R200, 0x4, R236 ;  /* 0x00000004c8ca7825 */ /* 0x000fe200078e02ec */
[-C--:B------:R-:W-:Y:S02]  /*7730*/  LEA.HI.X.SX32 R241, R221, R0.reuse, 0x2, P5 ;  /* 0x00000000ddf17211 */ /* 0x080fe400028f16ff */
[----:B------:R-:W-:Y:S01]  /*7740*/  LEA.HI.X.SX32 R197, R215, R0, 0x2, P0 ;  /* 0x00000000d7c57211 */ /* 0x000fe200000f16ff */
[----:B------:R-:W-:-:S04]  /*7750*/  IMAD.WIDE R220, R216, 0x4, R234 ;  /* 0x00000004d8dc7825 */ /* 0x000fc800078e02ea */
[----:B------:R1:W-:Y:S01]  /*7760*/  STL.64 [R1+0x638], R196 ;  /* 0x000638c401007387 */ /* 0x0003e20000100a00 */
[----:B------:R-:W-:-:S03]  /*7770*/  IMAD.WIDE R214, R208, 0x4, R232 ;  /* 0x00000004d0d67825 */ /* 0x000fc600078e02e8 */
[----:B------:R-:W-:Y:S01]  /*7780*/  STL.64 [R1+0x630], R194 ;  /* 0x000630c201007387 */ /* 0x000fe20000100a00 */
[----:B------:R-:W-:-:S04]  /*7790*/  IMAD.WIDE R208, R208, 0x4, R238 ;  /* 0x00000004d0d07825 */ /* 0x000fc800078e02ee */
[----:B------:R-:W-:Y:S01]  /*77a0*/  IMAD.WIDE R200, R200, 0x4, R238 ;  /* 0x00000004c8c87825 */ /* 0x000fe200078e02ee */
[----:B-1----:R-:W-:-:S03]  /*77b0*/  LEA R196, P0, R219, R4, 0x2 ;  /* 0x00000004dbc47211 */ /* 0x002fc600078010ff */
[----:B------:R-:W-:Y:S02]  /*77c0*/  IMAD.MOV.U32 R182, RZ, RZ, R194 ;  /* 0x000000ffffb67224 */ /* 0x000fe400078e00c2 */
[----:B------:R-:W-:Y:S01]  /*77d0*/  IMAD R126, R252, 0x9, RZ ;  /* 0x00000009fc7e7824 */ /* 0x000fe200078e02ff */
[----:B------:R-:W-:Y:S01]  /*77e0*/  LEA.HI.X.SX32 R197, R219, R0, 0x2, P0 ;  /* 0x00000000dbc57211 */ /* 0x000fe200000f16ff */
[----:B------:R-:W-:-:S04]  /*77f0*/  IMAD.WIDE R218, R216, 0x4, R236 ;  /* 0x00000004d8da7825 */ /* 0x000fc800078e02ec */
[----:B------:R1:W-:Y:S01]  /*7800*/  STL.64 [R1+0x648], R196 ;  /* 0x000648c401007387 */ /* 0x0003e20000100a00 */
[C---:B------:R-:W-:Y:S02]  /*7810*/  IMAD R118, R252.reuse, 0xd, RZ ;  /* 0x0000000dfc767824 */ /* 0x040fe400078e02ff */
[----:B------:R-:W-:Y:S01]  /*7820*/  IMAD R110, R252, 0x11, RZ ;  /* 0x00000011fc6e7824 */ /* 0x000fe200078e02ff */
[----:B------:R2:W-:Y:S01]  /*7830*/  STL.64 [R1+0x640], R198 ;  /* 0x000640c601007387 */ /* 0x0005e20000100a00 */
[----:B-1----:R-:W-:-:S04]  /*7840*/  LEA R196, P0, R223, R4, 0x2 ;  /* 0x00000004dfc47211 */ /* 0x002fc800078010ff */
[----:B------:R-:W-:Y:S01]  /*7850*/  LEA.HI.X.SX32 R197, R223, R0, 0x2, P0 ;  /* 0x00000000dfc57211 */ /* 0x000fe200000f16ff */
[----:B------:R-:W-:Y:S01]  /*7860*/  IMAD.WIDE R222, R216, 0x4, R232 ;  /* 0x00000004d8de7825 */ /* 0x000fe200078e02e8 */
[----:B--2---:R-:W-:-:S03]  /*7870*/  LEA R198, P5, R193, R4, 0x2 ;  /* 0x00000004c1c67211 */ /* 0x004fc600078a10ff */
[----:B------:R1:W-:Y:S01]  /*7880*/  STL.64 [R1+0x658], R196 ;  /* 0x000658c401007387 */ /* 0x0003e20000100a00 */
[----:B------:R-:W-:Y:S01]  /*7890*/  LEA.HI.X.SX32 R199, R193, R0, 0x2, P5 ;  /* 0x00000000c1c77211 */ /* 0x000fe200028f16ff */
[----:B------:R-:W-:Y:S01]  /*78a0*/  IMAD.WIDE R216, R216, 0x4, R238 ;  /* 0x00000004d8d87825 */ /* 0x000fe200078e02ee */
[C---:B------:R-:W-:Y:S01]  /*78b0*/  LEA R242, P5, R189.reuse, R4, 0x2 ;  /* 0x00000004bdf27211 */ /* 0x040fe200078a10ff */
[----:B------:R-:W-:Y:S03]  /*78c0*/  STL.64 [R1+0x650], R240 ;  /* 0x000650f001007387 */ /* 0x000fe60000100a00 */
[----:B------:R-:W-:Y:S02]  /*78d0*/  LEA.HI.X.SX32 R243, R189, R0, 0x2, P5 ;  /* 0x00000000bdf37211 */ /* 0x000fe400028f16ff */
[-C--:B------:R-:W-:Y:S02]  /*78e0*/  LEA R192, P5, R185, R4.reuse, 0x2 ;  /* 0x00000004b9c07211 */ /* 0x080fe400078a10ff */
[----:B-1----:R-:W-:-:S02]  /*78f0*/  LEA R196, P0, R191, R4, 0x2 ;  /* 0x00000004bfc47211 */ /* 0x002fc400078010ff */
[-C--:B------:R-:W-:Y:S02]  /*7900*/  LEA.HI.X.SX32 R193, R185, R0.reuse, 0x2, P5 ;  /* 0x00000000b9c17211 */ /* 0x080fe400028f16ff */
[----:B------:R-:W-:Y:S02]  /*7910*/  LEA.HI.X.SX32 R197, R191, R0, 0x2, P0 ;  /* 0x00000000bfc57211 */ /* 0x000fe400000f16ff */
[----:B------:R-:W-:-:S03]  /*7920*/  LEA R244, P5, R181, R4, 0x2 ;  /* 0x00000004b5f47211 */ /* 0x000fc600078a10ff */
[----:B------:R1:W-:Y:S01]  /*7930*/  STL.64 [R1+0x668], R196 ;  /* 0x000668c401007387 */ /* 0x0003e20000100a00 */
[----:B------:R-:W-:Y:S02]  /*7940*/  LEA.HI.X.SX32 R245, R181, R0, 0x2, P5 ;  /* 0x00000000b5f57211 */ /* 0x000fe400028f16ff */
[C---:B------:R-:W-:Y:S01]  /*7950*/  LEA R184, P5, R177.reuse, R4, 0x2 ;  /* 0x00000004b1b87211 */ /* 0x040fe200078a10ff */
[----:B------:R-:W-:Y:S03]  /*7960*/  STL.64 [R1+0x660], R198 ;  /* 0x000660c601007387 */ /* 0x000fe60000100a00 */
[----:B------:R-:W-:Y:S01]  /*7970*/  LEA.HI.X.SX32 R185, R177, R0, 0x2, P5 ;  /* 0x00000000b1b97211 */ /* 0x000fe200028f16ff */
[----:B------:R-:W-:Y:S01]  /*7980*/  STL.64 [R1+0x670], R242 ;  /* 0x000670f201007387 */ /* 0x000fe20000100a00 */
[-C--:B------:R-:W-:Y:S02]  /*7990*/  LEA R178, P5, R173, R4.reuse, 0x2 ;  /* 0x00000004adb27211 */ /* 0x080fe400078a10ff */
[----:B-1----:R-:W-:-:S04]  /*79a0*/  LEA R196, P0, R187, R4, 0x2 ;  /* 0x00000004bbc47211 */ /* 0x002fc800078010ff */
[----:B------:R-:W-:Y:S02]  /*79b0*/  LEA.HI.X.SX32 R197, R187, R0, 0x2, P0 ;  /* 0x00000000bbc57211 */ /* 0x000fe400000f16ff */
[----:B------:R-:W-:-:S03]  /*79c0*/  LEA R188, P0, R183, R4, 0x2 ;  /* 0x00000004b7bc7211 */ /* 0x000fc600078010ff */
[----:B------:R-:W-:Y:S01]  /*79d0*/  STL.64 [R1+0x678], R196 ;  /* 0x000678c401007387 */ /* 0x000fe20000100a00 */
[----:B------:R-:W-:Y:S01]  /*79e0*/  LEA.HI.X.SX32 R189, R183, R0, 0x2, P0 ;  /* 0x00000000b7bd7211 */ /* 0x000fe200000f16ff */
[----:B------:R-:W-:Y:S01]  /*79f0*/  IMAD.MOV.U32 R183, RZ, RZ, R195 ;  /* 0x000000ffffb77224 */ /* 0x000fe200078e00c3 */
[C---:B------:R-:W-:Y:S01]  /*7a00*/  LEA R186, P0, R179.reuse, R4, 0x2 ;  /* 0x00000004b3ba7211 */ /* 0x040fe200078010ff */
[----:B------:R1:W-:Y:S03]  /*7a10*/  STL.64 [R1+0x680], R192 ;  /* 0x000680c001007387 */ /* 0x0003e60000100a00 */
[----:B------:R-:W-:Y:S01]  /*7a20*/  LEA.HI.X.SX32 R187, R179, R0, 0x2, P0 ;  /* 0x00000000b3bb7211 */ /* 0x000fe200000f16ff */
[----:B------:R-:W-:Y:S01]  /*7a30*/  STL.64 [R1+0x688], R188 ;  /* 0x000688bc01007387 */ /* 0x000fe20000100a00 */
[----:B------:R-:W-:Y:S02]  /*7a40*/  LEA R180, P0, R175, R4, 0x2 ;  /* 0x00000004afb47211 */ /* 0x000fe400078010ff */
[-C--:B------:R-:W-:Y:S01]  /*7a50*/  LEA.HI.X.SX32 R179, R173, R0.reuse, 0x2, P5 ;  /* 0x00000000adb37211 */ /* 0x080fe200028f16ff */
[----:B------:R-:W-:Y:S01]  /*7a60*/  STL.64 [R1+0x690], R244 ;  /* 0x000690f401007387 */ /* 0x000fe20000100a00 */
[----:B------:R-:W-:-:S02]  /*7a70*/  LEA.HI.X.SX32 R181, R175, R0, 0x2, P0 ;  /* 0x00000000afb57211 */ /* 0x000fc400000f16ff */
[C---:B------:R-:W-:Y:S01]  /*7a80*/  LEA R176, P5, R169.reuse, R4, 0x2 ;  /* 0x00000004a9b07211 */ /* 0x040fe200078a10ff */
[----:B------:R-:W-:Y:S01]  /*7a90*/  STL.64 [R1+0x698], R186 ;  /* 0x000698ba01007387 */ /* 0x000fe20000100a00 */
[----:B-1----:R-:W-:Y:S02]  /*7aa0*/  IMAD R192, R252, 0x14, RZ ;  /* 0x00000014fcc07824 */ /* 0x002fe400078e02ff */
[----:B------:R-:W-:Y:S01]  /*7ab0*/  LEA.HI.X.SX32 R177, R169, R0, 0x2, P5 ;  /* 0x00000000a9b17211 */ /* 0x000fe200028f16ff */
[----:B------:R1:W-:Y:S01]  /*7ac0*/  STL.64 [R1+0x6a8], R180 ;  /* 0x0006a8b401007387 */ /* 0x0003e20000100a00 */
[----:B------:R-:W-:Y:S01]  /*7ad0*/  LEA R170, P5, R165, R4, 0x2 ;  /* 0x00000004a5aa7211 */ /* 0x000fe200078a10ff */
[C---:B------:R-:W-:Y:S02]  /*7ae0*/  IMAD.WIDE R198, R192.reuse, 0x4, R232 ;  /* 0x00000004c0c67825 */ /* 0x040fe400078e02e8 */
[----:B------:R2:W-:Y:S02]  /*7af0*/  STL.64 [R1+0x6a0], R184 ;  /* 0x0006a0b801007387 */ /* 0x0005e40000100a00 */
[----:B------:R-:W-:-:S02]  /*7b00*/  IMAD.WIDE R196, R192, 0x4, R234 ;  /* 0x00000004c0c47825 */ /* 0x000fc400078e02ea */
[----:B------:R-:W-:Y:S02]  /*7b10*/  STL.64 [R1+0x6b0], R178 ;  /* 0x0006b0b201007387 */ /* 0x000fe40000100a00 */
[----:B------:R-:W-:Y:S01]  /*7b20*/  IMAD.WIDE R194, R192, 0x4, R236 ;  /* 0x00000004c0c27825 */ /* 0x000fe200078e02ec */
[----:B-1----:R-:W-:-:S03]  /*7b30*/  LEA R180, P0, R171, R4, 0x2 ;  /* 0x00000004abb47211 */ /* 0x002fc600078010ff */
[----:B------:R-:W-:Y:S01]  /*7b40*/  IMAD.WIDE R192, R192, 0x4, R238 ;  /* 0x00000004c0c07825 */ /* 0x000fe200078e02ee */
[----:B------:R-:W-:Y:S02]  /*7b50*/  LEA.HI.X.SX32 R181, R171, R0, 0x2, P0 ;  /* 0x00000000abb57211 */ /* 0x000fe400000f16ff */
[----:B------:R-:W-:Y:S01]  /*7b60*/  LEA R172, P0, R167, R4, 0x2 ;  /* 0x00000004a7ac7211 */ /* 0x000fe200078010ff */
[----:B--2---:R-:W-:Y:S01]  /*7b70*/  IMAD R184, R252, 0x18, RZ ;  /* 0x00000018fcb87824 */ /* 0x004fe200078e02ff */
[-C--:B------:R-:W-:Y:S01]  /*7b80*/  LEA.HI.X.SX32 R171, R165, R0.reuse, 0x2, P5 ;  /* 0x00000000a5ab7211 */ /* 0x080fe200028f16ff */
[----:B------:R-:W-:Y:S01]  /*7b90*/  STL.64 [R1+0x6b8], R180 ;  /* 0x0006b8b401007387 */ /* 0x000fe20000100a00 */
[----:B------:R-:W-:Y:S01]  /*7ba0*/  LEA.HI.X.SX32 R173, R167, R0, 0x2, P0 ;  /* 0x00000000a7ad7211 */ /* 0x000fe200000f16ff */
[----:B------:R-:W-:Y:S01]  /*7bb0*/  IMAD.WIDE R190, R184, 0x4, R232 ;  /* 0x00000004b8be7825 */ /* 0x000fe200078e02e8 */
[----:B------:R-:W-:-:S03]  /*7bc0*/  LEA R168, P5, R161, R4, 0x2 ;  /* 0x00000004a1a87211 */ /* 0x000fc600078a10ff */
[----:B------:R1:W-:Y:S01]  /*7bd0*/  STL.64 [R1+0x6c8], R172 ;  /* 0x0006c8ac01007387 */ /* 0x0003e20000100a00 */
[----:B------:R-:W-:Y:S01]  /*7be0*/  LEA.HI.X.SX32 R169, R161, R0, 0x2, P5 ;  /* 0x00000000a1a97211 */ /* 0x000fe200028f16ff */
[C---:B------:R-:W-:Y:S01]  /*7bf0*/  IMAD.WIDE R188, R184.reuse, 0x4, R234 ;  /* 0x00000004b8bc7825 */ /* 0x040fe200078e02ea */
[-C--:B------:R-:W-:Y:S01]  /*7c00*/  LEA R162, P5, R157, R4.reuse, 0x2 ;  /* 0x000000049da27211 */ /* 0x080fe200078a10ff */
[----:B------:R2:W-:Y:S02]  /*7c10*/  STL.64 [R1+0x6c0], R176 ;  /* 0x0006c0b001007387 */ /* 0x0005e40000100a00 */
[C---:B------:R-:W-:Y:S02]  /*7c20*/  IMAD.WIDE R186, R184.reuse, 0x4, R236 ;  /* 0x00000004b8ba7825 */ /* 0x040fe400078e02ec */
[----:B------:R-:W-:Y:S02]  /*7c30*/  STL.64 [R1+0x6d0], R170 ;  /* 0x0006d0aa01007387 */ /* 0x000fe40000100a00 */
[----:B------:R-:W-:Y:S01]  /*7c40*/  IMAD.WIDE R184, R184, 0x4, R238 ;  /* 0x00000004b8b87825 */ /* 0x000fe200078e02ee */
[----:B-1----:R-:W-:-:S04]  /*7c50*/  LEA R172, P0, R163, R4, 0x2 ;  /* 0x00000004a3ac7211 */ /* 0x002fc800078010ff */
[----:B------:R-:W-:Y:S01]  /*7c60*/  LEA.HI.X.SX32 R173, R163, R0, 0x2, P0 ;  /* 0x00000000a3ad7211 */ /* 0x000fe200000f16ff */
[----:B--2---:R-:W-:Y:S01]  /*7c70*/  IMAD R176, R252, 0x1c, RZ ;  /* 0x0000001cfcb07824 */ /* 0x004fe200078e02ff */
[----:B------:R-:W-:Y:S02]  /*7c80*/  LEA R164, P0, R159, R4, 0x2 ;  /* 0x000000049fa47211 */ /* 0x000fe400078010ff */
[-C--:B------:R-:W-:Y:S01]  /*7c90*/  LEA.HI.X.SX32 R163, R157, R0.reuse, 0x2, P5 ;  /* 0x000000009da37211 */ /* 0x080fe200028f16ff */
[----:B------:R-:W-:Y:S01]  /*7ca0*/  STL.64 [R1+0x6d8], R172 ;  /* 0x0006d8ac01007387 */ /* 0x000fe20000100a00 */
[----:B------:R-:W-:Y:S01]  /*7cb0*/  LEA.HI.X.SX32 R165, R159, R0, 0x2, P0 ;  /* 0x000000009fa57211 */ /* 0x000fe200000f16ff */
[----:B------:R-:W-:Y:S01]  /*7cc0*/  IMAD.WIDE R180, R176, 0x4, R234 ;  /* 0x00000004b0b47825 */ /* 0x000fe200078e02ea */
[----:B------:R-:W-:-:S03]  /*7cd0*/  LEA R160, P5, R153, R4, 0x2 ;  /* 0x0000000499a07211 */ /* 0x000fc600078a10ff */
[----:B------:R1:W-:Y:S01]  /*7ce0*/  STL.64 [R1+0x6e8], R164 ;  /* 0x0006e8a401007387 */ /* 0x0003e20000100a00 */
[----:B------:R-:W-:Y:S02]  /*7cf0*/  LEA.HI.X.SX32 R161, R153, R0, 0x2, P5 ;  /* 0x0000000099a17211 */ /* 0x000fe400028f16ff */
[-C--:B------:R-:W-:Y:S01]  /*7d00*/  LEA R154, P5, R149, R4.reuse, 0x2 ;  /* 0x00000004959a7211 */ /* 0x080fe200078a10ff */
[----:B------:R2:W-:Y:S04]  /*7d10*/  STL.64 [R1+0x6e0], R168 ;  /* 0x0006e0a801007387 */ /* 0x0005e80000100a00 */
[----:B------:R-:W-:Y:S01]  /*7d20*/  STL.64 [R1+0x6f0], R162 ;  /* 0x0006f0a201007387 */ /* 0x000fe20000100a00 */
[----:B-1----:R-:W-:-:S04]  /*7d30*/  LEA R164, P0, R155, R4, 0x2 ;  /* 0x000000049ba47211 */ /* 0x002fc800078010ff */
[----:B------:R-:W-:Y:S01]  /*7d40*/  LEA.HI.X.SX32 R165, R155, R0, 0x2, P0 ;  /* 0x000000009ba57211 */ /* 0x000fe200000f16ff */
[----:B--2---:R-:W-:Y:S01]  /*7d50*/  IMAD.SHL.U32 R168, R252, 0x20, RZ ;  /* 0x00000020fca87824 */ /* 0x004fe200078e00ff */
[----:B------:R-:W-:Y:S02]  /*7d60*/  LEA R156, P0, R151, R4, 0x2 ;  /* 0x00000004979c7211 */ /* 0x000fe400078010ff */
[-C--:B------:R-:W-:Y:S01]  /*7d70*/  LEA.HI.X.SX32 R155, R149, R0.reuse, 0x2, P5 ;  /* 0x00000000959b7211 */ /* 0x080fe200028f16ff */
[----:B------:R-:W-:Y:S01]  /*7d80*/  STL.64 [R1+0x6f8], R164 ;  /* 0x0006f8a401007387 */ /* 0x000fe20000100a00 */
[----:B------:R-:W-:Y:S01]  /*7d90*/  LEA.HI.X.SX32 R157, R151, R0, 0x2, P0 ;  /* 0x00000000979d7211 */ /* 0x000fe200000f16ff */
[----:B------:R-:W-:Y:S01]  /*7da0*/  IMAD.WIDE R174, R168, 0x4, R232 ;  /* 0x00000004a8ae7825 */ /* 0x000fe200078e02e8 */
[----:B------:R-:W-:-:S03]  /*7db0*/  LEA R152, P5, R145, R4, 0x2 ;  /* 0x0000000491987211 */ /* 0x000fc600078a10ff */
[----:B------:R1:W-:Y:S01]  /*7dc0*/  STL.64 [R1+0x708], R156 ;  /* 0x0007089c01007387 */ /* 0x0003e20000100a00 */
[----:B------:R-:W-:Y:S01]  /*7dd0*/  LEA.HI.X.SX32 R153, R145, R0, 0x2, P5 ;  /* 0x0000000091997211 */ /* 0x000fe200028f16ff */
[----:B------:R-:W-:Y:S01]  /*7de0*/  IMAD.WIDE R172, R168, 0x4, R234 ;  /* 0x00000004a8ac7825 */ /* 0x000fe200078e02ea */
[-C--:B------:R-:W-:Y:S01]  /*7df0*/  LEA R146, P5, R141, R4.reuse, 0x2 ;  /* 0x000000048d927211 */ /* 0x080fe200078a10ff */
[----:B------:R2:W-:Y:S04]  /*7e00*/  STL.64 [R1+0x700], R160 ;  /* 0x000700a001007387 */ /* 0x0005e80000100a00 */
[----:B------:R-:W-:Y:S01]  /*7e10*/  STL.64 [R1+0x710], R154 ;  /* 0x0007109a01007387 */ /* 0x000fe20000100a00 */
        /* <DEDUP_REMOVED lines=13> */
[----:B------:R2:W-:Y:S02]  /*7ef0*/  STL.64 [R1+0x720], R152 ;  /* 0x0007209801007387 */ /* 0x0005e40000100a00 */
[----:B------:R-:W-:Y:S02]  /*7f00*/  IMAD.WIDE R142, R252, 0x4, R238 ;  /* 0x00000004fc8e7825 */ /* 0x000fe400078e02ee */
[----:B------:R-:W-:Y:S01]  /*7f10*/  STL.64 [R1+0x730], R146 ;  /* 0x0007309201007387 */ /* 0x000fe20000100a00 */
[----:B-1----:R-:W-:-:S04]  /*7f20*/  LEA R148, P0, R139, R4, 0x2 ;  /* 0x000000048b947211 */ /* 0x002fc800078010ff */
[----:B------:R-:W-:Y:S01]  /*7f30*/  LEA.HI.X.SX32 R149, R139, R0, 0x2, P0 ;  /* 0x000000008b957211 */ /* 0x000fe200000f16ff */
[----:B--2---:R-:W-:Y:S01]  /*7f40*/  IMAD R152, R252, 0x28, RZ ;  /* 0x00000028fc987824 */ /* 0x004fe200078e02ff */
[----:B------:R-:W-:Y:S02]  /*7f50*/  LEA R140, P0, R135, R4, 0x2 ;  /* 0x00000004878c7211 */ /* 0x000fe400078010ff */
[-C--:B------:R-:W-:Y:S01]  /*7f60*/  LEA.HI.X.SX32 R139, R133, R0.reuse, 0x2, P5 ;  /* 0x00000000858b7211 */ /* 0x080fe200028f16ff */
[----:B------:R1:W-:Y:S01]  /*7f70*/  STL.64 [R1+0x738], R148 ;  /* 0x0007389401007387 */ /* 0x0003e20000100a00 */
[----:B------:R-:W-:Y:S01]  /*7f80*/  LEA.HI.X.SX32 R141, R135, R0, 0x2, P0 ;  /* 0x00000000878d7211 */ /* 0x000fe200000f16ff */
[C---:B------:R-:W-:Y:S01]  /*7f90*/  IMAD.WIDE R158, R152.reuse, 0x4, R232 ;  /* 0x00000004989e7825 */ /* 0x040fe200078e02e8 */
[C---:B------:R-:W-:Y:S01]  /*7fa0*/  LEA R136, P0, R131.reuse, R4, 0x2 ;  /* 0x0000000483887211 */ /* 0x040fe200078010ff */
[----:B------:R2:W-:Y:S02]  /*7fb0*/  STL.64 [R1+0x740], R144 ;  /* 0x0007409001007387 */ /* 0x0005e40000100a00 */
[----:B------:R-:W-:Y:S01]  /*7fc0*/  IMAD.WIDE R156, R152, 0x4, R234 ;  /* 0x00000004989c7825 */ /* 0x000fe200078e02ea */
[----:B------:R-:W-:Y:S01]  /*7fd0*/  LEA.HI.X.SX32 R137, R131, R0, 0x2, P0 ;  /* 0x0000000083897211 */ /* 0x000fe200000f16ff */
[----:B------:R3:W-:Y:S04]  /*7fe0*/  STL.64 [R1+0x748], R140 ;  /* 0x0007488c01007387 */ /* 0x0007e80000100a00 */
[----:B------:R4:W-:Y:S01]  /*7ff0*/  STL.64 [R1+0x758], R136 ;  /* 0x0007588801007387 */ /* 0x0009e20000100a00 */
[----:B-1----:R-:W-:-:S03]  /*8000*/  IMAD.WIDE R148, R252, 0x4, R232 ;  /* 0x00000004fc947825 */ /* 0x002fc600078e02e8 */
[----:B------:R-:W-:Y:S01]  /*8010*/  STL.64 [R1+0x750], R138 ;  /* 0x0007508a01007387 */ /* 0x000fe20000100a00 */
[----:B--2---:R-:W-:Y:S01]  /*8020*/  IMAD.WIDE R144, R252, 0x4, R236 ;  /* 0x00000004fc907825 */ /* 0x004fe200078e02ec */
[-C--:B---3--:R-:W-:Y:S02]  /*8030*/  LEA R140, P5, R129, R4.reuse, 0x2 ;  /* 0x00000004818c7211 */ /* 0x088fe400078a10ff */
[----:B----4-:R-:W-:Y:S02]  /*8040*/  LEA R136, P0, R127, R4, 0x2 ;  /* 0x000000047f887211 */ /* 0x010fe400078010ff */
        /* <DEDUP_REMOVED lines=12> */
[----:B------:R-:W-:Y:S02]  /*8110*/  LEA R124, P0, R119, R4, 0x2 ;  /* 0x00000004777c7211 */ /* 0x000fe400078010ff */
[-C--:B------:R-:W-:Y:S01]  /*8120*/  LEA.HI.X.SX32 R123, R117, R0.reuse, 0x2, P5 ;  /* 0x00000000757b7211 */ /* 0x080fe200028f16ff */
[----:B------:R-:W-:Y:S01]  /*8130*/  STL.64 [R1+0x778], R136 ;  /* 0x0007788801007387 */ /* 0x000fe20000100a00 */
[----:B------:R-:W-:Y:S02]  /*8140*/  LEA.HI.X.SX32 R125, R119, R0, 0x2, P0 ;  /* 0x00000000777d7211 */ /* 0x000fe400000f16ff */
        /* <DEDUP_REMOVED lines=8> */
[----:B--2---:R-:W-:Y:S01]  /*81d0*/  IMAD.WIDE R128, R126, 0x4, R236 ;  /* 0x000000047e807825 */ /* 0x004fe200078e02ec */
[----:B------:R-:W-:Y:S02]  /*81e0*/  LEA R116, P0, R111, R4, 0x2 ;  /* 0x000000046f747211 */ /* 0x000fe400078010ff */
[-C--:B------:R-:W-:Y:S01]  /*81f0*/  LEA.HI.X.SX32 R115, R109, R0.reuse, 0x2, P5 ;  /* 0x000000006d737211 */ /* 0x080fe200028f16ff */
[----:B------:R1:W-:Y:S01]  /*8200*/  STL.64 [R1+0x798], R124 ;  /* 0x0007987c01007387 */ /* 0x0003e20000100a00 */
[----:B------:R-:W-:Y:S02]  /*8210*/  LEA.HI.X.SX32 R117, R111, R0, 0x2, P0 ;  /* 0x000000006f757211 */ /* 0x000fe400000f16ff */
[----:B------:R-:W-:-:S03]  /*8220*/  LEA R112, P5, R105, R4, 0x2 ;  /* 0x0000000469707211 */ /* 0x000fc600078a10ff */
[----:B------:R2:W-:Y:S01]  /*8230*/  STL.64 [R1+0x7a8], R116 ;  /* 0x0007a87401007387 */ /* 0x0005e20000100a00 */
[----:B------:R-:W-:Y:S02]  /*8240*/  LEA.HI.X.SX32 R113, R105, R0, 0x2, P5 ;  /* 0x0000000069717211 */ /* 0x000fe400028f16ff */
[----:B------:R-:W-:Y:S01]  /*8250*/  LEA R106, P5, R101, R4, 0x2 ;  /* 0x00000004656a7211 */ /* 0x000fe200078a10ff */
[----:B------:R3:W-:Y:S01]  /*8260*/  STL.64 [R1+0x7a0], R120 ;  /* 0x0007a07801007387 */ /* 0x0007e20000100a00 */
[----:B-1----:R-:W-:-:S03]  /*8270*/  IMAD.WIDE R124, R118, 0x4, R232 ;  /* 0x00000004767c7825 */ /* 0x002fc600078e02e8 */
[----:B------:R-:W-:Y:S01]  /*8280*/  STL.64 [R1+0x7b0], R114 ;  /* 0x0007b07201007387 */ /* 0x000fe20000100a00 */
[----:B--2---:R-:W-:-:S04]  /*8290*/  LEA R116, P0, R107, R4, 0x2 ;  /* 0x000000046b747211 */ /* 0x004fc800078010ff */
[----:B------:R-:W-:Y:S01]  /*82a0*/  LEA.HI.X.SX32 R117, R107, R0, 0x2, P0 ;  /* 0x000000006b757211 */ /* 0x000fe200000f16ff */
[----:B---3--:R-:W-:Y:S01]  /*82b0*/  IMAD.WIDE R120, R118, 0x4, R236 ;  /* 0x0000000476787825 */ /* 0x008fe200078e02ec */
        /* <DEDUP_REMOVED lines=22> */
[----:B------:R-:W-:Y:S04]  /*8420*/  STL.64 [R1+0x7e0], R104 ;  /* 0x0007e06801007387 */ /* 0x000fe80000100a00 */
[----:B------:R-:W-:Y:S01]  /*8430*/  STL.64 [R1+0x7f0], R98 ;  /* 0x0007f06201007387 */ /* 0x000fe20000100a00 */
        /* <DEDUP_REMOVED lines=30> */
[-C--:B------:R-:W-:Y:S01]  /*8620*/  LEA R72, P0, R67, R4.reuse, 0x2 ;  /* 0x0000000443487211 */ /* 0x080fe200078010ff */
[----:B------:R-:W-:Y:S01]  /*8630*/  STL.64 [R1+0x840], R80 ;  /* 0x0008405001007387 */ /* 0x000fe20000100a00 */
[----:B------:R-:W-:-:S02]  /*8640*/  LEA R70, P5, R65, R4, 0x2 ;  /* 0x0000000441467211 */ /* 0x000fc400078a10ff */
[----:B------:R-:W-:Y:S01]  /*8650*/  LEA.HI.X.SX32 R73, R67, R0, 0x2, P0 ;  /* 0x0000000043497211 */ /* 0x000fe200000f16ff */
[----:B------:R-:W-:Y:S01]  /*8660*/  STL.64 [R1+0x848], R76 ;  /* 0x0008484c01007387 */ /* 0x000fe20000100a00 */
[----:B------:R-:W-:Y:S02]  /*8670*/  LEA R68, P0, R63, R4, 0x2 ;  /* 0x000000043f447211 */ /* 0x000fe400078010ff */
[----:B------:R-:W-:Y:S01]  /*8680*/  LEA.HI.X.SX32 R71, R65, R0, 0x2, P5 ;  /* 0x0000000041477211 */ /* 0x000fe200028f16ff */
[----:B------:R1:W-:Y:S01]  /*8690*/  STL.64 [R1+0x850], R74 ;  /* 0x0008504a01007387 */ /* 0x0003e20000100a00 */
[----:B------:R-:W-:Y:S02]  /*86a0*/  LEA R66, P5, R61, R4, 0x2 ;  /* 0x000000043d427211 */ /* 0x000fe400078a10ff */
[----:B------:R-:W-:Y:S01]  /*86b0*/  LEA.HI.X.SX32 R69, R63, R0, 0x2, P0 ;  /* 0x000000003f457211 */ /* 0x000fe200000f16ff */
[----:B------:R2:W-:Y:S01]  /*86c0*/  STL.64 [R1+0x858], R72 ;  /* 0x0008584801007387 */ /* 0x0005e20000100a00 */
[----:B------:R-:W-:-:S02]  /*86d0*/  LEA R64, P0, R59, R4, 0x2 ;  /* 0x000000043b407211 */ /* 0x000fc400078010ff */
[----:B------:R-:W-:Y:S01]  /*86e0*/  LEA.HI.X.SX32 R67, R61, R0, 0x2, P5 ;  /* 0x000000003d437211 */ /* 0x000fe200028f16ff */
[----:B------:R3:W-:Y:S01]  /*86f0*/  STL.64 [R1+0x860], R70 ;  /* 0x0008604601007387 */ /* 0x0007e20000100a00 */
[----:B------:R-:W-:Y:S02]  /*8700*/  LEA R62, P5, R57, R4, 0x2 ;  /* 0x00000004393e7211 */ /* 0x000fe400078a10ff */
[----:B------:R-:W-:Y:S01]  /*8710*/  LEA.HI.X.SX32 R65, R59, R0, 0x2, P0 ;  /* 0x000000003b417211 */ /* 0x000fe200000f16ff */
[----:B------:R4:W-:Y:S01]  /*8720*/  STL.64 [R1+0x868], R68 ;  /* 0x0008684401007387 */ /* 0x0009e20000100a00 */
[----:B------:R-:W-:Y:S01]  /*8730*/  LEA R60, P0, R55, R4, 0x2 ;  /* 0x00000004373c7211 */ /* 0x000fe200078010ff */
[----:B-1----:R-:W-:Y:S01]  /*8740*/  IMAD R74, R252, 0x25, RZ ;  /* 0x00000025fc4a7824 */ /* 0x002fe200078e02ff */
[----:B------:R-:W-:Y:S01]  /*8750*/  LEA.HI.X.SX32 R63, R57, R0, 0x2, P5 ;  /* 0x00000000393f7211 */ /* 0x000fe200028f16ff */
[----:B------:R1:W-:Y:S01]  /*8760*/  STL.64 [R1+0x870], R66 ;  /* 0x0008704201007387 */ /* 0x0003e20000100a00 */
[----:B------:R-:W-:Y:S01]  /*8770*/  LEA R58, P5, R53, R4, 0x2 ;  /* 0x00000004353a7211 */ /* 0x000fe200078a10ff */
[C---:B--2---:R-:W-:Y:S01]  /*8780*/  IMAD.WIDE R72, R74.reuse, 0x4, R236 ;  /* 0x000000044a487825 */ /* 0x044fe200078e02ec */
[----:B------:R-:W-:Y:S01]  /*8790*/  LEA.HI.X.SX32 R61, R55, R0, 0x2, P0 ;  /* 0x00000000373d7211 */ /* 0x000fe200000f16ff */
[----:B------:R2:W-:Y:S01]  /*87a0*/  STL.64 [R1+0x878], R64 ;  /* 0x0008784001007387 */ /* 0x0005e20000100a00 */
[----:B------:R-:W-:Y:S01]  /*87b0*/  LEA R56, P0, R51, R4, 0x2 ;  /* 0x0000000433387211 */ /* 0x000fe200078010ff */
[C---:B---3--:R-:W-:Y:S01]  /*87c0*/  IMAD.WIDE R70, R74.reuse, 0x4, R234 ;  /* 0x000000044a467825 */ /* 0x048fe200078e02ea */
[----:B------:R-:W-:Y:S01]  /*87d0*/  LEA.HI.X.SX32 R59, R53, R0, 0x2, P5 ;  /* 0x00000000353b7211 */ /* 0x000fe200028f16ff */
[----:B------:R3:W-:Y:S01]  /*87e0*/  STL.64 [R1+0x880], R62 ;  /* 0x0008803e01007387 */ /* 0x0007e20000100a00 */
[----:B------:R-:W-:Y:S01]  /*87f0*/  LEA R54, P5, R49, R4, 0x2 ;  /* 0x0000000431367211 */ /* 0x000fe200078a10ff */
[----:B----4-:R-:W-:Y:S01]  /*8800*/  IMAD.WIDE R68, R74, 0x4, R232 ;  /* 0x000000044a447825 */ /* 0x010fe200078e02e8 */
        /* <DEDUP_REMOVED lines=41> */
[----:B------:R-:W-:Y:S01]  /*8aa0*/  STL.64 [R1+0x8d8], R40 ;  /* 0x0008d82801007387 */ /* 0x000fe20000100a00 */
[C---:B------:R-:W-:Y:S01]  /*8ab0*/  LEA R32, P0, R29.reuse, R4, 0x2 ;  /* 0x000000041d207211 */ /* 0x040fe200078010ff */
[----:B---3--:R-:W-:Y:S01]  /*8ac0*/  IMAD.WIDE R46, R50, 0x4, R234 ;  /* 0x00000004322e7825 */ /* 0x008fe200078e02ea */
[-C--:B------:R-:W-:Y:S01]  /*8ad0*/  LEA.HI.X.SX32 R35, R30, R0.reuse, 0x2, P5 ;  /* 0x000000001e237211 */ /* 0x080fe200028f16ff */
[----:B------:R2:W-:Y:S01]  /*8ae0*/  STL.64 [R1+0x8e0], R38 ;  /* 0x0008e02601007387 */ /* 0x0005e20000100a00 */
[----:B------:R-:W-:Y:S01]  /*8af0*/  LEA.HI.X.SX32 R33, R29, R0, 0x2, P0 ;  /* 0x000000001d217211 */ /* 0x000fe200000f16ff */
[----:B----4-:R-:W-:-:S02]  /*8b00*/  IMAD.WIDE R44, R50, 0x4, R232 ;  /* 0x00000004322c7825 */ /* 0x010fc400078e02e8 */
[----:B------:R3:W-:Y:S02]  /*8b10*/  STL.64 [R1+0x8e8], R36 ;  /* 0x0008e82401007387 */ /* 0x0007e40000100a00 */
[----:B-1----:R-:W-:Y:S02]  /*8b20*/  IMAD R42, R252, 0x15, RZ ;  /* 0x00000015fc2a7824 */ /* 0x002fe400078e02ff */
[----:B------:R1:W-:Y:S01]  /*8b30*/  STL.64 [R1+0x8f0], R34 ;  /* 0x0008f02201007387 */ /* 0x0003e20000100a00 */
[----:B------:R-:W-:-:S03]  /*8b40*/  IMAD.WIDE R50, R50, 0x4, R238 ;  /* 0x0000000432327825 */ /* 0x000fc600078e02ee */
[----:B------:R4:W-:Y:S01]  /*8b50*/  STL.64 [R1+0x8f8], R32 ;  /* 0x0008f82001007387 */ /* 0x0009e20000100a00 */
[----:B--2---:R-:W-:Y:S02]  /*8b60*/  IMAD R38, R252, 0x3c, RZ ;  /* 0x0000003cfc267824 */ /* 0x004fe400078e02ff */
[----:B------:R-:W-:-:S04]  /*8b70*/  IMAD.WIDE R108, R42, 0x4, R232 ;  /* 0x000000042a6c7825 */ /* 0x000fc800078e02e8 */
[----:B---3--:R-:W-:Y:S01]  /*8b80*/  IMAD.WIDE R36, R38, 0x4, R236 ;  /* 0x0000000426247825 */ /* 0x008fe200078e02ec */
[----:B-1----:R-:W-:-:S03]  /*8b90*/  LEA R34, P5, R28, R4, 0x2 ;  /* 0x000000041c227211 */ /* 0x002fc600078a10ff */
[----:B------:R-:W-:Y:S01]  /*8ba0*/  IMAD.WIDE R40, R42, 0x4, R236 ;  /* 0x000000042a287825 */ /* 0x000fe200078e02ec */
[----:B----4-:R-:W-:Y:S02]  /*8bb0*/  LEA R32, P0, R26, R4, 0x2 ;  /* 0x000000041a207211 */ /* 0x010fe400078010ff */
[----:B------:R-:W-:Y:S01]  /*8bc0*/  LEA.HI.X.SX32 R35, R28, R0, 0x2, P5 ;  /* 0x000000001c237211 */ /* 0x000fe200028f16ff */
[--C-:B------:R-:W-:Y:S01]  /*8bd0*/  IMAD.WIDE R58, R58, 0x4, R238.reuse ;  /* 0x000000043a3a7825 */ /* 0x100fe200078e02ee */
[C---:B------:R-:W-:Y:S02]  /*8be0*/  LEA R30, P5, R25.reuse, R4, 0x2 ;  /* 0x00000004191e7211 */ /* 0x040fe400078a10ff */
[----:B------:R-:W-:Y:S01]  /*8bf0*/  LEA.HI.X.SX32 R33, R26, R0, 0x2, P0 ;  /* 0x000000001a217211 */ /* 0x000fe200000f16ff */
[----:B------:R1:W-:Y:S01]  /*8c00*/  STL.64 [R1+0x900], R34 ;  /* 0x0009002201007387 */ /* 0x0003e20000100a00 */
[----:B------:R-:W-:Y:S01]  /*8c10*/  LEA R28, P0, R24, R4, 0x2 ;  /* 0x00000004181c7211 */ /* 0x000fe200078010ff */
[--C-:B------:R-:W-:Y:S01]  /*8c20*/  IMAD.WIDE R66, R66, 0x4, R238.reuse ;  /* 0x0000000442427825 */ /* 0x100fe200078e02ee */
[-C--:B------:R-:W-:Y:S01]  /*8c30*/  LEA.HI.X.SX32 R31, R25, R0.reuse, 0x2, P5 ;  /* 0x00000000191f7211 */ /* 0x080fe200028f16ff */
[----:B------:R2:W-:Y:S01]  /*8c40*/  STL.64 [R1+0x908], R32 ;  /* 0x0009082001007387 */ /* 0x0005e20000100a00 */
[----:B------:R-:W-:Y:S01]  /*8c50*/  LEA.HI.X.SX32 R29, R24, R0, 0x2, P0 ;  /* 0x00000000181d7211 */ /* 0x000fe200000f16ff */
[----:B------:R-:W-:-:S02]  /*8c60*/  IMAD.WIDE R74, R74, 0x4, R238 ;  /* 0x000000044a4a7825 */ /* 0x000fc400078e02ee */
[----:B------:R3:W-:Y:S04]  /*8c70*/  STL.64 [R1+0x910], R30 ;  /* 0x0009101e01007387 */ /* 0x0007e80000100a00 */
[----:B------:R4:W-:Y:S01]  /*8c80*/  STL.64 [R1+0x918], R28 ;  /* 0x0009181c01007387 */ /* 0x0009e20000100a00 */
[----:B-1----:R-:W-:-:S04]  /*8c90*/  IMAD.WIDE R34, R38, 0x4, R234 ;  /* 0x0000000426227825 */ /* 0x002fc800078e02ea */
[----:B--2---:R-:W-:Y:S01]  /*8ca0*/  IMAD.WIDE R32, R38, 0x4, R232 ;  /* 0x0000000426207825 */ /* 0x004fe200078e02e8 */
[----:B---3--:R-:W-:-:S03]  /*8cb0*/  LEA R30, P5, R23, R4, 0x2 ;  /* 0x00000004171e7211 */ /* 0x008fc600078a10ff */
[----:B------:R-:W-:Y:S01]  /*8cc0*/  IMAD.WIDE R38, R38, 0x4, R238 ;  /* 0x0000000426267825 */ /* 0x000fe200078e02ee */
[C---:B----4-:R-:W-:Y:S02]  /*8cd0*/  LEA R28, P0, R22.reuse, R4, 0x2 ;  /* 0x00000004161c7211 */ /* 0x050fe400078010ff */
[-C--:B------:R-:W-:Y:S02]  /*8ce0*/  LEA.HI.X.SX32 R31, R23, R0.reuse, 0x2, P5 ;  /* 0x00000000171f7211 */ /* 0x080fe400028f16ff */
[----:B------:R-:W-:Y:S02]  /*8cf0*/  LEA.HI.X.SX32 R29, R22, R0, 0x2, P0 ;  /* 0x00000000161d7211 */ /* 0x000fe400000f16ff */
[----:B------:R-:W-:-:S03]  /*8d00*/  LEA R24, P5, R21, R4, 0x2 ;  /* 0x0000000415187211 */ /* 0x000fc600078a10ff */
[----:B------:R1:W-:Y:S01]  /*8d10*/  STL.64 [R1+0x928], R28 ;  /* 0x0009281c01007387 */ /* 0x0003e20000100a00 */
[----:B------:R-:W-:-:S03]  /*8d20*/  LEA.HI.X.SX32 R25, R21, R0, 0x2, P5 ;  /* 0x0000000015197211 */ /* 0x000fc600028f16ff */
[----:B------:R2:W-:Y:S04]  /*8d30*/  STL.64 [R1+0x920], R30 ;  /* 0x0009201e01007387 */ /* 0x0005e80000100a00 */
[----:B------:R3:W-:Y:S01]  /*8d40*/  STL.64 [R1+0x9c0], R24 ;  /* 0x0009c01801007387 */ /* 0x0007e20000100a00 */
[----:B-1----:R-:W-:-:S04]  /*8d50*/  LEA R28, P0, R20, R4, 0x2 ;  /* 0x00000004141c7211 */ /* 0x002fc800078010ff */
[----:B------:R-:W-:Y:S01]  /*8d60*/  LEA.HI.X.SX32 R29, R20, R0, 0x2, P0 ;  /* 0x00000000141d7211 */ /* 0x000fe200000f16ff */
[----:B--2---:R-:W-:Y:S01]  /*8d70*/  IMAD R30, R252, 0x38, RZ ;  /* 0x00000038fc1e7824 */ /* 0x004fe200078e02ff */
[CC--:B------:R-:W-:Y:S02]  /*8d80*/  LEA R22, P0, R18.reuse, R4.reuse, 0x2 ;  /* 0x0000000412167211 */ /* 0x0c0fe400078010ff */
[C---:B---3--:R-:W-:Y:S01]  /*8d90*/  LEA R24, P5, R19.reuse, R4, 0x2 ;  /* 0x0000000413187211 */ /* 0x048fe200078a10ff */
[----:B------:R1:W-:Y:S01]  /*8da0*/  STL.64 [R1+0x930], R28 ;  /* 0x0009301c01007387 */ /* 0x0003e20000100a00 */
[-C--:B------:R-:W-:Y:S02]  /*8db0*/  LEA.HI.X.SX32 R23, R18, R0.reuse, 0x2, P0 ;  /* 0x0000000012177211 */ /* 0x080fe400000f16ff */
[----:B------:R-:W-:Y:S02]  /*8dc0*/  LEA.HI.X.SX32 R25, R19, R0, 0x2, P5 ;  /* 0x0000000013197211 */ /* 0x000fe400028f16ff */
[C---:B------:R-:W-:Y:S01]  /*8dd0*/  LEA R20, P5, R17.reuse, R4, 0x2 ;  /* 0x0000000411147211 */ /* 0x040fe200078a10ff */
[----:B------:R2:W-:Y:S03]  /*8de0*/  STL.64 [R1+0x938], R22 ;  /* 0x0009381601007387 */ /* 0x0005e60000100a00 */
[----:B------:R-:W-:Y:S01]  /*8df0*/  LEA.HI.X.SX32 R21, R17, R0, 0x2, P5 ;  /* 0x0000000011157211 */ /* 0x000fe200028f16ff */
[----:B------:R3:W-:Y:S01]  /*8e00*/  STL.64 [R1+0x9b8], R24 ;  /* 0x0009b81801007387 */ /* 0x0007e20000100a00 */
[----:B-1----:R-:W-:-:S03]  /*8e10*/  IMAD.WIDE R28, R30, 0x4, R236 ;  /* 0x000000041e1c7825 */ /* 0x002fc600078e02ec */
[----:B------:R1:W-:Y:S01]  /*8e20*/  STL.64 [R1+0x9b0], R20 ;  /* 0x0009b01401007387 */ /* 0x0003e20000100a00 */
[----:B--2---:R-:W-:-:S04]  /*8e30*/  LEA R22, P0, R16, R4, 0x2 ;  /* 0x0000000410167211 */ /* 0x004fc800078010ff */
[----:B------:R-:W-:Y:S01]  /*8e40*/  LEA.HI.X.SX32 R23, R16, R0, 0x2, P0 ;  /* 0x0000000010177211 */ /* 0x000fe200000f16ff */
[----:B---3--:R-:W-:Y:S01]  /*8e50*/  IMAD.WIDE R24, R30, 0x4, R232 ;  /* 0x000000041e187825 */ /* 0x008fe200078e02e8 */
[CC--:B------:R-:W-:Y:S02]  /*8e60*/  LEA R18, P0, R14.reuse, R4.reuse, 0x2 ;  /* 0x000000040e127211 */ /* 0x0c0fe400078010ff */
[C---:B-1----:R-:W-:Y:S01]  /*8e70*/  LEA R20, P5, R15.reuse, R4, 0x2 ;  /* 0x000000040f147211 */ /* 0x042fe200078a10ff */
[----:B------:R1:W-:Y:S01]  /*8e80*/  STL.64 [R1+0x940], R22 ;  /* 0x0009401601007387 */ /* 0x0003e20000100a00 */
[-C--:B------:R-:W-:Y:S02]  /*8e90*/  LEA.HI.X.SX32 R19, R14, R0.reuse, 0x2, P0 ;  /* 0x000000000e137211 */ /* 0x080fe400000f16ff */
[----:B------:R-:W-:Y:S02]  /*8ea0*/  LEA.HI.X.SX32 R21, R15, R0, 0x2, P5 ;  /* 0x000000000f157211 */ /* 0x000fe400028f16ff */
[C---:B------:R-:W-:Y:S01]  /*8eb0*/  LEA R16, P5, R13.reuse, R4, 0x2 ;  /* 0x000000040d107211 */ /* 0x040fe200078a10ff */
[----:B------:R2:W-:Y:S03]  /*8ec0*/  STL.64 [R1+0x948], R18 ;  /* 0x0009481201007387 */ /* 0x0005e60000100a00 */
[----:B------:R-:W-:Y:S01]  /*8ed0*/  LEA.HI.X.SX32 R17, R13, R0, 0x2, P5 ;  /* 0x000000000d117211 */ /* 0x000fe200028f16ff */
[----:B------:R3:W-:Y:S01]  /*8ee0*/  STL.64 [R1+0x9a8], R20 ;  /* 0x0009a81401007387 */ /* 0x0007e20000100a00 */
[----:B-1----:R-:W-:-:S03]  /*8ef0*/  IMAD R22, R252, 0x34, RZ ;  /* 0x00000034fc167824 */ /* 0x002fc600078e02ff */
        /* <DEDUP_REMOVED lines=21> */
[-C--:B------:R-:W-:Y:S01]  /*9050*/  LEA.HI.X.SX32 R11, R6, R0.reuse, 0x2, P0 ;  /* 0x00000000060b7211 */ /* 0x080fe200000f16ff */
[----:B------:R-:W-:Y:S01]  /*9060*/  IMAD.WIDE R22, R22, 0x4, R238 ;  /* 0x0000000416167825 */ /* 0x000fe200078e02ee */
[----:B------:R-:W-:Y:S02]  /*9070*/  LEA.HI.X.SX32 R13, R7, R0, 0x2, P5 ;  /* 0x00000000070d7211 */ /* 0x000fe400028f16ff */
[----:B------:R-:W-:Y:S01]  /*9080*/  LEA R8, P5, R5, R4, 0x2 ;  /* 0x0000000405087211 */ /* 0x000fe200078a10ff */
[----:B------:R2:W-:Y:S01]  /*9090*/  STL.64 [R1+0x968], R10 ;  /* 0x0009680a01007387 */ /* 0x0005e20000100a00 */
[----:B------:R-:W-:-:S02]  /*90a0*/  IADD3 R6, R134, -0x19, RZ ;  /* 0xffffffe786067810 */ /* 0x000fc40007ffe0ff */
[----:B------:R-:W-:Y:S01]  /*90b0*/  LEA.HI.X.SX32 R9, R5, R0, 0x2, P5 ;  /* 0x0000000005097211 */ /* 0x000fe200028f16ff */
[----:B------:R3:W-:Y:S01]  /*90c0*/  STL.64 [R1+0x988], R12 ;  /* 0x0009880c01007387 */ /* 0x0007e20000100a00 */
[----:B-1----:R-:W-:-:S03]  /*90d0*/  IMAD R14, R252, 0x30, RZ ;  /* 0x00000030fc0e7824 */ /* 0x002fc600078e02ff */
[----:B------:R1:W-:Y:S01]  /*90e0*/  STL.64 [R1+0x980], R8 ;  /* 0x0009800801007387 */ /* 0x0003e20000100a00 */
[----:B--2---:R-:W-:-:S04]  /*90f0*/  LEA R10, P0, R2, R4, 0x2 ;  /* 0x00000004020a7211 */ /* 0x004fc800078010ff */
[----:B------:R-:W-:Y:S01]  /*9100*/  LEA.HI.X.SX32 R11, R2, R0, 0x2, P0 ;  /* 0x00000000020b7211 */ /* 0x000fe200000f16ff */
[----:B------:R-:W-:Y:S01]  /*9110*/  IMAD.SHL.U32 R2, R132, 0x4, RZ ;  /* 0x0000000484027824 */ /* 0x000fe200078e00ff */
[----:B------:R-:W-:Y:S01]  /*9120*/  ISETP.GE.U32.AND P0, PT, R27, 0x7fffffac, PT ;  /* 0x7fffffac1b00780c */ /* 0x000fe20003f06070 */
[----:B---3--:R-:W-:Y:S01]  /*9130*/  IMAD.WIDE R12, R14, 0x4, R236 ;  /* 0x000000040e0c7825 */ /* 0x008fe200078e02ec */
[C---:B-1----:R-:W-:Y:S01]  /*9140*/  LEA R8, P5, R3.reuse, R4, 0x2 ;  /* 0x0000000403087211 */ /* 0x042fe200078a10ff */
[----:B------:R1:W-:Y:S02]  /*9150*/  STL.64 [R1+0x970], R10 ;  /* 0x0009700a01007387 */ /* 0x0003e40000100a00 */
[----:B------:R-:W-:Y:S01]  /*9160*/  IMAD.WIDE R26, R30, 0x4, R234 ;  /* 0x000000041e1a7825 */ /* 0x000fe200078e02ea */
[----:B------:R-:W-:Y:S01]  /*9170*/  LEA.HI.X.SX32 R9, R3, R0, 0x2, P5 ;  /* 0x0000000003097211 */ /* 0x000fe200028f16ff */
[----:B------:R2:W-:Y:S01]  /*9180*/  LDGSTS.E [R2], [R232.64], !P1 ;  /* 0x00000000e8027fae */ /* 0x0005e2000c921844 */
[----:B------:R-:W-:Y:S01]  /*9190*/  IADD3 R0, R134, -0x1d, RZ ;  /* 0xffffffe386007810 */ /* 0x000fe20007ffe0ff */
[----:B------:R-:W-:Y:S01]  /*91a0*/  IMAD.WIDE R30, R30, 0x4, R238 ;  /* 0x000000041e1e7825 */ /* 0x000fe200078e02ee */
[----:B------:R-:W-:Y:S01]  /*91b0*/  ISETP.GE.U32.AND P5, PT, R6, 0x7fffffa8, PT ;  /* 0x7fffffa80600780c */ /* 0x000fe20003fa6070 */
[----:B------:R2:W-:Y:S02]  /*91c0*/  LDGSTS.E [R2+0x200], [R234.64], !P1 ;  /* 0x00200000ea027fae */ /* 0x0005e4000c921844 */
[----:B------:R-:W-:-:S02]  /*91d0*/  IMAD R6, R252, 0x2c, RZ ;  /* 0x0000002cfc067824 */ /* 0x000fc400078e02ff */
[----:B------:R2:W-:Y:S01]  /*91e0*/  LDGSTS.E [R2+0x400], [R236.64], !P1 ;  /* 0x00400000ec027fae */ /* 0x0005e2000c921844 */
[----:B-1----:R-:W-:-:S03]  /*91f0*/  IMAD.WIDE R10, R14, 0x4, R234 ;  /* 0x000000040e0a7825 */ /* 0x002fc600078e02ea */
[----:B------:R2:W-:Y:S01]  /*9200*/  LDGSTS.E [R2+0x600], [R238.64], !P1 ;  /* 0x00600000ee027fae */ /* 0x0005e2000c921844 */
[----:B------:R-:W-:Y:S01]  /*9210*/  ISETP.GE.U32.AND P1, PT, R0, 0x7fffffa4, PT ;  /* 0x7fffffa40000780c */ /* 0x000fe20003f26070 */
[----:B------:R-:W-:Y:S01]  /*9220*/  IMAD.WIDE R150, R6, 0x4, R232 ;  /* 0x0000000406967825 */ /* 0x000fe200078e02e8 */
[----:B------:R-:W-:Y:S01]  /*9230*/  IADD3 R0, R134, -0x21, RZ ;  /* 0xffffffdf86007810 */ /* 0x000fe20007ffe0ff */
[----:B------:R1:W-:Y:S02]  /*9240*/  STL.64 [R1+0x978], R8 ;  /* 0x0009780801007387 */ /* 0x0003e40000100a00 */
[----:B------:R-:W-:Y:S02]  /*9250*/  IMAD.WIDE R4, R6, 0x4, R236 ;  /* 0x0000000406047825 */ /* 0x000fe400078e02ec */
[----:B------:R3:W-:Y:S04]  /*9260*/  LDGSTS.E [R2+0x2000], [R230.64], !P2 ;  /* 0x02000000e6027fae */ /* 0x0007e8000d121844 */
[----:B------:R3:W-:Y:S04]  /*9270*/  STL.64 [R1+0x2180], R230 ;  /* 0x002180e601007387 */ /* 0x0007e80000100a00 */
[----:B------:R4:W-:Y:S01]  /*9280*/  LDGSTS.E [R2+0x2200], [R228.64], !P2 ;  /* 0x02200000e4027fae */ /* 0x0009e2000d121844 */
[----:B-1----:R-:W-:-:S03]  /*9290*/  IMAD.WIDE R8, R14, 0x4, R232 ;  /* 0x000000040e087825 */ /* 0x002fc600078e02e8 */
[----:B------:R4:W-:Y:S01]  /*92a0*/  STL.64 [R1+0x2188], R228 ;  /* 0x002188e401007387 */ /* 0x0009e20000100a00 */
[----:B------:R-:W-:-:S03]  /*92b0*/  IMAD.WIDE R14, R14, 0x4, R238 ;  /* 0x000000040e0e7825 */ /* 0x000fc600078e02ee */
[----:B------:R1:W-:Y:S01]  /*92c0*/  LDGSTS.E [R2+0x2400], [R226.64], !P2 ;  /* 0x02400000e2027fae */ /* 0x0003e2000d121844 */
[----:B---3--:R-:W-:Y:S02]  /*92d0*/  IMAD.MOV.U32 R230, RZ, RZ, R82 ;  /* 0x000000ffffe67224 */ /* 0x008fe400078e0052 */
[----:B------:R-:W-:Y:S01]  /*92e0*/  IMAD R82, R252, 0x29, RZ ;  /* 0x00000029fc527824 */ /* 0x000fe200078e02ff */
[----:B------:R1:W-:Y:S01]  /*92f0*/  STL.64 [R1+0x2190], R226 ;  /* 0x002190e201007387 */ /* 0x0003e20000100a00 */
[----:B------:R-:W-:Y:S02]  /*9300*/  IMAD.MOV.U32 R231, RZ, RZ, R83 ;  /* 0x000000ffffe77224 */ /* 0x000fe400078e0053 */
[----:B------:R-:W-:Y:S01]  /*9310*/  IMAD.WIDE R76, R82, 0x4, R232 ;  /* 0x00000004524c7825 */ /* 0x000fe200078e02e8 */
[----:B------:R3:W-:Y:S01]  /*9320*/  LDGSTS.E [R2+0x2600], [R224.64], !P2 ;  /* 0x02600000e0027fae */ /* 0x0007e2000d121844 */
[----:B------:R-:W-:Y:S02]  /*9330*/  ISETP.GE.U32.AND P2, PT, R0, 0x7fffffa0, PT ;  /* 0x7fffffa00000780c */ /* 0x000fe40003f46070 */
[----:B------:R-:W-:Y:S01]  /*9340*/  IADD3 R0, R134, -0x25, RZ ;  /* 0xffffffdb86007810 */ /* 0x000fe20007ffe0ff */
[----:B------:R3:W-:Y:S01]  /*9350*/  STL.64 [R1+0x2198], R224 ;  /* 0x002198e001007387 */ /* 0x0007e20000100a00 */
[----:B----4-:R-:W-:Y:S01]  /*9360*/  IMAD.MOV.U32 R228, RZ, RZ, R90 ;  /* 0x000000ffffe47224 */ /* 0x010fe200078e005a */
[----:B------:R-:W-:Y:S01]  /*9370*/  MOV R229, R91 ;  /* 0x0000005b00e57202 */ /* 0x000fe20000000f00 */
[----:B------:R-:W-:Y:S01]  /*9380*/  IMAD R90, R252, 0x2d, RZ ;  /* 0x0000002dfc5a7824 */ /* 0x000fe200078e02ff */
[----:B------:R4:W-:Y:S01]  /*9390*/  LDGSTS.E [R2+0x4000], [R222.64], !P4 ;  /* 0x04000000de027fae */ /* 0x0009e2000e121844 */
[----:B------:R-:W-:Y:S01]  /*93a0*/  IMAD.WIDE R78, R82, 0x4, R234 ;  /* 0x00000004524e7825 */ /* 0x000fe200078e02ea */
[----:B-1----:R-:W-:-:S02]  /*93b0*/  MOV R226, R98 ;  /* 0x0000006200e27202 */ /* 0x002fc40000000f00 */
[----:B------:R4:W-:Y:S01]  /*93c0*/  STL.64 [R1+0x21a0], R222 ;  /* 0x0021a0de01007387 */ /* 0x0009e20000100a00 */
[----:B------:R-:W-:-:S03]  /*93d0*/  IMAD.WIDE R80, R82, 0x4, R236 ;  /* 0x0000000452507825 */ /* 0x000fc600078e02ec */
[----:B------:R1:W-:Y:S01]  /*93e0*/  LDGSTS.E [R2+0x4200], [R220.64], !P4 ;  /* 0x04200000dc027fae */ /* 0x0003e2000e121844 */
[----:B---3--:R-:W-:Y:S01]  /*93f0*/  IMAD.MOV.U32 R224, RZ, RZ, R106 ;  /* 0x000000ffffe07224 */ /* 0x008fe200078e006a */
[----:B------:R-:W-:Y:S01]  /*9400*/  MOV R225, R107 ;  /* 0x0000006b00e17202 */ /* 0x000fe20000000f00 */
[C---:B------:R-:W-:Y:S01]  /*9410*/  IMAD.WIDE R106, R42.reuse, 0x4, R234 ;  /* 0x000000042a6a7825 */ /* 0x040fe200078e02ea */
[----:B------:R1:W-:Y:S03]  /*9420*/  STL.64 [R1+0x21a8], R220 ;  /* 0x0021a8dc01007387 */ /* 0x0003e60000100a00 */
[----:B------:R-:W-:Y:S01]  /*9430*/  IMAD.WIDE R42, R42, 0x4, R238 ;  /* 0x000000042a2a7825 */ /* 0x000fe200078e02ee */
[----:B------:R3:W-:Y:S01]  /*9440*/  LDGSTS.E [R2+0x4400], [R218.64], !P4 ;  /* 0x04400000da027fae */ /* 0x0007e2000e121844 */
[----:B----4-:R-:W-:Y:S02]  /*9450*/  MOV R222, R114 ;  /* 0x0000007200de7202 */ /* 0x010fe40000000f00 */
[----:B------:R-:W-:Y:S01]  /*9460*/  IMAD.MOV.U32 R223, RZ, RZ, R115 ;  /* 0x000000ffffdf7224 */ /* 0x000fe200078e0073 */
[----:B------:R3:W-:Y:S01]  /*9470*/  STL.64 [R1+0x21b0], R218 ;  /* 0x0021b0da01007387 */ /* 0x0007e20000100a00 */
[----:B------:R-:W-:-:S03]  /*9480*/  IMAD.WIDE R114, R110, 0x4, R234 ;  /* 0x000000046e727825 */ /* 0x000fc600078e02ea */
[----:B------:R4:W-:Y:S01]  /*9490*/  LDGSTS.E [R2+0x4600], [R216.64], !P4 ;  /* 0x04600000d8027fae */ /* 0x0009e2000e121844 */
[----:B------:R-:W-:Y:S01]  /*94a0*/  ISETP.GE.U32.AND P4, PT, R0, 0x7fffff9c, PT ;  /* 0x7fffff9c0000780c */ /* 0x000fe20003f86070 */
[----:B-1----:R-:W-:Y:S01]  /*94b0*/  IMAD.MOV.U32 R220, RZ, RZ, R122 ;  /* 0x000000ffffdc7224 */ /* 0x002fe200078e007a */
[----:B------:R-:W-:Y:S01]  /*94c0*/  IADD3 R0, R134, -0x29, RZ ;  /* 0xffffffd786007810 */ /* 0x000fe20007ffe0ff */
[----:B------:R4:W-:Y:S01]  /*94d0*/  STL.64 [R1+0x21b8], R216 ;  /* 0x0021b8d801007387 */ /* 0x0009e20000100a00 */
[----:B------:R-:W-:Y:S01]  /*94e0*/  MOV R221, R123 ;  /* 0x0000007b00dd7202 */ /* 0x000fe20000000f00 */
[----:B------:R-:W-:Y:S02]  /*94f0*/  IMAD.WIDE R122, R118, 0x4, R234 ;  /* 0x00000004767a7825 */ /* 0x000fe400078e02ea */
[----:B------:R1:W-:Y:S02]  /*9500*/  LDGSTS.E [R2+0x6000], [R214.64], !P6 ;  /* 0x06000000d6027fae */ /* 0x0003e4000f121844 */
[----:B---3--:R-:W-:-:S02]  /*9510*/  IMAD.MOV.U32 R218, RZ, RZ, R130 ;  /* 0x000000ffffda7224 */ /* 0x008fc400078e0082 */
[----:B------:R1:W-:Y:S01]  /*9520*/  STL.64 [R1+0x21c0], R214 ;  /* 0x0021c0d601007387 */ /* 0x0003e20000100a00 */
[----:B------:R-:W-:Y:S02]  /*9530*/  IMAD.MOV.U32 R219, RZ, RZ, R131 ;  /* 0x000000ffffdb7224 */ /* 0x000fe400078e0083 */
[----:B------:R-:W-:Y:S01]  /*9540*/  IMAD.WIDE R130, R126, 0x4, R234 ;  /* 0x000000047e827825 */ /* 0x000fe200078e02ea */
[----:B------:R3:W-:Y:S01]  /*9550*/  LDGSTS.E [R2+0x6200], [R212.64], !P6 ;  /* 0x06200000d4027fae */ /* 0x0007e2000f121844 */
[----:B----4-:R-:W-:Y:S02]  /*9560*/  MOV R216, R138 ;  /* 0x0000008a00d87202 */ /* 0x010fe40000000f00 */
[----:B------:R-:W-:Y:S01]  /*9570*/  IMAD.MOV.U32 R217, RZ, RZ, R139 ;  /* 0x000000ffffd97224 */ /* 0x000fe200078e008b */
[----:B------:R3:W-:Y:S01]  /*9580*/  STL.64 [R1+0x21c8], R212 ;  /* 0x0021c8d401007387 */ /* 0x0007e20000100a00 */
[----:B------:R-:W-:-:S03]  /*9590*/  IMAD.WIDE R118, R118, 0x4, R238 ;  /* 0x0000000476767825 */ /* 0x000fc600078e02ee */
[----:B------:R4:W-:Y:S01]  /*95a0*/  LDGSTS.E [R2+0x6400], [R210.64], !P6 ;  /* 0x06400000d2027fae */ /* 0x0009e2000f121844 */
[----:B-1----:R-:W-:Y:S02]  /*95b0*/  IMAD.MOV.U32 R214, RZ, RZ, R146 ;  /* 0x000000ffffd67224 */ /* 0x002fe400078e0092 */
[----:B------:R-:W-:Y:S01]  /*95c0*/  IMAD.MOV.U32 R215, RZ, RZ, R147 ;  /* 0x000000ffffd77224 */ /* 0x000fe200078e0093 */
[----:B------:R4:W-:Y:S01]  /*95d0*/  STL.64 [R1+0x21d0], R210 ;  /* 0x0021d0d201007387 */ /* 0x0009e20000100a00 */
[----:B------:R-:W-:-:S03]  /*95e0*/  IMAD.WIDE R146, R252, 0x4, R234 ;  /* 0x00000004fc927825 */ /* 0x000fc600078e02ea */
[----:B------:R1:W-:Y:S01]  /*95f0*/  LDGSTS.E [R2+0x6600], [R208.64], !P6 ;  /* 0x06600000d0027fae */ /* 0x0003e2000f121844 */
[----:B------:R-:W-:Y:S01]  /*9600*/  ISETP.GE.U32.AND P6, PT, R0, 0x7fffff98, PT ;  /* 0x7fffff980000780c */ /* 0x000fe20003fc6070 */
[----:B---3--:R-:W-:Y:S01]  /*9610*/  IMAD.MOV.U32 R212, RZ, RZ, R154 ;  /* 0x000000ffffd47224 */ /* 0x008fe200078e009a */
[----:B------:R-:W-:Y:S01]  /*9620*/  IADD3 R0, R134, -0x2d, RZ ;  /* 0xffffffd386007810 */ /* 0x000fe20007ffe0ff */
        /* <DEDUP_REMOVED lines=11> */
[----:B------:R-:W-:Y:S01]  /*96e0*/  STL.64 [R1+0x21e8], R204 ;  /* 0x0021e8cc01007387 */ /* 0x000fe20000100a00 */
[----:B------:R-:W-:-:S03]  /*96f0*/  IMAD.WIDE R170, R168, 0x4, R236 ;  /* 0x00000004a8aa7825 */ /* 0x000fc600078e02ec */
[----:B------:R2:W-:Y:S01]  /*9700*/  LDGSTS.E [R2+0x8400], [R202.64], !P3 ;  /* 0x08400000ca027fae */ /* 0x0005e2000d921844 */
[----:B---3--:R-:W-:Y:S02]  /*9710*/  IMAD.MOV.U32 R206, RZ, RZ, R178 ;  /* 0x000000ffffce7224 */ /* 0x008fe400078e00b2 */
[----:B------:R-:W-:Y:S01]  /*9720*/  IMAD.MOV.U32 R207, RZ, RZ, R179 ;  /* 0x000000ffffcf7224 */ /* 0x000fe200078e00b3 */
[----:B------:R-:W-:Y:S01]  /*9730*/  STL.64 [R1+0x21f0], R202 ;  /* 0x0021f0ca01007387 */ /* 0x000fe20000100a00 */
[----:B------:R-:W-:-:S03]  /*9740*/  IMAD.WIDE R178, R176, 0x4, R236 ;  /* 0x00000004b0b27825 */ /* 0x000fc600078e02ec */
[----:B------:R2:W-:Y:S01]  /*9750*/  LDGSTS.E [R2+0x8600], [R200.64], !P3 ;  /* 0x08600000c8027fae */ /* 0x0005e2000d921844 */
[----:B------:R-:W-:Y:S01]  /*9760*/  ISETP.GE.U32.AND P3, PT, R0, 0x7fffff94, PT ;  /* 0x7fffff940000780c */ /* 0x000fe20003f66070 */
[--C-:B------:R-:W-:Y:S01]  /*9770*/  IMAD.WIDE R168, R168, 0x4, R238.reuse ;  /* 0x00000004a8a87825 */ /* 0x100fe200078e02ee */
[----:B------:R-:W-:Y:S01]  /*9780*/  IADD3 R0, R134, -0x31, RZ ;  /* 0xffffffcf86007810 */ /* 0x000fe20007ffe0ff */
[----:B------:R-:W-:Y:S02]  /*9790*/  STL.64 [R1+0x21f8], R200 ;  /* 0x0021f8c801007387 */ /* 0x000fe40000100a00 */
[--C-:B------:R-:W-:Y:S02]  /*97a0*/  IMAD.WIDE R160, R160, 0x4, R238.reuse ;  /* 0x00000004a0a07825 */ /* 0x100fe400078e02ee */
[----:B------:R1:W-:Y:S02]  /*97b0*/  LDGSTS.E [R2+0xa000], [R198.64], !P0 ;  /* 0x0a000000c6027fae */ /* 0x0003e4000c121844 */
[----:B------:R-:W-:-:S02]  /*97c0*/  IMAD.WIDE R152, R152, 0x4, R238 ;  /* 0x0000000498987825 */ /* 0x000fc400078e02ee */
[----:B------:R1:W-:Y:S02]  /*97d0*/  STL.64 [R1+0x2200], R198 ;  /* 0x002200c601007387 */ /* 0x0003e40000100a00 */
[--C-:B------:R-:W-:Y:S02]  /*97e0*/  IMAD.WIDE R110, R110, 0x4, R238.reuse ;  /* 0x000000046e6e7825 */ /* 0x100fe400078e02ee */
[----:B------:R2:W-:Y:S02]  /*97f0*/  LDGSTS.E [R2+0xa200], [R196.64], !P0 ;  /* 0x0a200000c4027fae */ /* 0x0005e4000c121844 */
[----:B------:R-:W-:Y:S02]  /*9800*/  IMAD.WIDE R82, R82, 0x4, R238 ;  /* 0x0000000452527825 */ /* 0x000fe400078e02ee */
[----:B------:R-:W-:Y:S02]  /*9810*/  STL.64 [R1+0x2208], R196 ;  /* 0x002208c401007387 */ /* 0x000fe40000100a00 */
[----:B------:R-:W-:-:S02]  /*9820*/  IMAD.WIDE R84, R90, 0x4, R232 ;  /* 0x000000045a547825 */ /* 0x000fc400078e02e8 */
[----:B------:R2:W-:Y:S02]  /*9830*/  LDGSTS.E [R2+0xa400], [R194.64], !P0 ;  /* 0x0a400000c2027fae */ /* 0x0005e4000c121844 */
[----:B-1----:R-:W-:Y:S02]  /*9840*/  IMAD.MOV.U32 R198, RZ, RZ, R182 ;  /* 0x000000ffffc67224 */ /* 0x002fe400078e00b6 */
[----:B------:R-:W-:Y:S01]  /*9850*/  STL.64 [R1+0x2210], R194 ;  /* 0x002210c201007387 */ /* 0x000fe20000100a00 */
[----:B------:R-:W-:Y:S02]  /*9860*/  IMAD.MOV.U32 R199, RZ, RZ, R183 ;  /* 0x000000ffffc77224 */ /* 0x000fe400078e00b7 */
[----:B------:R-:W-:Y:S01]  /*9870*/  IMAD.WIDE R182, R176, 0x4, R232 ;  /* 0x00000004b0b67825 */ /* 0x000fe200078e02e8 */
[----:B------:R1:W-:Y:S01]  /*9880*/  LDGSTS.E [R2+0xa600], [R192.64], !P0 ;  /* 0x0a600000c0027fae */ /* 0x0003e2000c121844 */
[----:B------:R-:W-:Y:S02]  /*9890*/  ISETP.GE.U32.AND P0, PT, R0, 0x7fffff90, PT ;  /* 0x7fffff900000780c */ /* 0x000fe40003f06070 */
[----:B------:R-:W-:Y:S01]  /*98a0*/  IADD3 R0, R134, -0x35, RZ ;  /* 0xffffffcb86007810 */ /* 0x000fe20007ffe0ff */
[----:B------:R1:W-:Y:S01]  /*98b0*/  STL.64 [R1+0x2218], R192 ;  /* 0x002218c001007387 */ /* 0x0003e20000100a00 */
[----:B------:R-:W-:-:S03]  /*98c0*/  IMAD.WIDE R176, R176, 0x4, R238 ;  /* 0x00000004b0b07825 */ /* 0x000fc600078e02ee */
[----:B------:R2:W-:Y:S01]  /*98d0*/  LDGSTS.E [R2+0xc000], [R190.64], !P5 ;  /* 0x0c000000be027fae */ /* 0x0005e2000e921844 */
[C---:B------:R-:W-:Y:S02]  /*98e0*/  IMAD R134, R252.reuse, 0x5, RZ ;  /* 0x00000005fc867824 */ /* 0x040fe400078e02ff */
[----:B------:R-:W-:Y:S01]  /*98f0*/  IMAD R98, R252, 0x31, RZ ;  /* 0x00000031fc627824 */ /* 0x000fe200078e02ff */
[----:B------:R3:W-:Y:S01]  /*9900*/  STL.64 [R1+0x2220], R190 ;  /* 0x002220be01007387 */ /* 0x0007e20000100a00 */
[----:B------:R-:W-:-:S03]  /*9910*/  IMAD.WIDE R140, R134, 0x4, R232 ;  /* 0x00000004868c7825 */ /* 0x000fc600078e02e8 */
[----:B------:R4:W-:Y:S01]  /*9920*/  STL.64 [R1+0x2228], R188 ;  /* 0x002228bc01007387 */ /* 0x0009e20000100a00 */
[--C-:B------:R-:W-:Y:S01]  /*9930*/  IMAD.WIDE R138, R134, 0x4, R234.reuse ;  /* 0x00000004868a7825 */ /* 0x100fe200078e02ea */
[----:B-1----:R-:W-:Y:S02]  /*9940*/  MOV R193, R247 ;  /* 0x000000f700c17202 */ /* 0x002fe40000000f00 */
[----:B------:R-:W-:Y:S01]  /*9950*/  STL.64 [R1+0x2230], R186 ;  /* 0x002230ba01007387 */ /* 0x000fe20000100a00 */
[----:B--2---:R-:W-:-:S03]  /*9960*/  IMAD.WIDE R2, R6, 0x4, R234 ;  /* 0x0000000406027825 */ /* 0x004fc600078e02ea */
[----:B------:R-:W-:Y:S01]  /*9970*/  STL.64 [R1+0x2238], R184 ;  /* 0x002238b801007387 */ /* 0x000fe20000100a00 */
[----:B---3--:R-:W-:Y:S02]  /*9980*/  IMAD.SHL.U32 R190, R132, 0x4, RZ ;  /* 0x0000000484be7824 */ /* 0x008fe400078e00ff */
[----:B------:R-:W-:Y:S01]  /*9990*/  IMAD.MOV.U32 R191, RZ, RZ, c[0x0][0x180] ;  /* 0x00006000ffbf7624 */ /* 0x000fe200078e00ff */
[----:B------:R1:W-:Y:S01]  /*99a0*/  STL.64 [R1+0x2240], R182 ;  /* 0x002240b601007387 */ /* 0x0003e20000100a00 */
[----:B------:R-:W-:-:S03]  /*99b0*/  IMAD.WIDE R6, R6, 0x4, R238 ;  /* 0x0000000406067825 */ /* 0x000fc600078e02ee */
[----:B------:R4:W-:Y:S01]  /*99c0*/  LDGSTS.E [R190+0xc200], [R188.64], !P5 ;  /* 0x0c200000bcbe7fae */ /* 0x0009e2000e921844 */
[----:B------:R-:W-:-:S03]  /*99d0*/  IMAD.WIDE R136, R134, 0x4, R236 ;  /* 0x0000000486887825 */ /* 0x000fc600078e02ec */
[----:B------:R2:W-:Y:S01]  /*99e0*/  LDGSTS.E [R190+0xc400], [R186.64], !P5 ;  /* 0x0c400000babe7fae */ /* 0x0005e2000e921844 */
[----:B------:R-:W-:-:S03]  /*99f0*/  IMAD.WIDE R134, R134, 0x4, R238 ;  /* 0x0000000486867825 */ /* 0x000fc600078e02ee */
[----:B------:R3:W-:Y:S01]  /*9a00*/  LDGSTS.E [R190+0xc600], [R184.64], !P5 ;  /* 0x0c600000b8be7fae */ /* 0x0007e2000e921844 */
[----:B------:R-:W-:Y:S01]  /*9a10*/  ISETP.GE.U32.AND P5, PT, R0, 0x7fffff8c, PT ;  /* 0x7fffff8c0000780c */ /* 0x000fe20003fa6070 */
[----:B------:R-:W-:Y:S01]  /*9a20*/  IMAD.WIDE R132, R126, 0x4, R232 ;  /* 0x000000047e847825 */ /* 0x000fe200078e02e8 */
[----:B------:R-:W-:Y:S01]  /*9a30*/  IADD3 R0, R191, -0x39, RZ ;  /* 0xffffffc7bf007810 */ /* 0x000fe20007ffe0ff */
[----:B------:R1:W-:Y:S01]  /*9a40*/  LDGSTS.E [R190+0xe000], [R182.64], !P1 ;  /* 0x0e000000b6be7fae */ /* 0x0003e2000c921844 */
[----:B----4-:R-:W-:Y:S01]  /*9a50*/  LOP3.LUT R188, R190, 0x20, RZ, 0x3c, !PT ;  /* 0x00000020bebc7812 */ /* 0x010fe200078e3cff */
[----:B------:R-:W-:Y:S01]  /*9a60*/  IMAD.WIDE R126, R126, 0x4, R238 ;  /* 0x000000047e7e7825 */ /* 0x000fe200078e02ee */
[----:B------:R-:W-:Y:S01]  /*9a70*/  SHF.L.U32 R189, R252, 0x1, RZ ;  /* 0x00000001fcbd7819 */ /* 0x000fe200000006ff */
[----:B------:R4:W-:Y:S02]  /*9a80*/  LDGSTS.E [R190+0xe200], [R180.64], !P1 ;  /* 0x0e200000b4be7fae */ /* 0x0009e4000c921844 */
[----:B------:R-:W-:-:S02]  /*9a90*/  IMAD.WIDE R86, R90, 0x4, R234 ;  /* 0x000000045a567825 */ /* 0x000fc400078e02ea */
[----:B------:R4:W-:Y:S02]  /*9aa0*/  LDGSTS.E [R190+0xe400], [R178.64], !P1 ;  /* 0x0e400000b2be7fae */ /* 0x0009e4000c921844 */
[----:B------:R-:W-:Y:S02]  /*9ab0*/  IMAD.WIDE R88, R90, 0x4, R236 ;  /* 0x000000045a587825 */ /* 0x000fe400078e02ec */
[----:B------:R4:W-:Y:S01]  /*9ac0*/  LDGSTS.E [R190+0xe600], [R176.64], !P1 ;  /* 0x0e600000b0be7fae */ /* 0x0009e2000c921844 */
[----:B------:R-:W-:Y:S01]  /*9ad0*/  ISETP.GE.U32.AND P1, PT, R0, 0x7fffff88, PT ;  /* 0x7fffff880000780c */ /* 0x000fe20003f26070 */
[----:B------:R-:W-:Y:S01]  /*9ae0*/  IMAD.WIDE R90, R90, 0x4, R238 ;  /* 0x000000045a5a7825 */ /* 0x000fe200078e02ee */
[----:B------:R-:W-:Y:S01]  /*9af0*/  IADD3 R0, R191, -0x3d, RZ ;  /* 0xffffffc3bf007810 */ /* 0x000fe20007ffe0ff */
[----:B------:R1:W-:Y:S02]  /*9b00*/  LDGSTS.E [R190+0x10000], [R174.64], !P2 ;  /* 0x10000000aebe7fae */ /* 0x0003e4000d121844 */
[----:B------:R-:W-:-:S02]  /*9b10*/  IMAD.MOV.U32 R200, RZ, RZ, R240 ;  /* 0x000000ffffc87224 */ /* 0x000fc400078e00f0 */
[----:B------:R1:W-:Y:S01]  /*9b20*/  LDGSTS.E [R190+0x10200], [R172.64], !P2 ;  /* 0x10200000acbe7fae */ /* 0x0003e2000d121844 */
[----:B------:R-:W-:-:S03]  /*9b30*/  IMAD.WIDE R92, R98, 0x4, R232 ;  /* 0x00000004625c7825 */ /* 0x000fc600078e02e8 */
[----:B------:R1:W-:Y:S01]  /*9b40*/  LDGSTS.E [R190+0x10400], [R170.64], !P2 ;  /* 0x10400000aabe7fae */ /* 0x0003e2000d121844 */
[----:B------:R-:W-:Y:S02]  /*9b50*/  IMAD R240, R252, 0x35, RZ ;  /* 0x00000035fcf07824 */ /* 0x000fe400078e02ff */
[----:B------:R-:W-:Y:S01]  /*9b60*/  IMAD.WIDE R94, R98, 0x4, R234 ;  /* 0x00000004625e7825 */ /* 0x000fe200078e02ea */
[----:B------:R1:W-:Y:S01]  /*9b70*/  LDGSTS.E [R190+0x10600], [R168.64], !P2 ;  /* 0x10600000a8be7fae */ /* 0x0003e2000d121844 */
[----:B------:R-:W-:Y:S02]  /*9b80*/  ISETP.GE.U32.AND P2, PT, R0, 0x7fffff84, PT ;  /* 0x7fffff840000780c */ /* 0x000fe40003f46070 */
[C---:B------:R-:W-:Y:S01]  /*9b90*/  IADD3 R0, R191.reuse, -0x2, RZ ;  /* 0xfffffffebf007810 */ /* 0x040fe20007ffe0ff */
[----:B------:R1:W-:Y:S01]  /*9ba0*/  LDGSTS.E [R190+0x12000], [R166.64], !P4 ;  /* 0x12000000a6be7fae */ /* 0x0003e2000e121844 */
[----:B------:R-:W-:Y:S02]  /*9bb0*/  IMAD.MOV.U32 R227, RZ, RZ, R99 ;  /* 0x000000ffffe37224 */ /* 0x000fe400078e0063 */
[C---:B------:R-:W-:Y:S01]  /*9bc0*/  IMAD.WIDE R96, R98.reuse, 0x4, R236 ;  /* 0x0000000462607825 */ /* 0x040fe200078e02ec */
[----:B------:R1:W-:Y:S03]  /*9bd0*/  LDGSTS.E [R190+0x12200], [R164.64], !P4 ;  /* 0x12200000a4be7fae */ /* 0x0003e6000e121844 */
[----:B------:R-:W-:Y:S01]  /*9be0*/  IMAD.WIDE R98, R98, 0x4, R238 ;  /* 0x0000000462627825 */ /* 0x000fe200078e02ee */
[----:B------:R4:W-:Y:S03]  /*9bf0*/  LDGSTS.E [R190+0x12400], [R162.64], !P4 ;  /* 0x12400000a2be7fae */ /* 0x0009e6000e121844 */
[----:B------:R-:W-:Y:S01]  /*9c00*/  IMAD.MOV.U32 R194, RZ, RZ, R248 ;  /* 0x000000ffffc27224 */ /* 0x000fe200078e00f8 */
[----:B------:R4:W-:Y:S01]  /*9c10*/  LDGSTS.E [R190+0x12600], [R160.64], !P4 ;  /* 0x12600000a0be7fae */ /* 0x0009e2000e121844 */
[----:B------:R-:W-:Y:S01]  /*9c20*/  ISETP.GE.U32.AND P4, PT, R0, 0x7fffffbf, PT ;  /* 0x7fffffbf0000780c */ /* 0x000fe20003f86070 */
[----:B------:R-:W-:Y:S01]  /*9c30*/  IMAD R248, R252, 0x39, RZ ;  /* 0x00000039fcf87824 */ /* 0x000fe200078e02ff */
[----:B------:R-:W-:Y:S01]  /*9c40*/  IADD3 R0, R191, -0x6, RZ ;  /* 0xfffffffabf007810 */ /* 0x000fe20007ffe0ff */
[----:B------:R4:W-:Y:S01]  /*9c50*/  LDGSTS.E [R190+0x14000], [R158.64], !P6 ;  /* 0x140000009ebe7fae */ /* 0x0009e2000f121844 */
[----:B------:R-:W-:-:S03]  /*9c60*/  IMAD.WIDE R100, R240, 0x4, R232 ;  /* 0x00000004f0647825 */ /* 0x000fc600078e02e8 */
[----:B------:R4:W-:Y:S01]  /*9c70*/  LDGSTS.E [R190+0x14200], [R156.64], !P6 ;  /* 0x142000009cbe7fae */ /* 0x0009e2000f121844 */
[----:B------:R-:W-:-:S03]  /*9c80*/  IMAD.WIDE R102, R240, 0x4, R234 ;  /* 0x00000004f0667825 */ /* 0x000fc600078e02ea */
[----:B------:R4:W-:Y:S01]  /*9c90*/  LDGSTS.E [R190+0x14400], [R154.64], !P6 ;  /* 0x144000009abe7fae */ /* 0x0009e2000f121844 */
[----:B------:R-:W-:Y:S02]  /*9ca0*/  IMAD.MOV.U32 R201, RZ, RZ, R241 ;  /* 0x000000ffffc97224 */ /* 0x000fe400078e00f1 */
[----:B------:R-:W-:Y:S01]  /*9cb0*/  IMAD.WIDE R104, R240, 0x4, R236 ;  /* 0x00000004f0687825 */ /* 0x000fe200078e02ec */
[----:B------:R4:W-:Y:S01]  /*9cc0*/  LDGSTS.E [R190+0x14600], [R152.64], !P6 ;  /* 0x1460000098be7fae */ /* 0x0009e2000f121844 */
[----:B------:R-:W-:Y:S02]  /*9cd0*/  ISETP.GE.U32.AND P6, PT, R0, 0x7fffffbb, PT ;  /* 0x7fffffbb0000780c */ /* 0x000fe40003fc6070 */
[----:B------:R-:W-:Y:S01]  /*9ce0*/  IADD3 R0, R191, -0xa, RZ ;  /* 0xfffffff6bf007810 */ /* 0x000fe20007ffe0ff */
[----:B------:R4:W-:Y:S01]  /*9cf0*/  LDGSTS.E [R190+0x16000], [R150.64], !P3 ;  /* 0x1600000096be7fae */ /* 0x0009e2000d921844 */
[----:B------:R-:W-:Y:S02]  /*9d00*/  IMAD.MOV.U32 R202, RZ, RZ, R242 ;  /* 0x000000ffffca7224 */ /* 0x000fe400078e00f2 */
[----:B------:R-:W-:Y:S01]  /*9d10*/  IMAD.MOV.U32 R203, RZ, RZ, R243 ;  /* 0x000000ffffcb7224 */ /* 0x000fe200078e00f3 */
[----:B------:R4:W-:Y:S01]  /*9d20*/  LDGSTS.E [R190+0x16200], [R2.64], !P3 ;  /* 0x1620000002be7fae */ /* 0x0009e2000d921844 */
[----:B------:R-:W-:-:S03]  /*9d30*/  IMAD.WIDE R240, R240, 0x4, R238 ;  /* 0x00000004f0f07825 */ /* 0x000fc600078e02ee */
[----:B------:R4:W-:Y:S01]  /*9d40*/  LDGSTS.E [R190+0x16400], [R4.64], !P3 ;  /* 0x1640000004be7fae */ /* 0x0009e2000d921844 */
[----:B------:R-:W-:Y:S02]  /*9d50*/  IMAD.MOV.U32 R204, RZ, RZ, R244 ;  /* 0x000000ffffcc7224 */ /* 0x000fe400078e00f4 */
[----:B------:R-:W-:Y:S01]  /*9d60*/  IMAD.MOV.U32 R205, RZ, RZ, R245 ;  /* 0x000000ffffcd7224 */ /* 0x000fe200078e00f5 */
        /* <DEDUP_REMOVED lines=15> */
[----:B------:R-:W-:-:S03]  /*9e60*/  IMAD.WIDE R248, R248, 0x4, R238 ;  /* 0x00000004f8f87825 */ /* 0x000fc600078e02ee */
[----:B------:R4:W-:Y:S01]  /*9e70*/  LDGSTS.E [R190+0x1a200], [R18.64], !P5 ;  /* 0x1a20000012be7fae */ /* 0x0009e2000e921844 */
[----:B------:R-:W-:Y:S01]  /*9e80*/  IMAD.MOV.U32 R196, RZ, RZ, R250 ;  /* 0x000000ffffc47224 */ /* 0x000fe200078e00fa */
[C---:B------:R-:W-:Y:S01]  /*9e90*/  IADD3 R250, R191.reuse, -0x17, RZ ;  /* 0xffffffe9bffa7810 */ /* 0x040fe20007ffe0ff */
[----:B------:R-:W-:Y:S01]  /*9ea0*/  IMAD.MOV.U32 R197, RZ, RZ, R251 ;  /* 0x000000ffffc57224 */ /* 0x000fe200078e00fb */
[----:B------:R4:W-:Y:S04]  /*9eb0*/  LDGSTS.E [R190+0x1a400], [R20.64], !P5 ;  /* 0x1a40000014be7fae */ /* 0x0009e8000e921844 */
[----:B------:R4:W-:Y:S01]  /*9ec0*/  LDGSTS.E [R190+0x1a600], [R22.64], !P5 ;  /* 0x1a60000016be7fae */ /* 0x0009e2000e921844 */
[----:B------:R-:W-:Y:S02]  /*9ed0*/  ISETP.GE.U32.AND P5, PT, R0, 0x7fffffaf, PT ;  /* 0x7fffffaf0000780c */ /* 0x000fe40003fa6070 */
[----:B------:R-:W-:Y:S01]  /*9ee0*/  IADD3 R0, R191, -0x16, RZ ;  /* 0xffffffeabf007810 */ /* 0x000fe20007ffe0ff */
[----:B------:R4:W-:Y:S04]  /*9ef0*/  LDGSTS.E [R190+0x1c000], [R24.64], !P1 ;  /* 0x1c00000018be7fae */ /* 0x0009e8000c921844 */
[----:B------:R4:W-:Y:S04]  /*9f00*/  LDGSTS.E [R190+0x1c200], [R26.64], !P1 ;  /* 0x1c2000001abe7fae */ /* 0x0009e8000c921844 */
[----:B------:R4:W-:Y:S04]  /*9f10*/  LDGSTS.E [R190+0x1c400], [R28.64], !P1 ;  /* 0x1c4000001cbe7fae */ /* 0x0009e8000c921844 */
[----:B------:R4:W-:Y:S01]  /*9f20*/  LDGSTS.E [R190+0x1c600], [R30.64], !P1 ;  /* 0x1c6000001ebe7fae */ /* 0x0009e2000c921844 */
[----:B------:R-:W-:-:S02]  /*9f30*/  ISETP.GE.U32.AND P1, PT, R0, 0x7fffffab, PT ;  /* 0x7fffffab0000780c */ /* 0x000fc40003f26070 */
        /* <DEDUP_REMOVED lines=89> */
[----:B------:R-:W-:Y:S01]  /*a4d0*/  ISETP.GE.U32.AND P2, PT, R0, 0x7fffffae, PT ;  /* 0x7fffffae0000780c */ /* 0x000fe20003f46070 */
[----:B------:R-:W-:-:S02]  /*a4e0*/  IMAD R0, R252, 0x3d, RZ ;  /* 0x0000003dfc007824 */ /* 0x000fc400078e02ff */
[----:B------:R4:W-:Y:S02]  /*a4f0*/  LDGSTS.E [R188+0x1c800], [R242.64], !P4 ;  /* 0x1c800000f2bc7fae */ /* 0x0009e4000e121844 */
[C---:B-1----:R-:W-:Y:S02]  /*a500*/  IMAD.WIDE R182, R0.reuse, 0x4, R234 ;  /* 0x0000000400b67825 */ /* 0x042fe400078e02ea */
[----:B------:R4:W-:Y:S02]  /*a510*/  LDGSTS.E [R188+0x1ca00], [R244.64], !P4 ;  /* 0x1ca00000f4bc7fae */ /* 0x0009e4000e121844 */
[C---:B---3--:R-:W-:Y:S02]  /*a520*/  IMAD.WIDE R184, R0.reuse, 0x4, R236 ;  /* 0x0000000400b87825 */ /* 0x048fe400078e02ec */
[----:B------:R4:W-:Y:S02]  /*a530*/  LDGSTS.E [R188+0x1cc00], [R246.64], !P4 ;  /* 0x1cc00000f6bc7fae */ /* 0x0009e4000e121844 */
[----:B--2---:R-:W-:-:S02]  /*a540*/  IMAD.WIDE R186, R0, 0x4, R238 ;  /* 0x0000000400ba7825 */ /* 0x004fc400078e02ee */
[----:B------:R4:W-:Y:S01]  /*a550*/  LDGSTS.E [R188+0x1ce00], [R248.64], !P4 ;  /* 0x1ce00000f8bc7fae */ /* 0x0009e2000e121844 */
[----:B------:R-:W-:Y:S01]  /*a560*/  ISETP.GE.U32.AND P4, PT, R250, 0x7fffffaa, PT ;  /* 0x7fffffaafa00780c */ /* 0x000fe20003f86070 */
[--C-:B------:R-:W-:Y:S01]  /*a570*/  IMAD.WIDE R250, R0, 0x4, R232.reuse ;  /* 0x0000000400fa7825 */ /* 0x100fe200078e02e8 */
[----:B------:R-:W-:Y:S01]  /*a580*/  IADD3 R0, R191, -0x1b, RZ ;  /* 0xffffffe5bf007810 */ /* 0x000fe20007ffe0ff */
[----:B------:R-:W-:Y:S04]  /*a590*/  STL.64 [R1+0x2248], R180 ;  /* 0x002248b401007387 */ /* 0x000fe80000100a00 */
[----:B------:R-:W-:Y:S04]  /*a5a0*/  STL.64 [R1+0x2250], R178 ;  /* 0x002250b201007387 */ /* 0x000fe80000100a00 */
[----:B------:R-:W-:Y:S04]  /*a5b0*/  STL.64 [R1+0x2258], R176 ;  /* 0x002258b001007387 */ /* 0x000fe80000100a00 */
[----:B------:R-:W-:Y:S04]  /*a5c0*/  STL.64 [R1+0x2260], R174 ;  /* 0x002260ae01007387 */ /* 0x000fe80000100a00 */
[----:B------:R1:W-:Y:S04]  /*a5d0*/  STL.64 [R1+0x2268], R172 ;  /* 0x002268ac01007387 */ /* 0x0003e80000100a00 */
[----:B------:R2:W-:Y:S04]  /*a5e0*/  STL.64 [R1+0x2270], R170 ;  /* 0x002270aa01007387 */ /* 0x0005e80000100a00 */
[----:B------:R3:W-:Y:S04]  /*a5f0*/  STL.64 [R1+0x2278], R168 ;  /* 0x002278a801007387 */ /* 0x0007e80000100a00 */
[----:B------:R4:W-:Y:S01]  /*a600*/  LDGSTS.E [R188+0x1e800], [R250.64], !P6 ;  /* 0x1e800000fabc7fae */ /* 0x0009e2000f121844 */
[----:B-1----:R-:W-:-:S03]  /*a610*/  IMAD.WIDE R172, R189, 0x4, R232 ;  /* 0x00000004bdac7825 */ /* 0x002fc600078e02e8 */
[----:B------:R1:W-:Y:S01]  /*a620*/  STL.64 [R1+0x2280], R166 ;  /* 0x002280a601007387 */ /* 0x0003e20000100a00 */
[----:B--2---:R-:W-:-:S03]  /*a630*/  IMAD.WIDE R170, R189, 0x4, R234 ;  /* 0x00000004bdaa7825 */ /* 0x004fc600078e02ea */
[----:B------:R4:W-:Y:S01]  /*a640*/  LDGSTS.E [R188+0x1ea00], [R182.64], !P6 ;  /* 0x1ea00000b6bc7fae */ /* 0x0009e2000f121844 */
[----:B---3--:R-:W-:-:S03]  /*a650*/  IMAD.WIDE R168, R189, 0x4, R236 ;  /* 0x00000004bda87825 */ /* 0x008fc600078e02ec */
[----:B------:R2:W-:Y:S04]  /*a660*/  STL.64 [R1+0x2288], R164 ;  /* 0x002288a401007387 */ /* 0x0005e80000100a00 */
[----:B------:R4:W-:Y:S01]  /*a670*/  LDGSTS.E [R188+0x1ec00], [R184.64], !P6 ;  /* 0x1ec00000b8bc7fae */ /* 0x0009e2000f121844 */
[----:B-1----:R-:W-:-:S03]  /*a680*/  IMAD.WIDE R166, R189, 0x4, R238 ;  /* 0x00000004bda67825 */ /* 0x002fc600078e02ee */
[----:B------:R4:W-:Y:S01]  /*a690*/  LDGSTS.E [R188+0x1ee00], [R186.64], !P6 ;  /* 0x1ee00000babc7fae */ /* 0x0009e2000f121844 */
[----:B------:R-:W-:Y:S01]  /*a6a0*/  ISETP.GE.U32.AND P6, PT, R0, 0x7fffffa6, PT ;  /* 0x7fffffa60000780c */ /* 0x000fe20003fc6070 */
[----:B------:R-:W-:Y:S01]  /*a6b0*/  IMAD R0, R252, 0x6, RZ ;  /* 0x00000006fc007824 */ /* 0x000fe200078e02ff */
[----:B--2---:R-:W-:Y:S01]  /*a6c0*/  LOP3.LUT R165, R190, 0x40, RZ, 0x3c, !PT ;  /* 0x00000040bea57812 */ /* 0x004fe200078e3cff */
[----:B------:R-:W-:Y:S01]  /*a6d0*/  STL.64 [R1+0x10], R182 ;  /* 0x000010b601007387 */ /* 0x000fe20000100a00 */
[----:B------:R-:W-:Y:S01]  /*a6e0*/  IADD3 R164, R191, -0x1f, RZ ;  /* 0xffffffe1bfa47810 */ /* 0x000fe20007ffe0ff */
[----:B------:R-:W-:Y:S02]  /*a6f0*/  IMAD.MOV.U32 R189, RZ, RZ, R219 ;  /* 0x000000ffffbd7224 */ /* 0x000fe400078e00db */
[----:B------:R-:W-:Y:S01]  /*a700*/  STL.64 [R1+0x18], R184 ;  /* 0x000018b801007387 */ /* 0x000fe20000100a00 */
[----:B----4-:R-:W-:-:S03]  /*a710*/  IMAD.MOV.U32 R188, RZ, RZ, R218 ;  /* 0x000000ffffbc7224 */ /* 0x010fc600078e00da */
[----:B------:R1:W-:Y:S04]  /*a720*/  STL.64 [R1+0x20], R186 ;  /* 0x000020ba01007387 */ /* 0x0003e80000100a00 */
[----:B------:R2:W-:Y:S04]  /*a730*/  STL.64 [R1+0x28], R172 ;  /* 0x000028ac01007387 */ /* 0x0005e80000100a00 */
[----:B------:R2:W-:Y:S04]  /*a740*/  LDGSTS.E [R165+0x1000], [R172.64], !P3 ;  /* 0x01000000aca57fae */ /* 0x0005e8000d921844 */
[----:B------:R3:W-:Y:S01]  /*a750*/  STL.64 [R1+0x30], R170 ;  /* 0x000030aa01007387 */ /* 0x0007e20000100a00 */
[----:B-1----:R-:W-:Y:S01]  /*a760*/  IMAD.MOV.U32 R186, RZ, RZ, R216 ;  /* 0x000000ffffba7224 */ /* 0x002fe200078e00d8 */
[----:B------:R-:W-:-:S02]  /*a770*/  MOV R187, R217 ;  /* 0x000000d900bb7202 */ /* 0x000fc40000000f00 */
[----:B------:R3:W-:Y:S01]  /*a780*/  LDGSTS.E [R165+0x1200], [R170.64], !P3 ;  /* 0x01200000aaa57fae */ /* 0x0007e2000d921844 */
[----:B--2---:R-:W-:-:S03]  /*a790*/  IMAD.WIDE R172, R0, 0x4, R232 ;  /* 0x0000000400ac7825 */ /* 0x004fc600078e02e8 */
[----:B------:R1:W-:Y:S04]  /*a7a0*/  STL.64 [R1+0x38], R168 ;  /* 0x000038a801007387 */ /* 0x0003e80000100a00 */
[----:B------:R1:W-:Y:S01]  /*a7b0*/  LDGSTS.E [R165+0x1400], [R168.64], !P3 ;  /* 0x01400000a8a57fae */ /* 0x0003e2000d921844 */
[----:B---3--:R-:W-:-:S03]  /*a7c0*/  IMAD.WIDE R170, R0, 0x4, R234 ;  /* 0x0000000400aa7825 */ /* 0x008fc600078e02ea */
[----:B------:R2:W-:Y:S04]  /*a7d0*/  STL.64 [R1+0x40], R166 ;  /* 0x000040a601007387 */ /* 0x0005e80000100a00 */
[----:B------:R2:W-:Y:S01]  /*a7e0*/  LDGSTS.E [R165+0x1600], [R166.64], !P3 ;  /* 0x01600000a6a57fae */ /* 0x0005e2000d921844 */
[----:B------:R-:W-:Y:S01]  /*a7f0*/  ISETP.GE.U32.AND P3, PT, R164, 0x7fffffa2, PT ;  /* 0x7fffffa2a400780c */ /* 0x000fe20003f66070 */
[----:B------:R-:W-:Y:S02]  /*a800*/  IMAD R164, R252, 0xa, RZ ;  /* 0x0000000afca47824 */ /* 0x000fe400078e02ff */
[C---:B-1----:R-:W-:Y:S01]  /*a810*/  IMAD.WIDE R168, R0.reuse, 0x4, R236 ;  /* 0x0000000400a87825 */ /* 0x042fe200078e02ec */
[----:B------:R1:W-:Y:S04]  /*a820*/  LDGSTS.E [R165+0x3000], [R172.64], !P0 ;  /* 0x03000000aca57fae */ /* 0x0003e8000c121844 */
[----:B------:R3:W-:Y:S01]  /*a830*/  LDGSTS.E [R165+0x3200], [R170.64], !P0 ;  /* 0x03200000aaa57fae */ /* 0x0007e2000c121844 */
[----:B--2---:R-:W-:Y:S01]  /*a840*/  IMAD.WIDE R166, R0, 0x4, R238 ;  /* 0x0000000400a67825 */ /* 0x004fe200078e02ee */
[----:B------:R-:W-:-:S02]  /*a850*/  IADD3 R0, R191, -0x23, RZ ;  /* 0xffffffddbf007810 */ /* 0x000fc40007ffe0ff */
[----:B------:R1:W-:Y:S04]  /*a860*/  STL.64 [R1+0x48], R172 ;  /* 0x000048ac01007387 */ /* 0x0003e80000100a00 */
[----:B------:R2:W-:Y:S04]  /*a870*/  LDGSTS.E [R165+0x3400], [R168.64], !P0 ;  /* 0x03400000a8a57fae */ /* 0x0005e8000c121844 */
[----:B------:R3:W-:Y:S04]  /*a880*/  STL.64 [R1+0x70], R170 ;  /* 0x000070aa01007387 */ /* 0x0007e80000100a00 */
[----:B------:R4:W-:Y:S01]  /*a890*/  LDGSTS.E [R165+0x3600], [R166.64], !P0 ;  /* 0x03600000a6a57fae */ /* 0x0009e2000c121844 */
[----:B-1----:R-:W-:Y:S01]  /*a8a0*/  IMAD.WIDE R172, R164, 0x4, R232 ;  /* 0x00000004a4ac7825 */ /* 0x002fe200078e02e8 */
[----:B------:R-:W-:-:S02]  /*a8b0*/  ISETP.GE.U32.AND P0, PT, R0, 0x7fffff9e, PT ;  /* 0x7fffff9e0000780c */ /* 0x000fc40003f06070 */
[----:B------:R2:W-:Y:S01]  /*a8c0*/  STL.64 [R1+0x78], R168 ;  /* 0x000078a801007387 */ /* 0x0005e20000100a00 */
[----:B------:R-:W-:Y:S02]  /*a8d0*/  IMAD R0, R252, 0xe, RZ ;  /* 0x0000000efc007824 */ /* 0x000fe400078e02ff */
[C---:B---3--:R-:W-:Y:S01]  /*a8e0*/  IMAD.WIDE R170, R164.reuse, 0x4, R234 ;  /* 0x00000004a4aa7825 */ /* 0x048fe200078e02ea */
[----:B------:R4:W-:Y:S04]  /*a8f0*/  STL.64 [R1+0x80], R166 ;  /* 0x000080a601007387 */ /* 0x0009e80000100a00 */
[----:B------:R1:W-:Y:S01]  /*a900*/  STL.64 [R1+0x88], R172 ;  /* 0x000088ac01007387 */ /* 0x0003e20000100a00 */
[----:B--2---:R-:W-:-:S03]  /*a910*/  IMAD.WIDE R168, R164, 0x4, R236 ;  /* 0x00000004a4a87825 */ /* 0x004fc600078e02ec */
[----:B------:R1:W-:Y:S01]  /*a920*/  LDGSTS.E [R165+0x5000], [R172.64], !P5 ;  /* 0x05000000aca57fae */ /* 0x0003e2000e921844 */
[----:B----4-:R-:W-:Y:S01]  /*a930*/  IMAD.WIDE R166, R164, 0x4, R238 ;  /* 0x00000004a4a67825 */ /* 0x010fe200078e02ee */
[----:B------:R-:W-:Y:S02]  /*a940*/  IADD3 R164, R191, -0x27, RZ ;  /* 0xffffffd9bfa47810 */ /* 0x000fe40007ffe0ff */
[----:B------:R2:W-:Y:S04]  /*a950*/  STL.64 [R1+0x90], R170 ;  /* 0x000090aa01007387 */ /* 0x0005e80000100a00 */
[----:B------:R2:W-:Y:S01]  /*a960*/  LDGSTS.E [R165+0x5200], [R170.64], !P5 ;  /* 0x05200000aaa57fae */ /* 0x0005e2000e921844 */
[----:B-1----:R-:W-:-:S03]  /*a970*/  IMAD.WIDE R172, R0, 0x4, R232 ;  /* 0x0000000400ac7825 */ /* 0x002fc600078e02e8 */
[----:B------:R1:W-:Y:S04]  /*a980*/  STL.64 [R1+0x98], R168 ;  /* 0x000098a801007387 */ /* 0x0003e80000100a00 */
[----:B------:R1:W-:Y:S01]  /*a990*/  LDGSTS.E [R165+0x5400], [R168.64], !P5 ;  /* 0x05400000a8a57fae */ /* 0x0003e2000e921844 */
[----:B--2---:R-:W-:-:S03]  /*a9a0*/  IMAD.WIDE R170, R0, 0x4, R234 ;  /* 0x0000000400aa7825 */ /* 0x004fc600078e02ea */
        /* <DEDUP_REMOVED lines=184> */
[----:B-1----:R-:W-:Y:S01]  /*b530*/  IMAD.WIDE R168, R0, 0x4, R236 ;  /* 0x0000000400a87825 */ /* 0x002fe200078e02ec */
[----:B------:R1:W-:Y:S03]  /*b540*/  STL.64 [R1+0x450], R172 ;  /* 0x000450ac01007387 */ /* 0x0003e60000100a00 */
[----:B------:R-:W-:Y:S01]  /*b550*/  IMAD.WIDE R174, R164, 0x4, R232 ;  /* 0x00000004a4ae7825 */ /* 0x000fe200078e02e8 */
[----:B------:R1:W-:Y:S03]  /*b560*/  LDGSTS.E [R165+0x1f000], [R172.64], !P0 ;  /* 0x1f000000aca57fae */ /* 0x0003e6000c121844 */
[----:B--2---:R-:W-:Y:S01]  /*b570*/  IMAD.WIDE R166, R0, 0x4, R238 ;  /* 0x0000000400a67825 */ /* 0x004fe200078e02ee */
[----:B------:R-:W-:Y:S01]  /*b580*/  IADD3 R0, R191, -0x1c, RZ ;  /* 0xffffffe4bf007810 */ /* 0x000fe20007ffe0ff */
[----:B------:R2:W-:Y:S04]  /*b590*/  STL.64 [R1+0x458], R170 ;  /* 0x000458aa01007387 */ /* 0x0005e80000100a00 */
[----:B------:R2:W-:Y:S01]  /*b5a0*/  LDGSTS.E [R165+0x1f200], [R170.64], !P0 ;  /* 0x1f200000aaa57fae */ /* 0x0005e2000c121844 */
[----:B-1----:R-:W-:-:S03]  /*b5b0*/  IMAD.WIDE R172, R164, 0x4, R234 ;  /* 0x00000004a4ac7825 */ /* 0x002fc600078e02ea */
[----:B------:R1:W-:Y:S04]  /*b5c0*/  STL.64 [R1+0x460], R168 ;  /* 0x000460a801007387 */ /* 0x0003e80000100a00 */
[----:B------:R1:W-:Y:S04]  /*b5d0*/  LDGSTS.E [R165+0x1f400], [R168.64], !P0 ;  /* 0x1f400000a8a57fae */ /* 0x0003e8000c121844 */
[----:B------:R3:W-:Y:S01]  /*b5e0*/  STL.64 [R1+0x468], R166 ;  /* 0x000468a601007387 */ /* 0x0007e20000100a00 */
[----:B--2---:R-:W-:-:S03]  /*b5f0*/  IMAD.WIDE R170, R164, 0x4, R236 ;  /* 0x00000004a4aa7825 */ /* 0x004fc600078e02ec */
[----:B------:R3:W-:Y:S01]  /*b600*/  LDGSTS.E [R165+0x1f600], [R166.64], !P0 ;  /* 0x1f600000a6a57fae */ /* 0x0007e2000c121844 */
[----:B------:R-:W-:Y:S01]  /*b610*/  ISETP.GE.U32.AND P0, PT, R0, 0x7fffffa5, PT ;  /* 0x7fffffa50000780c */ /* 0x000fe20003f06070 */
[----:B------:R-:W-:Y:S02]  /*b620*/  IMAD R0, R252, 0x7, RZ ;  /* 0x00000007fc007824 */ /* 0x000fe400078e02ff */
[----:B-1----:R-:W-:Y:S01]  /*b630*/  IMAD.WIDE R168, R164, 0x4, R238 ;  /* 0x00000004a4a87825 */ /* 0x002fe200078e02ee */
[----:B------:R1:W-:Y:S01]  /*b640*/  STL.64 [R1+0x470], R174 ;  /* 0x000470ae01007387 */ /* 0x0003e20000100a00 */
[----:B------:R-:W-:-:S03]  /*b650*/  IADD3 R164, R191, -0x20, RZ ;  /* 0xffffffe0bfa47810 */ /* 0x000fc60007ffe0ff */
[----:B------:R2:W-:Y:S01]  /*b660*/  STL.64 [R1+0x478], R172 ;  /* 0x000478ac01007387 */ /* 0x0005e20000100a00 */
[----:B---3--:R-:W-:-:S03]  /*b670*/  LOP3.LUT R167, R190, 0x60, RZ, 0x3c, !PT ;  /* 0x00000060bea77812 */ /* 0x008fc600078e3cff */
[----:B------:R3:W-:Y:S01]  /*b680*/  STL.64 [R1+0x480], R170 ;  /* 0x000480aa01007387 */ /* 0x0007e20000100a00 */
[----:B------:R-:W-:-:S03]  /*b690*/  IADD3 R166, R191, -0x45, RZ ;  /* 0xffffffbbbfa67810 */ /* 0x000fc60007ffe0ff */
[----:B------:R1:W-:Y:S04]  /*b6a0*/  LDGSTS.E [R167+0x1800], [R174.64], !P5 ;  /* 0x01800000aea77fae */ /* 0x0003e8000e921844 */
[----:B------:R2:W-:Y:S04]  /*b6b0*/  LDGSTS.E [R167+0x1a00], [R172.64], !P5 ;  /* 0x01a00000aca77fae */ /* 0x0005e8000e921844 */
[----:B------:R3:W-:Y:S01]  /*b6c0*/  LDGSTS.E [R167+0x1c00], [R170.64], !P5 ;  /* 0x01c00000aaa77fae */ /* 0x0007e2000e921844 */
[----:B-1----:R-:W-:-:S03]  /*b6d0*/  IMAD.WIDE R174, R0, 0x4, R232 ;  /* 0x0000000400ae7825 */ /* 0x002fc600078e02e8 */
[----:B------:R1:W-:Y:S01]  /*b6e0*/  STL.64 [R1+0x488], R168 ;  /* 0x000488a801007387 */ /* 0x0003e20000100a00 */
[----:B--2---:R-:W-:-:S03]  /*b6f0*/  IMAD.WIDE R172, R0, 0x4, R234 ;  /* 0x0000000400ac7825 */ /* 0x004fc600078e02ea */
[----:B------:R1:W-:Y:S01]  /*b700*/  LDGSTS.E [R167+0x1e00], [R168.64], !P5 ;  /* 0x01e00000a8a77fae */ /* 0x0003e2000e921844 */
[----:B------:R-:W-:Y:S01]  /*b710*/  ISETP.GE.U32.AND P5, PT, R164, 0x7fffffa1, PT ;  /* 0x7fffffa1a400780c */ /* 0x000fe20003fa6070 */
[----:B---3--:R-:W-:Y:S02]  /*b720*/  IMAD.WIDE R170, R0, 0x4, R236 ;  /* 0x0000000400aa7825 */ /* 0x008fe400078e02ec */
[----:B------:R2:W-:Y:S02]  /*b730*/  LDGSTS.E [R167+0x3800], [R174.64], !P1 ;  /* 0x03800000aea77fae */ /* 0x0005e4000c921844 */
[----:B------:R-:W-:Y:S02]  /*b740*/  IMAD R164, R252, 0xb, RZ ;  /* 0x0000000bfca47824 */ /* 0x000fe400078e02ff */
[----:B------:R3:W-:Y:S01]  /*b750*/  LDGSTS.E [R167+0x3a00], [R172.64], !P1 ;  /* 0x03a00000aca77fae */ /* 0x0007e2000c921844 */
[----:B-1----:R-:W-:Y:S01]  /*b760*/  IMAD.WIDE R168, R0, 0x4, R238 ;  /* 0x0000000400a87825 */ /* 0x002fe200078e02ee */
[----:B------:R-:W-:-:S02]  /*b770*/  IADD3 R0, R191, -0x24, RZ ;  /* 0xffffffdcbf007810 */ /* 0x000fc40007ffe0ff */
[----:B------:R2:W-:Y:S04]  /*b780*/  STL.64 [R1+0x490], R174 ;  /* 0x000490ae01007387 */ /* 0x0005e80000100a00 */
[----:B------:R1:W-:Y:S04]  /*b790*/  LDGSTS.E [R167+0x3c00], [R170.64], !P1 ;  /* 0x03c00000aaa77fae */ /* 0x0003e8000c921844 */
[----:B------:R3:W-:Y:S04]  /*b7a0*/  STL.64 [R1+0x498], R172 ;  /* 0x000498ac01007387 */ /* 0x0007e80000100a00 */
[----:B------:R4:W-:Y:S01]  /*b7b0*/  LDGSTS.E [R167+0x3e00], [R168.64], !P1 ;  /* 0x03e00000a8a77fae */ /* 0x0009e2000c921844 */
[----:B--2---:R-:W-:Y:S01]  /*b7c0*/  IMAD.WIDE R174, R164, 0x4, R232 ;  /* 0x00000004a4ae7825 */ /* 0x004fe200078e02e8 */
[----:B------:R-:W-:-:S02]  /*b7d0*/  ISETP.GE.U32.AND P1, PT, R0, 0x7fffff9d, PT ;  /* 0x7fffff9d0000780c */ /* 0x000fc40003f26070 */
[----:B------:R1:W-:Y:S01]  /*b7e0*/  STL.64 [R1+0x4a0], R170 ;  /* 0x0004a0aa01007387 */ /* 0x0003e20000100a00 */
[----:B------:R-:W-:Y:S02]  /*b7f0*/  IMAD R0, R252, 0xf, RZ ;  /* 0x0000000ffc007824 */ /* 0x000fe400078e02ff */
[C---:B---3--:R-:W-:Y:S01]  /*b800*/  IMAD.WIDE R172, R164.reuse, 0x4, R234 ;  /* 0x00000004a4ac7825 */ /* 0x048fe200078e02ea */
[----:B------:R4:W-:Y:S04]  /*b810*/  STL.64 [R1+0x4a8], R168 ;  /* 0x0004a8a801007387 */ /* 0x0009e80000100a00 */
[----:B------:R2:W-:Y:S01]  /*b820*/  STL.64 [R1+0x4b0], R174 ;  /* 0x0004b0ae01007387 */ /* 0x0005e20000100a00 */
[----:B-1----:R-:W-:-:S03]  /*b830*/  IMAD.WIDE R170, R164, 0x4, R236 ;  /* 0x00000004a4aa7825 */ /* 0x002fc600078e02ec */
[----:B------:R2:W-:Y:S01]  /*b840*/  LDGSTS.E [R167+0x5800], [R174.64], !P2 ;  /* 0x05800000aea77fae */ /* 0x0005e2000d121844 */
[----:B----4-:R-:W-:Y:S01]  /*b850*/  IMAD.WIDE R168, R164, 0x4, R238 ;  /* 0x00000004a4a87825 */ /* 0x010fe200078e02ee */
[----:B------:R-:W-:Y:S02]  /*b860*/  IADD3 R164, R191, -0x28, RZ ;  /* 0xffffffd8bfa47810 */ /* 0x000fe40007ffe0ff */
[----:B------:R1:W-:Y:S04]  /*b870*/  STL.64 [R1+0x4b8], R172 ;  /* 0x0004b8ac01007387 */ /* 0x0003e80000100a00 */
[----:B------:R1:W-:Y:S01]  /*b880*/  LDGSTS.E [R167+0x5a00], [R172.64], !P2 ;  /* 0x05a00000aca77fae */ /* 0x0003e2000d121844 */
[----:B--2---:R-:W-:-:S03]  /*b890*/  IMAD.WIDE R174, R0, 0x4, R232 ;  /* 0x0000000400ae7825 */ /* 0x004fc600078e02e8 */
[----:B------:R2:W-:Y:S04]  /*b8a0*/  STL.64 [R1+0x4c0], R170 ;  /* 0x0004c0aa01007387 */ /* 0x0005e80000100a00 */
[----:B------:R2:W-:Y:S01]  /*b8b0*/  LDGSTS.E [R167+0x5c00], [R170.64], !P2 ;  /* 0x05c00000aaa77fae */ /* 0x0005e2000d121844 */
[----:B-1----:R-:W-:-:S03]  /*b8c0*/  IMAD.WIDE R172, R0, 0x4, R234 ;  /* 0x0000000400ac7825 */ /* 0x002fc600078e02ea */
[----:B------:R1:W-:Y:S04]  /*b8d0*/  STL.64 [R1+0x4c8], R168 ;  /* 0x0004c8a801007387 */ /* 0x0003e80000100a00 */
[----:B------:R1:W-:Y:S01]  /*b8e0*/  LDGSTS.E [R167+0x5e00], [R168.64], !P2 ;  /* 0x05e00000a8a77fae */ /* 0x0003e2000d121844 */
[----:B------:R-:W-:Y:S01]  /*b8f0*/  ISETP.GE.U32.AND P2, PT, R164, 0x7fffff99, PT ;  /* 0x7fffff99a400780c */ /* 0x000fe20003f46070 */
[----:B------:R-:W-:Y:S02]  /*b900*/  IMAD R164, R252, 0x13, RZ ;  /* 0x00000013fca47824 */ /* 0x000fe400078e02ff */
[C---:B--2---:R-:W-:Y:S01]  /*b910*/  IMAD.WIDE R170, R0.reuse, 0x4, R236 ;  /* 0x0000000400aa7825 */ /* 0x044fe200078e02ec */
[----:B------:R2:W-:Y:S04]  /*b920*/  LDGSTS.E [R167+0x7800], [R174.64], !P4 ;  /* 0x07800000aea77fae */ /* 0x0005e8000e121844 */
        /* <DEDUP_REMOVED lines=106> */
[----:B----4-:R-:W-:-:S03]  /*bfd0*/  IMAD.WIDE R168, R164, 0x4, R238 ;  /* 0x00000004a4a87825 */ /* 0x010fc600078e02ee */
[----:B------:R1:W-:Y:S01]  /*bfe0*/  STL.64 [R1+0x9d8], R172 ;  /* 0x0009d8ac01007387 */ /* 0x0003e20000100a00 */
[----:B------:R-:W-:-:S03]  /*bff0*/  IADD3 R164, R191, -0x43, RZ ;  /* 0xffffffbdbfa47810 */ /* 0x000fc60007ffe0ff */
        /* <DEDUP_REMOVED lines=8> */
[----:B------:R-:W-:Y:S02]  /*c080*/  IMAD.MOV.U32 R164, RZ, RZ, 0x3f ;  /* 0x0000003fffa47424 */ /* 0x000fe400078e00ff */
[----:B--2---:R-:W-:Y:S01]  /*c090*/  IMAD.WIDE R170, R0, 0x4, R236 ;  /* 0x0000000400aa7825 */ /* 0x004fe200078e02ec */
[----:B------:R-:W2:Y:S02]  /*c0a0*/  S2R R190, SR_TID.X ;  /* 0x0000000000be7919 */ /* 0x000ea40000002100 */
[----:B------:R-:W-:-:S02]  /*c0b0*/  IADD3 R164, R164, c[0x0][0x180], RZ ;  /* 0x00006000a4a47a10 */ /* 0x000fc40007ffe0ff */
[----:B------:R3:W-:Y:S01]  /*c0c0*/  LDGSTS.E [R167+0x17800], [R174.64], !P6 ;  /* 0x17800000aea77fae */ /* 0x0007e2000f121844 */
[----:B-1----:R-:W-:Y:S01]  /*c0d0*/  IMAD.WIDE R168, R0, 0x4, R238 ;  /* 0x0000000400a87825 */ /* 0x002fe200078e02ee */
[----:B------:R-:W-:Y:S02]  /*c0e0*/  IADD3 R0, R191, -0x44, RZ ;  /* 0xffffffbcbf007810 */ /* 0x000fe40007ffe0ff */
[----:B------:R1:W-:Y:S04]  /*c0f0*/  LDGSTS.E [R167+0x17a00], [R172.64], !P6 ;  /* 0x17a00000aca77fae */ /* 0x0003e8000f121844 */
[----:B------:R4:W-:Y:S04]  /*c100*/  LDGSTS.E [R167+0x17c00], [R170.64], !P6 ;  /* 0x17c00000aaa77fae */ /* 0x0009e8000f121844 */
[----:B------:R1:W-:Y:S01]  /*c110*/  LDGSTS.E [R167+0x17e00], [R168.64], !P6 ;  /* 0x17e00000a8a77fae */ /* 0x0003e2000f121844 */
[----:B------:R-:W-:Y:S01]  /*c120*/  ISETP.GE.U32.AND P6, PT, R0, 0x7fffff7d, PT ;  /* 0x7fffff7d0000780c */ /* 0x000fe20003fc6070 */
[----:B------:R-:W-:-:S02]  /*c130*/  IMAD R0, R252, 0x33, RZ ;  /* 0x00000033fc007824 */ /* 0x000fc400078e02ff */
[----:B------:R3:W-:Y:S02]  /*c140*/  STL.64 [R1+0x9f0], R174 ;  /* 0x0009f0ae01007387 */ /* 0x0007e40000100a00 */
[----:B------:R-:W-:Y:S01]  /*c150*/  IMAD.WIDE R178, R0, 0x4, R232 ;  /* 0x0000000400b27825 */ /* 0x000fe200078e02e8 */
[----:B--2---:R-:W-:Y:S01]  /*c160*/  SHF.R.S32.HI R165, RZ, 0x6, R190 ;  /* 0x00000006ffa57819 */ /* 0x004fe200000114be */
[----:B------:R1:W-:Y:S01]  /*c170*/  STL.64 [R1+0x9f8], R172 ;  /* 0x0009f8ac01007387 */ /* 0x0003e20000100a00 */
[----:B------:R-:W-:Y:S01]  /*c180*/  LOP3.LUT R190, R190, 0x3f, RZ, 0xc0, !PT ;  /* 0x0000003fbebe7812 */ /* 0x000fe200078ec0ff */
[C---:B------:R-:W-:Y:S01]  /*c190*/  IMAD.WIDE R176, R0.reuse, 0x4, R234 ;  /* 0x0000000400b07825 */ /* 0x040fe200078e02ea */
[----:B------:R-:W-:Y:S01]  /*c1a0*/  SGXT R165, R165, 0x1 ;  /* 0x00000001a5a5781a */ /* 0x000fe20000000200 */
[----:B------:R4:W-:Y:S04]  /*c1b0*/  STL.64 [R1+0xa00], R170 ;  /* 0x000a00aa01007387 */ /* 0x0009e80000100a00 */
[----:B------:R2:W-:Y:S01]  /*c1c0*/  STL.64 [R1+0xa08], R168 ;  /* 0x000a08a801007387 */ /* 0x0005e20000100a00 */
[----:B---3--:R-:W-:-:S03]  /*c1d0*/  IMAD.WIDE R174, R0, 0x4, R236 ;  /* 0x0000000400ae7825 */ /* 0x008fc600078e02ec */
[----:B------:R3:W-:Y:S01]  /*c1e0*/  STL.64 [R1+0xa10], R178 ;  /* 0x000a10b201007387 */ /* 0x0007e20000100a00 */
[----:B-1----:R-:W-:Y:S01]  /*c1f0*/  IMAD.WIDE R172, R0, 0x4, R238 ;  /* 0x0000000400ac7825 */ /* 0x002fe200078e02ee */
[----:B----4-:R-:W-:-:S03]  /*c200*/  IADD3 R171, R191, -0x40, RZ ;  /* 0xffffffc0bfab7810 */ /* 0x010fc60007ffe0ff */
[C---:B------:R-:W-:Y:S01]  /*c210*/  IMAD R170, R252.reuse, 0x37, RZ ;  /* 0x00000037fcaa7824 */ /* 0x040fe200078e02ff */
[----:B------:R3:W-:Y:S01]  /*c220*/  LDGSTS.E [R167+0x19800], [R178.64], !P3 ;  /* 0x19800000b2a77fae */ /* 0x0007e2000d921844 */
[----:B--2---:R-:W-:Y:S02]  /*c230*/  IMAD R169, R252, 0x3b, RZ ;  /* 0x0000003bfca97824 */ /* 0x004fe400078e02ff */
[C---:B------:R-:W-:Y:S01]  /*c240*/  IMAD.WIDE R184, R170.reuse, 0x4, R232 ;  /* 0x00000004aab87825 */ /* 0x040fe200078e02e8 */
[----:B------:R1:W-:Y:S03]  /*c250*/  STL.64 [R1+0xa18], R176 ;  /* 0x000a18b001007387 */ /* 0x0003e60000100a00 */
[C---:B------:R-:W-:Y:S01]  /*c260*/  IMAD.WIDE R182, R170.reuse, 0x4, R234 ;  /* 0x00000004aab67825 */ /* 0x040fe200078e02ea */
[----:B------:R1:W-:Y:S03]  /*c270*/  LDGSTS.E [R167+0x19a00], [R176.64], !P3 ;  /* 0x19a00000b0a77fae */ /* 0x0003e6000d921844 */
[C---:B------:R-:W-:Y:S01]  /*c280*/  IMAD.WIDE R180, R170.reuse, 0x4, R236 ;  /* 0x00000004aab47825 */ /* 0x040fe200078e02ec */
[----:B------:R2:W-:Y:S03]  /*c290*/  LDGSTS.E [R167+0x19c00], [R174.64], !P3 ;  /* 0x19c00000aea77fae */ /* 0x0005e6000d921844 */
[----:B---3--:R-:W-:Y:S01]  /*c2a0*/  IMAD.WIDE R178, R170, 0x4, R238 ;  /* 0x00000004aab27825 */ /* 0x008fe200078e02ee */
[----:B------:R3:W-:Y:S01]  /*c2b0*/  LDGSTS.E [R167+0x19e00], [R172.64], !P3 ;  /* 0x19e00000aca77fae */ /* 0x0007e2000d921844 */
[----:B------:R-:W-:-:S02]  /*c2c0*/  ISETP.GE.U32.AND P3, PT, R171, 0x7fffff81, PT ;  /* 0x7fffff81ab00780c */ /* 0x000fc40003f66070 */
[C---:B------:R-:W-:Y:S01]  /*c2d0*/  IMAD.WIDE R170, R169.reuse, 0x4, R238 ;  /* 0x00000004a9aa7825 */ /* 0x040fe200078e02ee */
[----:B------:R2:W-:Y:S03]  /*c2e0*/  STL.64 [R1+0xa20], R174 ;  /* 0x000a20ae01007387 */ /* 0x0005e60000100a00 */
[C---:B-1----:R-:W-:Y:S01]  /*c2f0*/  IMAD.WIDE R176, R169.reuse, 0x4, R232 ;  /* 0x00000004a9b07825 */ /* 0x042fe200078e02e8 */
[----:B------:R3:W-:Y:S03]  /*c300*/  STL.64 [R1+0xa28], R172 ;  /* 0x000a28ac01007387 */ /* 0x0007e60000100a00 */
[----:B------:R-:W-:Y:S01]  /*c310*/  IMAD R168, R252, 0x3f, RZ ;  /* 0x0000003ffca87824 */ /* 0x000fe200078e02ff */
[----:B------:R1:W-:Y:S01]  /*c320*/  LDGSTS.E [R167+0x1b800], [R184.64], !P0 ;  /* 0x1b800000b8a77fae */ /* 0x0003e2000c121844 */
[----:B--2---:R-:W-:-:S03]  /*c330*/  IMAD.WIDE R174, R169, 0x4, R234 ;  /* 0x00000004a9ae7825 */ /* 0x004fc600078e02ea */
[----:B------:R1:W-:Y:S01]  /*c340*/  STL.64 [R1+0xa30], R184 ;  /* 0x000a30b801007387 */ /* 0x0003e20000100a00 */
[----:B---3--:R-:W-:-:S03]  /*c350*/  IMAD.WIDE R172, R169, 0x4, R236 ;  /* 0x00000004a9ac7825 */ /* 0x008fc600078e02ec */
[----:B------:R2:W-:Y:S04]  /*c360*/  LDGSTS.E [R167+0x1ba00], [R182.64], !P0 ;  /* 0x1ba00000b6a77fae */ /* 0x0005e8000c121844 */
[----:B------:R-:W-:Y:S04]  /*c370*/  STL.64 [R1+0xa38], R176 ;  /* 0x000a38b001007387 */ /* 0x000fe80000100a00 */
[----:B------:R3:W-:Y:S01]  /*c380*/  LDGSTS.E [R167+0x1bc00], [R180.64], !P0 ;  /* 0x1bc00000b4a77fae */ /* 0x0007e2000c121844 */
[----:B-1----:R-:W-:Y:S02]  /*c390*/  IMAD.MOV.U32 R184, RZ, RZ, R214 ;  /* 0x000000ffffb87224 */ /* 0x002fe400078e00d6 */
[----:B------:R-:W-:Y:S01]  /*c3a0*/  IMAD.MOV.U32 R185, RZ, RZ, R215 ;  /* 0x000000ffffb97224 */ /* 0x000fe200078e00d7 */
[----:B------:R2:W-:Y:S04]  /*c3b0*/  STL.64 [R1+0xa40], R182 ;  /* 0x000a40b601007387 */ /* 0x0005e80000100a00 */
[----:B------:R1:W-:Y:S01]  /*c3c0*/  LDGSTS.E [R167+0x1be00], [R178.64], !P0 ;  /* 0x1be00000b2a77fae */ /* 0x0003e2000c121844 */
[----:B------:R-:W-:Y:S01]  /*c3d0*/  ISETP.GT.AND P0, PT, R164, 0x3f, PT ;  /* 0x0000003fa400780c */ /* 0x000fe20003f04270 */
[----:B------:R-:W-:-:S02]  /*c3e0*/  IMAD.SHL.U32 R164, R190, 0x4, RZ ;  /* 0x00000004bea47824 */ /* 0x000fc400078e00ff */
[----:B------:R3:W-:Y:S01]  /*c3f0*/  STL.64 [R1+0xa48], R180 ;  /* 0x000a48b401007387 */ /* 0x0007e20000100a00 */
[----:B------:R-:W-:-:S03]  /*c400*/  SEL R0, RZ, 0x4, !P0 ;  /* 0x00000004ff007807 */ /* 0x000fc60004000000 */
[----:B------:R4:W-:Y:S01]  /*c410*/  LDGSTS.E [R167+0x1d800], [R176.64], !P5 ;  /* 0x1d800000b0a77fae */ /* 0x0009e2000e921844 */
[----:B--2---:R-:W-:Y:S01]  /*c420*/  MOV R182, R212 ;  /* 0x000000d400b67202 */ /* 0x004fe20000000f00 */
[----:B------:R-:W-:Y:S02]  /*c430*/  IMAD.MOV.U32 R183, RZ, RZ, R213 ;  /* 0x000000ffffb77224 */ /* 0x000fe400078e00d5 */
[----:B------:R1:W-:Y:S04]  /*c440*/  STL.64 [R1+0xa50], R178 ;  /* 0x000a50b201007387 */ /* 0x0003e80000100a00 */
[----:B------:R2:W-:Y:S01]  /*c450*/  LDGSTS.E [R167+0x1da00], [R174.64], !P5 ;  /* 0x1da00000aea77fae */ /* 0x0005e2000e921844 */
[----:B---3--:R-:W-:Y:S02]  /*c460*/  IMAD.MOV.U32 R180, RZ, RZ, R210 ;  /* 0x000000ffffb47224 */ /* 0x008fe400078e00d2 */
[----:B------:R-:W-:Y:S01]  /*c470*/  IMAD.MOV.U32 R181, RZ, RZ, R211 ;  /* 0x000000ffffb57224 */ /* 0x000fe200078e00d3 */
[----:B------:R2:W-:Y:S01]  /*c480*/  STL.64 [R1+0xa60], R174 ;  /* 0x000a60ae01007387 */ /* 0x0005e20000100a00 */
[----:B----4-:R-:W-:Y:S01]  /*c490*/  IMAD.MOV.U32 R176, RZ, RZ, R206 ;  /* 0x000000ffffb07224 */ /* 0x010fe200078e00ce */
[----:B------:R-:W-:-:S02]  /*c4a0*/  MOV R177, R207 ;  /* 0x000000cf00b17202 */ /* 0x000fc40000000f00 */
[----:B------:R3:W-:Y:S01]  /*c4b0*/  LDGSTS.E [R167+0x1dc00], [R172.64], !P5 ;  /* 0x1dc00000aca77fae */ /* 0x0007e2000e921844 */
[----:B-1----:R-:W-:Y:S02]  /*c4c0*/  IMAD.MOV.U32 R178, RZ, RZ, R208 ;  /* 0x000000ffffb27224 */ /* 0x002fe400078e00d0 */
[----:B------:R-:W-:Y:S01]  /*c4d0*/  IMAD.MOV.U32 R179, RZ, RZ, R209 ;  /* 0x000000ffffb37224 */ /* 0x000fe200078e00d1 */
[----:B------:R3:W-:Y:S04]  /*c4e0*/  STL.64 [R1+0xa68], R172 ;  /* 0x000a68ac01007387 */ /* 0x0007e80000100a00 */
[----:B------:R1:W-:Y:S01]  /*c4f0*/  LDGSTS.E [R167+0x1de00], [R170.64], !P5 ;  /* 0x1de00000aaa77fae */ /* 0x0003e2000e921844 */
[----:B--2---:R-:W-:Y:S01]  /*c500*/  IMAD.WIDE R174, R168, 0x4, R232 ;  /* 0x00000004a8ae7825 */ /* 0x004fe200078e02e8 */
[----:B------:R-:W-:-:S02]  /*c510*/  ISETP.GE.AND P5, PT, R190, c[0x0][0x180], PT ;  /* 0x00006000be007a0c */ /* 0x000fc40003fa6270 */
[----:B------:R1:W-:Y:S01]  /*c520*/  STL.64 [R1+0xa70], R170 ;  /* 0x000a70aa01007387 */ /* 0x0003e20000100a00 */
[----:B------:R-:W-:Y:S01]  /*c530*/  IMAD.MOV.U32 R190, RZ, RZ, R220 ;  /* 0x000000ffffbe7224 */ /* 0x000fe200078e00dc */
[----:B------:R-:W-:Y:S01]  /*c540*/  SEL R0, R0, RZ, !P5 ;  /* 0x000000ff00007207 */ /* 0x000fe20006800000 */
[----:B---3--:R-:W-:Y:S01]  /*c550*/  IMAD.WIDE R172, R168, 0x4, R234 ;  /* 0x00000004a8ac7825 */ /* 0x008fe200078e02ea */
[----:B------:R2:W-:Y:S01]  /*c560*/  LDGSTS.E [R167+0x1f800], [R174.64], !P3 ;  /* 0x1f800000aea77fae */ /* 0x0005e2000d921844 */
[----:B------:R-:W-:Y:S02]  /*c570*/  ISETP.GE.U32.AND P5, PT, R166, 0x7fffff7c, PT ;  /* 0x7fffff7ca600780c */ /* 0x000fe40003fa6070 */
[----:B------:R-:W-:Y:S01]  /*c580*/  LOP3.LUT R166, R164, 0x110, R165, 0x78, !PT ;  /* 0x00000110a4a67812 */ /* 0x000fe200078e78a5 */
[----:B------:R3:W-:Y:S01]  /*c590*/  LDGSTS.E [R167+0x1fa00], [R172.64], !P3 ;  /* 0x1fa00000aca77fae */ /* 0x0007e2000d921844 */
[----:B------:R-:W-:Y:S02]  /*c5a0*/  IMAD.MOV.U32 R164, RZ, RZ, R200 ;  /* 0x000000ffffa47224 */ /* 0x000fe400078e00c8 */
[----:B-1----:R-:W-:Y:S01]  /*c5b0*/  IMAD.WIDE R170, R168, 0x4, R236 ;  /* 0x00000004a8aa7825 */ /* 0x002fe200078e02ec */
[----:B------:R2:W-:Y:S01]  /*c5c0*/  STL.64 [R1+0xa58], R174 ;  /* 0x000a58ae01007387 */ /* 0x0005e20000100a00 */
[----:B------:R-:W-:-:S02]  /*c5d0*/  LOP3.LUT R252, R166, 0x60, RZ, 0x3c, !PT ;  /* 0x00000060a6fc7812 */ /* 0x000fc400078e3cff */
[----:B------:R-:W-:Y:S01]  /*c5e0*/  IMAD.WIDE R168, R168, 0x4, R238 ;  /* 0x00000004a8a87825 */ /* 0x000fe200078e02ee */
[----:B------:R1:W-:Y:S03]  /*c5f0*/  LDGSTS.E [R167+0x1fc00], [R170.64], !P3 ;  /* 0x1fc00000aaa77fae */ /* 0x0003e6000d921844 */
[----:B------:R-:W-:Y:S01]  /*c600*/  IMAD.MOV.U32 R165, RZ, RZ, R201 ;  /* 0x000000ffffa57224 */ /* 0x000fe200078e00c9 */
[----:B------:R4:W-:Y:S01]  /*c610*/  LDGSTS.E [R167+0x1fe00], [R168.64], !P3 ;  /* 0x1fe00000a8a77fae */ /* 0x0009e2000d921844 */
[----:B------:R-:W-:Y:S01]  /*c620*/  ISETP.NE.U32.AND P3, PT, R0, RZ, PT ;  /* 0x000000ff0000720c */ /* 0x000fe20003f65070 */
[----:B------:R-:W-:Y:S01]  /*c630*/  IMAD.MOV.U32 R200, RZ, RZ, R230 ;  /* 0x000000ffffc87224 */ /* 0x000fe200078e00e6 */
[----:B------:R-:W-:Y:S01]  /*c640*/  IADD3 R0, R191, -0x46, RZ ;  /* 0xffffffbabf007810 */ /* 0x000fe20007ffe0ff */
[----:B------:R3:W-:Y:S01]  /*c650*/  STL.64 [R1+0xa80], R172 ;  /* 0x000a80ac01007387 */ /* 0x0007e20000100a00 */
[----:B--2---:R-:W-:-:S02]  /*c660*/  IMAD.MOV.U32 R174, RZ, RZ, R204 ;  /* 0x000000ffffae7224 */ /* 0x004fc400078e00cc */
[----:B------:R-:W-:Y:S01]  /*c670*/  IMAD.MOV.U32 R175, RZ, RZ, R205 ;  /* 0x000000ffffaf7224 */ /* 0x000fe200078e00cd */
[----:B------:R1:W-:Y:S01]  /*c680*/  STL.64 [R1+0xa88], R170 ;  /* 0x000a88aa01007387 */ /* 0x0003e20000100a00 */
[----:B------:R-:W-:Y:S02]  /*c690*/  IMAD.MOV.U32 R191, RZ, RZ, R221 ;  /* 0x000000ffffbf7224 */ /* 0x000fe400078e00dd */
[----:B------:R-:W-:Y:S01]  /*c6a0*/  IMAD.MOV.U32 R201, RZ, RZ, R231 ;  /* 0x000000ffffc97224 */ /* 0x000fe200078e00e7 */
[----:B------:R4:W-:Y:S01]  /*c6b0*/  STL.64 [R1+0xa90], R168 ;  /* 0x000a90a801007387 */ /* 0x0009e20000100a00 */
[----:B---3--:R-:W-:Y:S01]  /*c6c0*/  MOV R172, R202 ;  /* 0x000000ca00ac7202 */ /* 0x008fe20000000f00 */
[----:B------:R-:W-:Y:S02]  /*c6d0*/  IMAD.MOV.U32 R173, RZ, RZ, R203 ;  /* 0x000000ffffad7224 */ /* 0x000fe400078e00cb */
[----:B------:R-:W2:Y:S01]  /*c6e0*/  LDL.64 R204, [R1+0x870] ;  /* 0x0008700001cc7983 */ /* 0x000ea20000100a00 */
[----:B-1----:R-:W-:-:S03]  /*c6f0*/  LOP3.LUT R170, R166, 0x40, RZ, 0x3c, !PT ;  /* 0x00000040a6aa7812 */ /* 0x002fc600078e3cff */
[----:B------:R-:W3:Y:S01]  /*c700*/  LDL.64 R202, [R1+0x850] ;  /* 0x0008500001ca7983 */ /* 0x000ee20000100a00 */
[----:B----4-:R-:W-:-:S03]  /*c710*/  LOP3.LUT R168, R166, 0x20, RZ, 0x3c, !PT ;  /* 0x00000020a6a87812 */ /* 0x010fc600078e3cff */
[----:B------:R-:W4:Y:S04]  /*c720*/  LDL.64 R206, [R1+0x890] ;  /* 0x0008900001ce7983 */ /* 0x000f280000100a00 */
[----:B------:R-:W4:Y:S04]  /*c730*/  LDL.64 R208, [R1+0x8b0] ;  /* 0x0008b00001d07983 */ /* 0x000f280000100a00 */
[----:B------:R-:W4:Y:S04]  /*c740*/  LDL.64 R210, [R1+0x8d0] ;  /* 0x0008d00001d27983 */ /* 0x000f280000100a00 */
[----:B------:R-:W4:Y:S04]  /*c750*/  LDL.64 R212, [R1+0x8f0] ;  /* 0x0008f00001d47983 */ /* 0x000f280000100a00 */
[----:B------:R-:W4:Y:S04]  /*c760*/  LDL.64 R214, [R1+0x910] ;  /* 0x0009100001d67983 */ /* 0x000f280000100a00 */
[----:B------:R-:W0:Y:S04]  /*c770*/  LDGDEPBAR ;  /* 0x00000000000079af */ /* 0x000e280000000000 */
[----:B------:R-:W4:Y:S04]  /*c780*/  LDL.64 R216, [R1+0x9c0] ;  /* 0x0009c00001d87983 */ /* 0x000f280000100a00 */
[----:B------:R1:W-:Y:S04]  /*c790*/  LDGSTS.E [R166+0x40000], [R192.64], P3 ;  /* 0x40000000c0a67fae */ /* 0x0003e80009921844 */
[----:B------:R-:W4:Y:S04]  /*c7a0*/  LDL.64 R218, [R1+0x9b0] ;  /* 0x0009b00001da7983 */ /* 0x000f280000100a00 */
[----:B------:R1:W-:Y:S02]  /*c7b0*/  LDGSTS.E [R166+0x40800], [R194.64], P3 ;  /* 0x40800000c2a67fae */ /* 0x0003e40009921844 */
[----:B-1----:R-:W-:Y:S01]  /*c7c0*/  MOV R192, R222 ;  /* 0x000000de00c07202 */ /* 0x002fe20000000f00 */
[----:B------:R-:W-:Y:S01]  /*c7d0*/  IMAD.MOV.U32 R193, RZ, RZ, R223 ;  /* 0x000000ffffc17224 */ /* 0x000fe200078e00df */
[----:B------:R-:W4:Y:S04]  /*c7e0*/  LDL.64 R220, [R1+0x9a0] ;  /* 0x0009a00001dc7983 */ /* 0x000f280000100a00 */
[----:B------:R-:W4:Y:S01]  /*c7f0*/  LDL.64 R222, [R1+0x990] ;  /* 0x0009900001de7983 */ /* 0x000f220000100a00 */
[----:B------:R-:W-:-:S02]  /*c800*/  IMAD.MOV.U32 R194, RZ, RZ, R224 ;  /* 0x000000ffffc27224 */ /* 0x000fc400078e00e0 */
[----:B------:R-:W-:Y:S01]  /*c810*/  IMAD.MOV.U32 R195, RZ, RZ, R225 ;  /* 0x000000ffffc37224 */ /* 0x000fe200078e00e1 */
[----:B------:R1:W-:Y:S04]  /*c820*/  LDGSTS.E [R166+0x41000], [R196.64], P3 ;  /* 0x41000000c4a67fae */ /* 0x0003e80009921844 */
[----:B------:R-:W4:Y:S04]  /*c830*/  LDL.64 R224, [R1+0x980] ;  /* 0x0009800001e07983 */ /* 0x000f280000100a00 */
[----:B------:R1:W-:Y:S02]  /*c840*/  LDGSTS.E [R166+0x41800], [R198.64], P3 ;  /* 0x41800000c6a67fae */ /* 0x0003e40009921844 */
[----:B-1----:R-:W-:Y:S01]  /*c850*/  IMAD.MOV.U32 R196, RZ, RZ, R226 ;  /* 0x000000ffffc47224 */ /* 0x002fe200078e00e2 */
[----:B------:R-:W-:Y:S01]  /*c860*/  MOV R197, R227 ;  /* 0x000000e300c57202 */ /* 0x000fe20000000f00 */
[----:B------:R-:W4:Y:S04]  /*c870*/  LDL.64 R230, [R1+0x618] ;  /* 0x0006180001e67983 */ /* 0x000f280000100a00 */
[----:B------:R-:W4:Y:S01]  /*c880*/  LDL.64 R226, [R1+0x5d8] ;  /* 0x0005d80001e27983 */ /* 0x000f220000100a00 */
[----:B------:R-:W-:-:S02]  /*c890*/  IMAD.MOV.U32 R198, RZ, RZ, R228 ;  /* 0x000000ffffc67224 */ /* 0x000fc400078e00e4 */
[----:B------:R-:W-:Y:S01]  /*c8a0*/  IMAD.MOV.U32 R199, RZ, RZ, R229 ;  /* 0x000000ffffc77224 */ /* 0x000fe200078e00e5 */
[----:B------:R1:W-:Y:S04]  /*c8b0*/  LDGSTS.E [R166+0x42000], [R164.64], P3 ;  /* 0x42000000a4a67fae */ /* 0x0003e80009921844 */
[----:B------:R-:W4:Y:S04]  /*c8c0*/  LDL.64 R228, [R1+0x5f8] ;  /* 0x0005f80001e47983 */ /* 0x000f280000100a00 */
[----:B------:R1:W-:Y:S04]  /*c8d0*/  LDGSTS.E [R166+0x42800], [R172.64], P3 ;  /* 0x42800000aca67fae */ /* 0x0003e80009921844 */
        /* <DEDUP_REMOVED lines=14> */
[----:B-1----:R1:W5:Y:S04]  /*c9c0*/  LDL.LU.64 R164, [R1+0x2288] ;  /* 0x0022880001a47983 */ /* 0x0023680000300a00 */
[----:B------:R-:W4:Y:S04]  /*c9d0*/  LDL.64 R172, [R1+0x658] ;  /* 0x0006580001ac7983 */ /* 0x000f280000100a00 */
        /* <DEDUP_REMOVED lines=14> */
[----:B---3--:R3:W-:Y:S04]  /*cac0*/  LDGSTS.E [R166+0x4a000], [R202.64], P3 ;  /* 0x4a000000caa67fae */ /* 0x0087e80009921844 */
[----:B--2---:R2:W-:Y:S04]  /*cad0*/  LDGSTS.E [R166+0x4a800], [R204.64], P3 ;  /* 0x4a800000cca67fae */ /* 0x0045e80009921844 */
[----:B----4-:R4:W-:Y:S04]  /*cae0*/  LDGSTS.E [R166+0x4b000], [R206.64], P3 ;  /* 0x4b000000cea67fae */ /* 0x0109e80009921844 */
[----:B------:R1:W-:Y:S04]  /*caf0*/  LDGSTS.E [R166+0x4b800], [R208.64], P3 ;  /* 0x4b800000d0a67fae */ /* 0x0003e80009921844 */
[----:B------:R1:W-:Y:S04]  /*cb00*/  LDGSTS.E [R166+0x4c000], [R210.64], P3 ;  /* 0x4c000000d2a67fae */ /* 0x0003e80009921844 */
[----:B------:R1:W-:Y:S04]  /*cb10*/  LDGSTS.E [R166+0x4c800], [R212.64], P3 ;  /* 0x4c800000d4a67fae */ /* 0x0003e80009921844 */
[----:B------:R1:W-:Y:S04]  /*cb20*/  LDGSTS.E [R166+0x4d000], [R214.64], P3 ;  /* 0x4d000000d6a67fae */ /* 0x0003e80009921844 */
[----:B------:R1:W-:Y:S04]  /*cb30*/  LDGSTS.E [R166+0x4d800], [R216.64], P3 ;  /* 0x4d800000d8a67fae */ /* 0x0003e80009921844 */
[----:B---3--:R-:W3:Y:S04]  /*cb40*/  LDL.64 R202, [R1+0x838] ;  /* 0x0008380001ca7983 */ /* 0x008ee80000100a00 */
[----:B------:R1:W-:Y:S04]  /*cb50*/  LDGSTS.E [R166+0x4e000], [R218.64], P3 ;  /* 0x4e000000daa67fae */ /* 0x0003e80009921844 */
[----:B--2---:R-:W2:Y:S04]  /*cb60*/  LDL.64 R204, [R1+0x858] ;  /* 0x0008580001cc7983 */ /* 0x004ea80000100a00 */
[----:B----4-:R-:W4:Y:S04]  /*cb70*/  LDL.64 R206, [R1+0x878] ;  /* 0x0008780001ce7983 */ /* 0x010f280000100a00 */
[----:B------:R1:W-:Y:S04]  /*cb80*/  LDGSTS.E [R166+0x4e800], [R220.64], P3 ;  /* 0x4e800000dca67fae */ /* 0x0003e80009921844 */
[----:B------:R1:W-:Y:S04]  /*cb90*/  LDGSTS.E [R166+0x4f000], [R222.64], P3 ;  /* 0x4f000000dea67fae */ /* 0x0003e80009921844 */
[----:B-1----:R-:W2:Y:S04]  /*cba0*/  LDL.64 R208, [R1+0x898] ;  /* 0x0008980001d07983 */ /* 0x002ea80000100a00 */
[----:B------:R1:W-:Y:S04]  /*cbb0*/  LDGSTS.E [R166+0x4f800], [R224.64], P3 ;  /* 0x4f800000e0a67fae */ /* 0x0003e80009921844 */
[----:B------:R-:W2:Y:S04]  /*cbc0*/  LDL.64 R210, [R1+0x8b8] ;  /* 0x0008b80001d27983 */ /* 0x000ea80000100a00 */
[----:B------:R-:W2:Y:S04]  /*cbd0*/  LDL.64 R212, [R1+0x8d8] ;  /* 0x0008d80001d47983 */ /* 0x000ea80000100a00 */
[----:B-1----:R-:W2:Y:S04]  /*cbe0*/  LDL.64 R166, [R1+0x638] ;  /* 0x0006380001a67983 */ /* 0x002ea80000100a00 */
[----:B------:R-:W3:Y:S04]  /*cbf0*/  LDL.64 R214, [R1+0x8f8] ;  /* 0x0008f80001d67983 */ /* 0x000ee80000100a00 */
[----:B------:R-:W3:Y:S04]  /*cc00*/  LDL.64 R216, [R1+0x918] ;  /* 0x0009180001d87983 */ /* 0x000ee80000100a00 */
[----:B------:R-:W3:Y:S04]  /*cc10*/  LDL.64 R218, [R1+0x930] ;  /* 0x0009300001da7983 */ /* 0x000ee80000100a00 */
[----:B------:R-:W3:Y:S04]  /*cc20*/  LDL.64 R220, [R1+0x940] ;  /* 0x0009400001dc7983 */ /* 0x000ee80000100a00 */
[----:B------:R-:W3:Y:S04]  /*cc30*/  LDL.64 R222, [R1+0x950] ;  /* 0x0009500001de7983 */ /* 0x000ee80000100a00 */
[----:B------:R1:W-:Y:S04]  /*cc40*/  LDGSTS.E [R168+0x40200], [R226.64], P3 ;  /* 0x40200000e2a87fae */ /* 0x0003e80009921844 */
[----:B------:R-:W3:Y:S04]  /*cc50*/  LDL.64 R224, [R1+0x960] ;  /* 0x0009600001e07983 */ /* 0x000ee80000100a00 */
[----:B------:R1:W-:Y:S04]  /*cc60*/  LDGSTS.E [R168+0x40a00], [R228.64], P3 ;  /* 0x40a00000e4a87fae */ /* 0x0003e80009921844 */
[----:B-1----:R-:W3:Y:S04]  /*cc70*/  LDL.64 R226, [R1+0x970] ;  /* 0x0009700001e27983 */ /* 0x002ee80000100a00 */
[----:B------:R1:W-:Y:S04]  /*cc80*/  LDGSTS.E [R168+0x41200], [R230.64], P3 ;  /* 0x41200000e6a87fae */ /* 0x0003e80009921844 */
[----:B------:R-:W3:Y:S04]  /*cc90*/  LDL.64 R228, [R1+0x5e0] ;  /* 0x0005e00001e47983 */ /* 0x000ee80000100a00 */
[----:B-1----:R-:W3:Y:S04]  /*cca0*/  LDL.64 R230, [R1+0x600] ;  /* 0x0006000001e67983 */ /* 0x002ee80000100a00 */
[----:B--2---:R1:W-:Y:S04]  /*ccb0*/  LDGSTS.E [R168+0x41a00], [R166.64], P3 ;  /* 0x41a00000a6a87fae */ /* 0x0043e80009921844 */
        /* <DEDUP_REMOVED lines=15> */
[----:B---3--:R3:W-:Y:S04]  /*cdb0*/  LDGSTS.E [R168+0x49a00], [R202.64], P3 ;  /* 0x49a00000caa87fae */ /* 0x0087e80009921844 */
[----:B------:R3:W-:Y:S04]  /*cdc0*/  LDGSTS.E [R168+0x4a200], [R204.64], P3 ;  /* 0x4a200000cca87fae */ /* 0x0007e80009921844 */
[----:B----4-:R3:W-:Y:S04]  /*cdd0*/  LDGSTS.E [R168+0x4aa00], [R206.64], P3 ;  /* 0x4aa00000cea87fae */ /* 0x0107e80009921844 */
        /* <DEDUP_REMOVED lines=10> */
[----:B------:R3:W-:Y:S04]  /*ce80*/  LDGSTS.E [R168+0x4fa00], [R226.64], P3 ;  /* 0x4fa00000e2a87fae */ /* 0x0007e80009921844 */
[----:B--2---:R-:W2:Y:S04]  /*ce90*/  LDL.64 R172, [R1+0x640] ;  /* 0x0006400001ac7983 */ /* 0x004ea80000100a00 */
[----:B------:R-:W4:Y:S04]  /*cea0*/  LDL.64 R174, [R1+0x660] ;  /* 0x0006600001ae7983 */ /* 0x000f280000100a00 */
[----:B---3--:R-:W3:Y:S04]  /*ceb0*/  LDL.64 R168, [R1+0x620] ;  /* 0x0006200001a87983 */ /* 0x008ee80000100a00 */
[----:B------:R-:W2:Y:S04]  /*cec0*/  LDL.64 R176, [R1+0x680] ;  /* 0x0006800001b07983 */ /* 0x000ea80000100a00 */
        /* <DEDUP_REMOVED lines=24> */
[----:B------:R1:W-:Y:S04]  /*d050*/  LDGSTS.E [R170+0x40400], [R228.64], P3 ;  /* 0x40400000e4aa7fae */ /* 0x0003e80009921844 */
[----:B------:R-:W4:Y:S04]  /*d060*/  LDL.64 R226, [R1+0x988] ;  /* 0x0009880001e27983 */ /* 0x000f280000100a00 */
[----:B------:R1:W-:Y:S04]  /*d070*/  LDGSTS.E [R170+0x40c00], [R230.64], P3 ;  /* 0x40c00000e6aa7fae */ /* 0x0003e80009921844 */
[----:B-1----:R-:W4:Y:S04]  /*d080*/  LDL.64 R228, [R1+0x978] ;  /* 0x0009780001e47983 */ /* 0x002f280000100a00 */
        /* <DEDUP_REMOVED lines=33> */
[----:B---3--:R-:W3:Y:S04]  /*d2a0*/  LDL.64 R174, [R1+0x648] ;  /* 0x0006480001ae7983 */ /* 0x008ee80000100a00 */
[----:B----4-:R-:W4:Y:S04]  /*d2b0*/  LDL.64 R170, [R1+0x608] ;  /* 0x0006080001aa7983 */ /* 0x010f280000100a00 */
[----:B------:R-:W2:Y:S04]  /*d2c0*/  LDL.64 R176, [R1+0x668] ;  /* 0x0006680001b07983 */ /* 0x000ea80000100a00 */
[----:B------:R-:W3:Y:S04]  /*d2d0*/  LDL.64 R178, [R1+0x688] ;  /* 0x0006880001b27983 */ /* 0x000ee80000100a00 */
        /* <DEDUP_REMOVED lines=24> */
[----:B------:R1:W-:Y:S04]  /*d460*/  LDGSTS.E [R252+0x40600], [R230.64], P3 ;  /* 0x40600000e6fc7fae */ /* 0x0003e80009921844 */
[----:B------:R-:W3:Y:S04]  /*d470*/  LDL.64 R228, [R1+0x968] ;  /* 0x0009680001e47983 */ /* 0x000ee80000100a00 */
[----:B-1----:R-:W3:Y:S04]  /*d480*/  LDL.64 R230, [R1+0x9c8] ;  /* 0x0009c80001e67983 */ /* 0x002ee80000100a00 */
[----:B----4-:R1:W-:Y:S04]  /*d490*/  LDGSTS.E [R252+0x40e00], [R170.64], P3 ;  /* 0x40e00000aafc7fae */ /* 0x0103e80009921844 */
[----:B--2---:R2:W-:Y:S04]  /*d4a0*/  LDGSTS.E [R252+0x41600], [R172.64], P3 ;  /* 0x41600000acfc7fae */ /* 0x0045e80009921844 */
[----:B---3--:R3:W-:Y:S04]  /*d4b0*/  LDGSTS.E [R252+0x41e00], [R174.64], P3 ;  /* 0x41e00000aefc7fae */ /* 0x0087e80009921844 */
        /* <DEDUP_REMOVED lines=13> */
[----:B--2---:R2:W5:Y:S04]  /*d590*/  LDL.LU.64 R172, [R1+0x2268] ;  /* 0x0022680001ac7983 */ /* 0x0045680000300a00 */
[----:B------:R1:W-:Y:S04]  /*d5a0*/  LDGSTS.E [R252+0x48600], [R200.64], P3 ;  /* 0x48600000c8fc7fae */ /* 0x0003e80009921844 */
[----:B---3--:R2:W5:Y:S04]  /*d5b0*/  LDL.LU.64 R174, [R1+0x2260] ;  /* 0x0022600001ae7983 */ /* 0x0085680000300a00 */
[----:B------:R3:W-:Y:S04]  /*d5c0*/  LDGSTS.E [R252+0x48e00], [R202.64], P3 ;  /* 0x48e00000cafc7fae */ /* 0x0007e80009921844 */
[----:B----4-:R2:W5:Y:S04]  /*d5d0*/  LDL.LU.64 R176, [R1+0x2258] ;  /* 0x0022580001b07983 */ /* 0x0105680000300a00 */
[----:B------:R4:W-:Y:S04]  /*d5e0*/  LDGSTS.E [R252+0x49600], [R204.64], P3 ;  /* 0x49600000ccfc7fae */ /* 0x0009e80009921844 */
[----:B------:R2:W5:Y:S04]  /*d5f0*/  LDL.LU.64 R178, [R1+0x2250] ;  /* 0x0022500001b27983 */ /* 0x0005680000300a00 */
        /* <DEDUP_REMOVED lines=19> */
[----:B-1----:R1:W5:Y:S04]  /*d730*/  LDL.LU.64 R198, [R1+0x2200] ;  /* 0x0022000001c67983 */ /* 0x0023680000300a00 */
[----:B------:R2:W-:Y:S04]  /*d740*/  LDGSTS.E [R252+0x4ee00], [R226.64], P3 ;  /* 0x4ee00000e2fc7fae */ /* 0x0005e80009921844 */
[----:B------:R1:W5:Y:S04]  /*d750*/  LDL.LU.64 R200, [R1+0x21f8] ;  /* 0x0021f80001c87983 */ /* 0x0003680000300a00 */
[----:B------:R2:W-:Y:S04]  /*d760*/  LDGSTS.E [R252+0x4f600], [R228.64], P3 ;  /* 0x4f600000e4fc7fae */ /* 0x0005e80009921844 */
[----:B---3--:R1:W5:Y:S04]  /*d770*/  LDL.LU.64 R202, [R1+0x21f0] ;  /* 0x0021f00001ca7983 */ /* 0x0083680000300a00 */
[----:B------:R2:W-:Y:S04]  /*d780*/  LDGSTS.E [R252+0x4fe00], [R230.64], P3 ;  /* 0x4fe00000e6fc7fae */ /* 0x0005e80009921844 */
[----:B----4-:R1:W5:Y:S04]  /*d790*/  LDL.LU.64 R204, [R1+0x21e8] ;  /* 0x0021e80001cc7983 */ /* 0x0103680000300a00 */
[----:B------:R1:W5:Y:S01]  /*d7a0*/  LDL.LU.64 R206, [R1+0x21e0] ;  /* 0x0021e00001ce7983 */ /* 0x0003620000300a00 */
[----:B--2---:R-:W-:-:S03]  /*d7b0*/  MOV R252, c[0x0][0x188] ;  /* 0x0000620000fc7a02 */ /* 0x004fc60000000f00 */
[----:B------:R1:W5:Y:S04]  /*d7c0*/  LDL.LU.64 R208, [R1+0x21d8] ;  /* 0x0021d80001d07983 */ /* 0x0003680000300a00 */
[----:B------:R1:W5:Y:S01]  /*d7d0*/  LDL.LU.64 R210, [R1+0x21d0] ;  /* 0x0021d00001d27983 */ /* 0x0003620000300a00 */
[----:B------:R-:W-:-:S03]  /*d7e0*/  IMAD.SHL.U32 R252, R252, 0x40, RZ ;  /* 0x00000040fcfc7824 */ /* 0x000fc600078e00ff */
[----:B------:R1:W5:Y:S04]  /*d7f0*/  LDL.LU.64 R212, [R1+0x21c8] ;  /* 0x0021c80001d47983 */ /* 0x0003680000300a00 */
[----:B------:R1:W5:Y:S01]  /*d800*/  LDL.LU.64 R214, [R1+0x21c0] ;  /* 0x0021c00001d67983 */ /* 0x0003620000300a00 */
[----:B------:R-:W-:-:S03]  /*d810*/  IMAD.WIDE R232, R252, 0x4, R232 ;  /* 0x00000004fce87825 */ /* 0x000fc600078e02e8 */
[----:B------:R1:W5:Y:S04]  /*d820*/  LDL.LU.64 R216, [R1+0x21b8] ;  /* 0x0021b80001d87983 */ /* 0x0003680000300a00 */
[----:B------:R1:W5:Y:S04]  /*d830*/  LDL.LU.64 R218, [R1+0x21b0] ;  /* 0x0021b00001da7983 */ /* 0x0003680000300a00 */
[----:B------:R1:W5:Y:S04]  /*d840*/  LDL.LU.64 R220, [R1+0x21a8] ;  /* 0x0021a80001dc7983 */ /* 0x0003680000300a00 */
[----:B------:R1:W5:Y:S04]  /*d850*/  LDL.LU.64 R222, [R1+0x21a0] ;  /* 0x0021a00001de7983 */ /* 0x0003680000300a00 */
[----:B------:R1:W5:Y:S04]  /*d860*/  LDL.LU.64 R224, [R1+0x2198] ;  /* 0x0021980001e07983 */ /* 0x0003680000300a00 */
[----:B------:R1:W5:Y:S04]  /*d870*/  LDL.LU.64 R226, [R1+0x2190] ;  /* 0x0021900001e27983 */ /* 0x0003680000300a00 */
[----:B------:R1:W5:Y:S04]  /*d880*/  LDL.LU.64 R228, [R1+0x2188] ;  /* 0x0021880001e47983 */ /* 0x0003680000300a00 */
[----:B------:R1:W5:Y:S01]  /*d890*/  LDL.LU.64 R230, [R1+0x2180] ;  /* 0x0021800001e67983 */ /* 0x0003620000300a00 */
[----:B------:R-:W-:-:S03]  /*d8a0*/  IMAD.WIDE R236, R252, 0x4, R236 ;  /* 0x00000004fcec7825 */ /* 0x000fc600078e02ec */
[----:B------:R2:W-:Y:S04]  /*d8b0*/  STL.64 [R1+0x5c0], R232 ;  /* 0x0005c0e801007387 */ /* 0x0005e80000100a00 */
[----:B------:R-:W0:Y:S01]  /*d8c0*/  LDGDEPBAR ;  /* 0x00000000000079af */ /* 0x000e220000000000 */
[----:B--2---:R-:W-:-:S04]  /*d8d0*/  IMAD.WIDE R232, R252, 0x4, R234 ;  /* 0x00000004fce87825 */ /* 0x004fc800078e02ea */
[----:B------:R-:W-:Y:S01]  /*d8e0*/  IMAD.WIDE R234, R252, 0x4, R238 ;  /* 0x00000004fcea7825 */ /* 0x000fe200078e02ee */
[----:B------:R1:W-:Y:S04]  /*d8f0*/  STL.64 [R1+0x5b0], R232 ;  /* 0x0005b0e801007387 */ /* 0x0003e80000100a00 */
[----:B------:R1:W-:Y:S04]  /*d900*/  STL.64 [R1+0x590], R234 ;  /* 0x000590ea01007387 */ /* 0x0003e80000100a00 */
[----:B------:R1:W-:Y:S01]  /*d910*/  STL.64 [R1+0x5a0], R236 ;  /* 0x0005a0ec01007387 */ /* 0x0003e20000100a00 */
[----:B------:R-:W-:Y:S01]  /*d920*/  ISETP.GE.U32.AND P3, PT, R0, 0x7fffff7b, PT ;  /* 0x7fffff7b0000780c */ /* 0x000fe20003f66070 */
[----:B------:R-:W-:-:S05]  /*d930*/  IMAD.MOV.U32 R0, RZ, RZ, c[0x0][0x180] ;  /* 0x00006000ff007624 */ /* 0x000fca00078e00ff */
[----:B------:R-:W-:Y:S02]  /*d940*/  IADD3 R0, R0, -0x49, RZ ;  /* 0xffffffb700007810 */ /* 0x000fe40007ffe0ff */
[----:B------:R2:W-:Y:S04]  /*d950*/  STL.64 [R1+0x23b0], R248 ;  /* 0x0023b0f801007387 */ /* 0x0005e80000100a00 */
[----:B-1----:R-:W1:Y:S04]  /*d960*/  S2R R233, SR_TID.X ;  /* 0x0000000000e97919 */ /* 0x002e680000002100 */
[----:B--2---:R-:W2:Y:S04]  /*d970*/  LDL.64 R248, [R1+0x5c0] ;  /* 0x0005c00001f87983 */ /* 0x004ea80000100a00 */
[----:B------:R3:W-:Y:S04]  /*d980*/  STL.64 [R1+0x23a8], R250 ;  /* 0x0023a8fa01007387 */ /* 0x0007e80000100a00 */
[----:B---3--:R-:W3:Y:S01]  /*d990*/  LDL.64 R250, [R1+0x5b0] ;  /* 0x0005b00001fa7983 */ /* 0x008ee20000100a00 */
[----:B-1----:R-:W-:-:S05]  /*d9a0*/  LOP3.LUT R232, R233, 0x7f, RZ, 0xc0, !PT ;  /* 0x0000007fe9e87812 */ /* 0x002fca00078ec0ff */
[----:B------:R-:W-:Y:S01]  /*d9b0*/  IMAD.SHL.U32 R239, R232, 0x4, RZ ;  /* 0x00000004e8ef7824 */ /* 0x000fe200078e00ff */
[----:B------:R-:W-:Y:S01]  /*d9c0*/  BAR.SYNC.DEFER_BLOCKING 0x0 ;  /* 0x0000000000007b1d */ /* 0x000fe20000010000 */
[----:B-----5:R-:W-:-:S04]  /*d9d0*/  IMAD.WIDE R230, R252, 0x4, R230 ;  /* 0x00000004fce67825 */ /* 0x020fc800078e02e6 */
[----:B------:R-:W-:Y:S02]  /*d9e0*/  IMAD.MOV.U32 R233, RZ, RZ, c[0x0][0x180] ;  /* 0x00006000ffe97624 */ /* 0x000fe400078e00ff */
[----:B------:R-:W-:-:S04]  /*d9f0*/  IMAD.WIDE R228, R252, 0x4, R228 ;  /* 0x00000004fce47825 */ /* 0x000fc800078e02e4 */
        /* <DEDUP_REMOVED lines=41> */
[----:B------:R-:W-:Y:S01]  /*dc90*/  IMAD.WIDE R8, R252, 0x4, R8 ;  /* 0x00000004fc087825 */ /* 0x000fe200078e0208 */
[----:B------:R-:W-:Y:S01]  /*dca0*/  @!PT LDS RZ, [RZ] ;  /* 0x00000000fffff984 */ /* 0x000fe20000000800 */
[----:B------:R-:W-:Y:S01]  /*dcb0*/  @!PT LDS RZ, [RZ] ;  /* 0x00000000fffff984 */ /* 0x000fe20000000800 */
[----:B------:R-:W-:Y:S01]  /*dcc0*/  @!PT LDS RZ, [RZ] ;  /* 0x00000000fffff984 */ /* 0x000fe20000000800 */
[----:B--2---:R1:W-:Y:S04]  /*dcd0*/  LDGSTS.E [R239+0x20000], [R248.64], !P1 ;  /* 0x20000000f8ef7fae */ /* 0x0043e8000c921844 */
[----:B-1----:R-:W2:Y:S04]  /*dce0*/  LDL.LU.64 R248, [R1+0x23b0] ;  /* 0x0023b00001f87983 */ /* 0x002ea80000300a00 */
[----:B---3--:R1:W-:Y:S04]  /*dcf0*/  LDGSTS.E [R239+0x20200], [R250.64], !P1 ;  /* 0x20200000faef7fae */ /* 0x0083e8000c921844 */
[----:B------:R3:W-:Y:S04]  /*dd00*/  LDGSTS.E [R239+0x20400], [R236.64], !P1 ;  /* 0x20400000ecef7fae */ /* 0x0007e8000c921844 */
[----:B------:R4:W-:Y:S01]  /*dd10*/  LDGSTS.E [R239+0x20600], [R234.64], !P1 ;  /* 0x20600000eaef7fae */ /* 0x0009e2000c921844 */
[----:B------:R-:W-:-:S02]  /*dd20*/  ISETP.GE.U32.AND P1, PT, R0, 0x7fffff78, PT ;  /* 0x7fffff780000780c */ /* 0x000fc40003f26070 */
[----:B------:R-:W-:Y:S01]  /*dd30*/  IADD3 R0, R233, -0x4d, RZ ;  /* 0xffffffb3e9007810 */ /* 0x000fe20007ffe0ff */
[----:B-1----:R-:W2:Y:S01]  /*dd40*/  LDL.LU.64 R250, [R1+0x23a8] ;  /* 0x0023a80001fa7983 */ /* 0x002ea20000300a00 */
[----:B------:R-:W-:-:S03]  /*dd50*/  IMAD.WIDE R10, R252, 0x4, R10 ;  /* 0x00000004fc0a7825 */ /* 0x000fc600078e020a */
[----:B------:R-:W-:Y:S01]  /*dd60*/  STL.64 [R1+0x330], R230 ;  /* 0x000330e601007387 */ /* 0x000fe20000100a00 */
[----:B------:R-:W-:-:S03]  /*dd70*/  IMAD.WIDE R12, R252, 0x4, R12 ;  /* 0x00000004fc0c7825 */ /* 0x000fc600078e020c */
[----:B------:R-:W-:Y:S01]  /*dd80*/  STL.64 [R1+0x328], R228 ;  /* 0x000328e401007387 */ /* 0x000fe20000100a00 */
[----:B----4-:R-:W-:Y:S01]  /*dd90*/  IMAD.WIDE R234, R252, 0x4, R226 ;  /* 0x00000004fcea7825 */ /* 0x010fe200078e02e2 */
[----:B------:R-:W-:-:S03]  /*dda0*/  SHF.L.U32 R227, R232, 0x2, RZ ;  /* 0x00000002e8e37819 */ /* 0x000fc600000006ff */
[C---:B------:R-:W-:Y:S01]  /*ddb0*/  IMAD.WIDE R14, R252.reuse, 0x4, R14 ;  /* 0x00000004fc0e7825 */ /* 0x040fe200078e020e */
[----:B------:R1:W-:Y:S03]  /*ddc0*/  STL.64 [R1+0x320], R234 ;  /* 0x000320ea01007387 */ /* 0x0003e60000100a00 */
[C---:B------:R-:W-:Y:S01]  /*ddd0*/  IMAD.WIDE R16, R252.reuse, 0x4, R16 ;  /* 0x00000004fc107825 */ /* 0x040fe200078e0210 */
[----:B------:R4:W-:Y:S03]  /*dde0*/  LDGSTS.E [R227+0x22000], [R230.64], !P5 ;  /* 0x22000000e6e37fae */ /* 0x0009e6000e921844 */
[C---:B------:R-:W-:Y:S01]  /*ddf0*/  IMAD.WIDE R18, R252.reuse, 0x4, R18 ;  /* 0x00000004fc127825 */ /* 0x040fe200078e0212 */
[----:B------:R1:W-:Y:S03]  /*de00*/  LDGSTS.E [R227+0x22200], [R228.64], !P5 ;  /* 0x22200000e4e37fae */ /* 0x0003e6000e921844 */
[C---:B------:R-:W-:Y:S01]  /*de10*/  IMAD.WIDE R20, R252.reuse, 0x4, R20 ;  /* 0x00000004fc147825 */ /* 0x040fe200078e0214 */
[----:B------:R1:W-:Y:S03]  /*de20*/  LDGSTS.E [R227+0x22400], [R234.64], !P5 ;  /* 0x22400000eae37fae */ /* 0x0003e6000e921844 */
[----:B------:R-:W-:Y:S01]  /*de30*/  IMAD.WIDE R22, R252, 0x4, R22 ;  /* 0x00000004fc167825 */ /* 0x000fe200078e0216 */
[----:B------:R1:W-:Y:S01]  /*de40*/  LDGSTS.E [R227+0x22600], [R224.64], !P5 ;  /* 0x22600000e0e37fae */ /* 0x0003e2000e921844 */
[----:B------:R-:W-:-:S02]  /*de50*/  ISETP.GE.U32.AND P5, PT, R0, 0x7fffff74, PT ;  /* 0x7fffff740000780c */ /* 0x000fc40003fa6070 */
[----:B------:R-:W-:Y:S01]  /*de60*/  IADD3 R0, R233, -0x51, RZ ;  /* 0xffffffafe9007810 */ /* 0x000fe20007ffe0ff */
[----:B------:R1:W-:Y:S01]  /*de70*/  LDGSTS.E [R227+0x24000], [R222.64], !P1 ;  /* 0x24000000dee37fae */ /* 0x0003e2000c921844 */
[----:B------:R-:W-:-:S03]  /*de80*/  IMAD.WIDE R24, R252, 0x4, R24 ;  /* 0x00000004fc187825 */ /* 0x000fc600078e0218 */
[----:B------:R1:W-:Y:S01]  /*de90*/  LDGSTS.E [R227+0x24200], [R220.64], !P1 ;  /* 0x24200000dce37fae */ /* 0x0003e2000c921844 */
[----:B------:R-:W-:-:S03]  /*dea0*/  IMAD.WIDE R26, R252, 0x4, R26 ;  /* 0x00000004fc1a7825 */ /* 0x000fc600078e021a */
[----:B------:R1:W-:Y:S01]  /*deb0*/  LDGSTS.E [R227+0x24400], [R218.64], !P1 ;  /* 0x24400000dae37fae */ /* 0x0003e2000c921844 */
[----:B------:R-:W-:-:S03]  /*dec0*/  IMAD.WIDE R28, R252, 0x4, R28 ;  /* 0x00000004fc1c7825 */ /* 0x000fc600078e021c */
[----:B------:R1:W-:Y:S01]  /*ded0*/  LDGSTS.E [R227+0x24600], [R216.64], !P1 ;  /* 0x24600000d8e37fae */ /* 0x0003e2000c921844 */
[----:B------:R-:W-:Y:S01]  /*dee0*/  ISETP.GE.U32.AND P1, PT, R0, 0x7fffff70, PT ;  /* 0x7fffff700000780c */ /* 0x000fe20003f26070 */
[C---:B------:R-:W-:Y:S01]  /*def0*/  IMAD.WIDE R30, R252.reuse, 0x4, R30 ;  /* 0x00000004fc1e7825 */ /* 0x040fe200078e021e */
[----:B------:R-:W-:Y:S01]  /*df00*/  IADD3 R0, R233, -0x55, RZ ;  /* 0xffffffabe9007810 */ /* 0x000fe20007ffe0ff */
[----:B------:R2:W-:Y:S02]  /*df10*/  LDGSTS.E [R227+0x26000], [R214.64], !P5 ;  /* 0x26000000d6e37fae */ /* 0x0005e4000e921844 */
[----:B------:R-:W-:Y:S02]  /*df20*/  IMAD.WIDE R32, R252, 0x4, R32 ;  /* 0x00000004fc207825 */ /* 0x000fe400078e0220 */
[----:B------:R2:W-:Y:S02]  /*df30*/  LDGSTS.E [R227+0x26200], [R212.64], !P5 ;  /* 0x26200000d4e37fae */ /* 0x0005e4000e921844 */
[----:B------:R-:W-:-:S02]  /*df40*/  IMAD.SHL.U32 R232, R232, 0x4, RZ ;  /* 0x00000004e8e87824 */ /* 0x000fc400078e00ff */
[----:B------:R2:W-:Y:S01]  /*df50*/  LDGSTS.E [R227+0x26400], [R210.64], !P5 ;  /* 0x26400000d2e37fae */ /* 0x0005e2000e921844 */
[----:B------:R-:W-:Y:S02]  /*df60*/  IMAD.WIDE R34, R252, 0x4, R34 ;  /* 0x00000004fc227825 */ /* 0x000fe400078e0222 */
[----:B-1----:R-:W-:Y:S01]  /*df70*/  LOP3.LUT R235, R232, 0x20, RZ, 0x3c, !PT ;  /* 0x00000020e8eb7812 */ /* 0x002fe200078e3cff */
[----:B------:R1:W-:Y:S01]  /*df80*/  LDGSTS.E [R227+0x26600], [R208.64], !P5 ;  /* 0x26600000d0e37fae */ /* 0x0003e2000e921844 */
[----:B------:R-:W-:Y:S01]  /*df90*/  ISETP.GE.U32.AND P5, PT, R0, 0x7fffff6c, PT ;  /* 0x7fffff6c0000780c */ /* 0x000fe20003fa6070 */
[C---:B------:R-:W-:Y:S01]  /*dfa0*/  IMAD.WIDE R36, R252.reuse, 0x4, R36 ;  /* 0x00000004fc247825 */ /* 0x040fe200078e0224 */
[----:B------:R-:W-:Y:S01]  /*dfb0*/  IADD3 R0, R233, -0x59, RZ ;  /* 0xffffffa7e9007810 */ /* 0x000fe20007ffe0ff */
[----:B------:R1:W-:Y:S02]  /*dfc0*/  LDGSTS.E [R227+0x28000], [R206.64], !P1 ;  /* 0x28000000cee37fae */ /* 0x0003e4000c921844 */
[----:B------:R-:W-:-:S02]  /*dfd0*/  IMAD.WIDE R38, R252, 0x4, R38 ;  /* 0x00000004fc267825 */ /* 0x000fc400078e0226 */
[----:B------:R1:W-:Y:S02]  /*dfe0*/  LDGSTS.E [R227+0x28200], [R204.64], !P1 ;  /* 0x28200000cce37fae */ /* 0x0003e4000c921844 */
[C---:B------:R-:W-:Y:S02]  /*dff0*/  IMAD.WIDE R148, R252.reuse, 0x4, R148 ;  /* 0x00000004fc947825 */ /* 0x040fe400078e0294 */
[----:B------:R1:W-:Y:S02]  /*e000*/  LDGSTS.E [R227+0x28400], [R202.64], !P1 ;  /* 0x28400000cae37fae */ /* 0x0003e4000c921844 */
[----:B------:R-:W-:Y:S02]  /*e010*/  IMAD.WIDE R146, R252, 0x4, R146 ;  /* 0x00000004fc927825 */ /* 0x000fe400078e0292 */
        /* <DEDUP_REMOVED lines=46> */
[----:B------:R-:W-:Y:S02]  /*e300*/  STL.64 [R1+0x318], R224 ;  /* 0x000318e001007387 */ /* 0x000fe40000100a00 */
[C---:B------:R-:W-:Y:S02]  /*e310*/  IMAD.WIDE R76, R252.reuse, 0x4, R76 ;  /* 0x00000004fc4c7825 */ /* 0x040fe400078e024c */
[----:B------:R1:W-:Y:S02]  /*e320*/  LDGSTS.E [R227+0x32200], [R164.64], !P5 ;  /* 0x32200000a4e37fae */ /* 0x0003e4000e921844 */
[C---:B------:R-:W-:Y:S02]  /*e330*/  IMAD.WIDE R78, R252.reuse, 0x4, R78 ;  /* 0x00000004fc4e7825 */ /* 0x040fe400078e024e */
[----:B------:R-:W-:Y:S02]  /*e340*/  STL.64 [R1+0x310], R222 ;  /* 0x000310de01007387 */ /* 0x000fe40000100a00 */
[----:B------:R-:W-:-:S02]  /*e350*/  IMAD.WIDE R80, R252, 0x4, R80 ;  /* 0x00000004fc507825 */ /* 0x000fc400078e0250 */
[----:B------:R1:W-:Y:S02]  /*e360*/  LDGSTS.E [R227+0x32400], [R162.64], !P5 ;  /* 0x32400000a2e37fae */ /* 0x0003e4000e921844 */
[----:B------:R-:W-:Y:S02]  /*e370*/  IMAD.WIDE R82, R252, 0x4, R82 ;  /* 0x00000004fc527825 */ /* 0x000fe400078e0252 */
[----:B------:R-:W-:Y:S04]  /*e380*/  STL.64 [R1+0x308], R220 ;  /* 0x000308dc01007387 */ /* 0x000fe80000100a00 */
[----:B------:R1:W-:Y:S01]  /*e390*/  LDGSTS.E [R227+0x32600], [R160.64], !P5 ;  /* 0x32600000a0e37fae */ /* 0x0003e2000e921844 */
[----:B------:R-:W-:Y:S02]  /*e3a0*/  ISETP.GE.U32.AND P5, PT, R0, 0x7fffff54, PT ;  /* 0x7fffff540000780c */ /* 0x000fe40003fa6070 */
[----:B------:R-:W-:Y:S01]  /*e3b0*/  IADD3 R0, R233, -0x71, RZ ;  /* 0xffffff8fe9007810 */ /* 0x000fe20007ffe0ff */
[----:B------:R-:W-:Y:S04]  /*e3c0*/  STL.64 [R1+0x300], R218 ;  /* 0x000300da01007387 */ /* 0x000fe80000100a00 */
        /* <DEDUP_REMOVED lines=8> */
[----:B------:R1:W-:Y:S04]  /*e450*/  LDGSTS.E [R227+0x34000], [R158.64], !P1 ;  /* 0x340000009ee37fae */ /* 0x0003e8000c921844 */
[----:B------:R-:W-:Y:S04]  /*e460*/  STL.64 [R1+0x2b8], R200 ;  /* 0x0002b8c801007387 */ /* 0x000fe80000100a00 */
[----:B------:R1:W-:Y:S04]  /*e470*/  LDGSTS.E [R227+0x34200], [R156.64], !P1 ;  /* 0x342000009ce37fae */ /* 0x0003e8000c921844 */
[----:B------:R-:W-:Y:S04]  /*e480*/  STL.64 [R1+0x2b0], R198 ;  /* 0x0002b0c601007387 */ /* 0x000fe80000100a00 */
[----:B------:R1:W-:Y:S04]  /*e490*/  LDGSTS.E [R227+0x34400], [R154.64], !P1 ;  /* 0x344000009ae37fae */ /* 0x0003e8000c921844 */
[----:B------:R-:W-:Y:S04]  /*e4a0*/  STL.64 [R1+0x2a8], R196 ;  /* 0x0002a8c401007387 */ /* 0x000fe80000100a00 */
[----:B------:R1:W-:Y:S01]  /*e4b0*/  LDGSTS.E [R227+0x34600], [R152.64], !P1 ;  /* 0x3460000098e37fae */ /* 0x0003e2000c921844 */
[----:B------:R-:W-:-:S02]  /*e4c0*/  ISETP.GE.U32.AND P1, PT, R0, 0x7fffff50, PT ;  /* 0x7fffff500000780c */ /* 0x000fc40003f26070 */
[----:B------:R-:W-:Y:S01]  /*e4d0*/  IADD3 R0, R233, -0x75, RZ ;  /* 0xffffff8be9007810 */ /* 0x000fe20007ffe0ff */
        /* <DEDUP_REMOVED lines=41> */
[----:B------:R1:W-:Y:S04]  /*e770*/  STL.64 [R1+0x21f0], R2 ;  /* 0x0021f00201007387 */ /* 0x0003e80000100a00 */
[----:B------:R2:W-:Y:S04]  /*e780*/  STL.64 [R1+0x21f8], R4 ;  /* 0x0021f80401007387 */ /* 0x0005e80000100a00 */
[----:B------:R3:W-:Y:S04]  /*e790*/  STL.64 [R1+0x2200], R6 ;  /* 0x0022000601007387 */ /* 0x0007e80000100a00 */
[----:B------:R4:W-:Y:S01]  /*e7a0*/  STL.64 [R1+0x2300], R8 ;  /* 0x0023000801007387 */ /* 0x0009e20000100a00 */
[----:B-1----:R-:W-:-:S03]  /*e7b0*/  IMAD.WIDE R2, R252, 0x4, R142 ;  /* 0x00000004fc027825 */ /* 0x002fc600078e028e */
[----:B------:R-:W-:Y:S01]  /*e7c0*/  STL.64 [R1+0x2208], R10 ;  /* 0x0022080a01007387 */ /* 0x000fe20000100a00 */
[----:B--2---:R-:W-:-:S03]  /*e7d0*/  IMAD.WIDE R4, R252, 0x4, R144 ;  /* 0x00000004fc047825 */ /* 0x004fc600078e0290 */
[----:B------:R-:W-:Y:S01]  /*e7e0*/  STL.64 [R1+0x2210], R12 ;  /* 0x0022100c01007387 */ /* 0x000fe20000100a00 */
[----:B---3--:R-:W-:-:S03]  /*e7f0*/  IMAD.WIDE R6, R252, 0x4, R138 ;  /* 0x00000004fc067825 */ /* 0x008fc600078e028a */
[----:B------:R-:W-:Y:S01]  /*e800*/  STL.64 [R1+0x2218], R14 ;  /* 0x0022180e01007387 */ /* 0x000fe20000100a00 */
[----:B----4-:R-:W-:-:S03]  /*e810*/  IMAD.WIDE R8, R252, 0x4, R140 ;  /* 0x00000004fc087825 */ /* 0x010fc600078e028c */
[----:B------:R1:W-:Y:S04]  /*e820*/  STL.64 [R1+0x2308], R16 ;  /* 0x0023081001007387 */ /* 0x0003e80000100a00 */
[----:B------:R2:W-:Y:S04]  /*e830*/  LDGSTS.E [R227+0x3c000], [R24.64], !P1 ;  /* 0x3c00000018e37fae */ /* 0x0005e8000c921844 */
[----:B------:R-:W-:Y:S04]  /*e840*/  STL.64 [R1+0x2220], R18 ;  /* 0x0022201201007387 */ /* 0x000fe80000100a00 */
[----:B------:R3:W-:Y:S01]  /*e850*/  LDGSTS.E [R227+0x3c200], [R26.64], !P1 ;  /* 0x3c2000001ae37fae */ /* 0x0007e2000c921844 */
[----:B-1----:R-:W-:-:S03]  /*e860*/  IMAD.WIDE R16, R252, 0x4, R108 ;  /* 0x00000004fc107825 */ /* 0x002fc600078e026c */
[----:B------:R1:W-:Y:S04]  /*e870*/  STL.64 [R1+0x2228], R20 ;  /* 0x0022281401007387 */ /* 0x0003e80000100a00 */
[----:B------:R2:W-:Y:S04]  /*e880*/  LDGSTS.E [R227+0x3c400], [R28.64], !P1 ;  /* 0x3c4000001ce37fae */ /* 0x0005e8000c921844 */
[----:B------:R4:W-:Y:S04]  /*e890*/  STL.64 [R1+0x2230], R22 ;  /* 0x0022301601007387 */ /* 0x0009e80000100a00 */
[----:B------:R2:W-:Y:S01]  /*e8a0*/  LDGSTS.E [R227+0x3c600], [R30.64], !P1 ;  /* 0x3c6000001ee37fae */ /* 0x0005e2000c921844 */
[----:B------:R-:W-:Y:S01]  /*e8b0*/  ISETP.GE.U32.AND P1, PT, R0, 0x7fffff7a, PT ;  /* 0x7fffff7a0000780c */ /* 0x000fe20003f26070 */
[C---:B-1----:R-:W-:Y:S01]  /*e8c0*/  IMAD.WIDE R20, R252.reuse, 0x4, R110 ;  /* 0x00000004fc147825 */ /* 0x042fe200078e026e */
[----:B------:R-:W-:Y:S01]  /*e8d0*/  IADD3 R0, R233, -0x48, RZ ;  /* 0xffffffb8e9007810 */ /* 0x000fe20007ffe0ff */
[----:B------:R-:W-:Y:S04]  /*e8e0*/  STL.64 [R1+0x2310], R24 ;  /* 0x0023101801007387 */ /* 0x000fe80000100a00 */
[----:B------:R3:W-:Y:S01]  /*e8f0*/  STL.64 [R1+0x2238], R26 ;  /* 0x0022381a01007387 */ /* 0x0007e20000100a00 */
[----:B----4-:R-:W-:-:S03]  /*e900*/  IMAD.WIDE R22, R252, 0x4, R112 ;  /* 0x00000004fc167825 */ /* 0x010fc600078e0270 */
[----:B------:R2:W-:Y:S04]  /*e910*/  LDGSTS.E [R227+0x3e000], [R32.64], !P5 ;  /* 0x3e00000020e37fae */ /* 0x0005e8000e921844 */
[----:B------:R-:W-:Y:S04]  /*e920*/  STL.64 [R1+0x2240], R28 ;  /* 0x0022401c01007387 */ /* 0x000fe80000100a00 */
[----:B------:R2:W-:Y:S01]  /*e930*/  LDGSTS.E [R227+0x3e200], [R34.64], !P5 ;  /* 0x3e20000022e37fae */ /* 0x0005e2000e921844 */
[----:B---3--:R-:W-:-:S03]  /*e940*/  IMAD.WIDE R26, R252, 0x4, R114 ;  /* 0x00000004fc1a7825 */ /* 0x008fc600078e0272 */
        /* <DEDUP_REMOVED lines=17> */
[----:B------:R1:W-:Y:S04]  /*ea60*/  STL.64 [R1+0x1d8], R4 ;  /* 0x0001d80401007387 */ /* 0x0003e80000100a00 */
[----:B------:R2:W-:Y:S04]  /*ea70*/  STL.64 [R1+0x1d0], R2 ;  /* 0x0001d00201007387 */ /* 0x0005e80000100a00 */
[----:B------:R3:W-:Y:S01]  /*ea80*/  LDGSTS.E [R235+0x22800], [R8.64], !P3 ;  /* 0x2280000008eb7fae */ /* 0x0007e2000d921844 */
[----:B-1----:R-:W-:-:S03]  /*ea90*/  IMAD.WIDE R4, R252, 0x4, R136 ;  /* 0x00000004fc047825 */ /* 0x002fc600078e0288 */
[----:B------:R1:W-:Y:S01]  /*eaa0*/  LDGSTS.E [R235+0x22a00], [R6.64], !P3 ;  /* 0x22a0000006eb7fae */ /* 0x0003e2000d921844 */
[----:B--2---:R-:W-:-:S03]  /*eab0*/  IMAD.WIDE R2, R252, 0x4, R134 ;  /* 0x00000004fc027825 */ /* 0x004fc600078e0286 */
[----:B------:R3:W-:Y:S04]  /*eac0*/  STL.64 [R1+0x188], R8 ;  /* 0x0001880801007387 */ /* 0x0007e80000100a00 */
[----:B------:R2:W-:Y:S04]  /*ead0*/  LDGSTS.E [R235+0x22c00], [R4.64], !P3 ;  /* 0x22c0000004eb7fae */ /* 0x0005e8000d921844 */
[----:B------:R1:W-:Y:S04]  /*eae0*/  STL.64 [R1+0x180], R6 ;  /* 0x0001800601007387 */ /* 0x0003e80000100a00 */
[----:B------:R2:W-:Y:S01]  /*eaf0*/  LDGSTS.E [R235+0x22e00], [R2.64], !P3 ;  /* 0x22e0000002eb7fae */ /* 0x0005e2000d921844 */
[----:B------:R-:W-:Y:S01]  /*eb00*/  ISETP.GE.U32.AND P3, PT, R0, 0x7fffff73, PT ;  /* 0x7fffff730000780c */ /* 0x000fe20003f66070 */
[C---:B---3--:R-:W-:Y:S01]  /*eb10*/  IMAD.WIDE R8, R252.reuse, 0x4, R132 ;  /* 0x00000004fc087825 */ /* 0x048fe200078e0284 */
[----:B------:R-:W-:Y:S01]  /*eb20*/  IADD3 R0, R233, -0x52, RZ ;  /* 0xffffffaee9007810 */ /* 0x000fe20007ffe0ff */
[----:B------:R2:W-:Y:S02]  /*eb30*/  STL.64 [R1+0x178], R4 ;  /* 0x0001780401007387 */ /* 0x0005e40000100a00 */
[----:B-1----:R-:W-:-:S02]  /*eb40*/  IMAD.WIDE R6, R252, 0x4, R130 ;  /* 0x00000004fc067825 */ /* 0x002fc400078e0282 */
[----:B------:R1:W-:Y:S04]  /*eb50*/  STL.64 [R1+0x170], R2 ;  /* 0x0001700201007387 */ /* 0x0003e80000100a00 */
[----:B------:R3:W-:Y:S01]  /*eb60*/  STL.64 [R1+0x120], R6 ;  /* 0x0001200601007387 */ /* 0x0007e20000100a00 */
[----:B--2---:R-:W-:-:S03]  /*eb70*/  IMAD.WIDE R4, R252, 0x4, R128 ;  /* 0x00000004fc047825 */ /* 0x004fc600078e0280 */
[----:B------:R2:W-:Y:S01]  /*eb80*/  LDGSTS.E [R235+0x24800], [R8.64], !P2 ;  /* 0x2480000008eb7fae */ /* 0x0005e2000d121844 */
[----:B-1----:R-:W-:-:S03]  /*eb90*/  IMAD.WIDE R2, R252, 0x4, R126 ;  /* 0x00000004fc027825 */ /* 0x002fc600078e027e */
[----:B------:R-:W-:Y:S04]  /*eba0*/  STL.64 [R1+0x118], R4 ;  /* 0x0001180401007387 */ /* 0x000fe80000100a00 */
[----:B------:R3:W-:Y:S04]  /*ebb0*/  LDGSTS.E [R235+0x24a00], [R6.64], !P2 ;  /* 0x24a0000006eb7fae */ /* 0x0007e8000d121844 */
[----:B------:R2:W-:Y:S04]  /*ebc0*/  STL.64 [R1+0x2368], R8 ;  /* 0x0023680801007387 */ /* 0x0005e80000100a00 */
[----:B------:R1:W-:Y:S04]  /*ebd0*/  LDGSTS.E [R235+0x24c00], [R4.64], !P2 ;  /* 0x24c0000004eb7fae */ /* 0x0003e8000d121844 */
[----:B------:R4:W-:Y:S01]  /*ebe0*/  LDGSTS.E [R235+0x24e00], [R2.64], !P2 ;  /* 0x24e0000002eb7fae */ /* 0x0009e2000d121844 */
[----:B------:R-:W-:Y:S01]  /*ebf0*/  ISETP.GE.U32.AND P2, PT, R0, 0x7fffff6f, PT ;  /* 0x7fffff6f0000780c */ /* 0x000fe20003f46070 */
[C---:B---3--:R-:W-:Y:S01]  /*ec00*/  IMAD.WIDE R6, R252.reuse, 0x4, R122 ;  /* 0x00000004fc067825 */ /* 0x048fe200078e027a */
[----:B------:R-:W-:Y:S01]  /*ec10*/  IADD3 R0, R233, -0x56, RZ ;  /* 0xffffffaae9007810 */ /* 0x000fe20007ffe0ff */
[----:B------:R4:W-:Y:S02]  /*ec20*/  STL.64 [R1+0x110], R2 ;  /* 0x0001100201007387 */ /* 0x0009e40000100a00 */
[----:B--2---:R-:W-:-:S04]  /*ec30*/  IMAD.WIDE R8, R252, 0x4, R124 ;  /* 0x00000004fc087825 */ /* 0x004fc800078e027c */
[C---:B-1----:R-:W-:Y:S01]  /*ec40*/  IMAD.WIDE R4, R252.reuse, 0x4, R120 ;  /* 0x00000004fc047825 */ /* 0x042fe200078e0278 */
[----:B------:R-:W-:Y:S04]  /*ec50*/  STL.64 [R1+0xc8], R8 ;  /* 0x0000c80801007387 */ /* 0x000fe80000100a00 */
[----:B------:R1:W-:Y:S01]  /*ec60*/  LDGSTS.E [R235+0x26800], [R8.64], !P3 ;  /* 0x2680000008eb7fae */ /* 0x0003e2000d921844 */
[----:B----4-:R-:W-:-:S03]  /*ec70*/  IMAD.WIDE R2, R252, 0x4, R118 ;  /* 0x00000004fc027825 */ /* 0x010fc600078e0276 */
[----:B------:R-:W-:Y:S04]  /*ec80*/  STL.64 [R1+0xc0], R6 ;  /* 0x0000c00601007387 */ /* 0x000fe80000100a00 */
[----:B------:R1:W-:Y:S04]  /*ec90*/  LDGSTS.E [R235+0x26a00], [R6.64], !P3 ;  /* 0x26a0000006eb7fae */ /* 0x0003e8000d921844 */
[----:B------:R-:W-:Y:S04]  /*eca0*/  STL.64 [R1+0xb8], R4 ;  /* 0x0000b80401007387 */ /* 0x000fe80000100a00 */
[----:B------:R1:W-:Y:S04]  /*ecb0*/  LDGSTS.E [R235+0x26c00], [R4.64], !P3 ;  /* 0x26c0000004eb7fae */ /* 0x0003e8000d921844 */
[----:B------:R2:W-:Y:S04]  /*ecc0*/  STL.64 [R1+0xb0], R2 ;  /* 0x0000b00201007387 */ /* 0x0005e80000100a00 */
[----:B------:R2:W-:Y:S01]  /*ecd0*/  LDGSTS.E [R235+0x26e00], [R2.64], !P3 ;  /* 0x26e0000002eb7fae */ /* 0x0005e2000d921844 */
[----:B------:R-:W-:-:S02]  /*ece0*/  ISETP.GE.U32.AND P3, PT, R0, 0x7fffff6b, PT ;  /* 0x7fffff6b0000780c */ /* 0x000fc40003f66070 */
[----:B------:R-:W-:Y:S01]  /*ecf0*/  IADD3 R0, R233, -0x5a, RZ ;  /* 0xffffffa6e9007810 */ /* 0x000fe20007ffe0ff */
[----:B--2---:R-:W-:-:S05]  /*ed00*/  IMAD.WIDE R2, R252, 0x4, R116 ;  /* 0x00000004fc027825 */ /* 0x004fca00078e0274 */
[----:B------:R2:W-:Y:S04]  /*ed10*/  STL.64 [R1+0x68], R2 ;  /* 0x0000680201007387 */ /* 0x0005e80000100a00 */
[----:B------:R2:W-:Y:S04]  /*ed20*/  LDGSTS.E [R235+0x28800], [R2.64], !P2 ;  /* 0x2880000002eb7fae */ /* 0x0005e8000d121844 */
[----:B------:R-:W-:Y:S04]  /*ed30*/  STL.64 [R1+0x2268], R26 ;  /* 0x0022681a01007387 */ /* 0x000fe80000100a00 */
[----:B------:R-:W-:Y:S01]  /*ed40*/  STL.64 [R1+0x2270], R22 ;  /* 0x0022701601007387 */ /* 0x000fe20000100a00 */
[----:B--2---:R-:W-:-:S03]  /*ed50*/  IMAD.WIDE R2, R252, 0x4, R106 ;  /* 0x00000004fc027825 */ /* 0x004fc600078e026a */
        /* <DEDUP_REMOVED lines=21> */
[----:B------:R-:W2:Y:S04]  /*eeb0*/  LDL.LU.64 R236, [R1+0x10] ;  /* 0x0000100001ec7983 */ /* 0x000ea80000300a00 */
        /* <DEDUP_REMOVED lines=35> */
[----:B------:R-:W3:Y:S04]  /*f0f0*/  LDL.LU.64 R218, [R1+0x18] ;  /* 0x0000180001da7983 */ /* 0x000ee80000300a00 */
[----:B------:R-:W4:Y:S04]  /*f100*/  LDL.LU.64 R220, [R1+0x20] ;  /* 0x0000200001dc7983 */ /* 0x000f280000300a00 */
[----:B------:R-:W4:Y:S01]  /*f110*/  LDL.LU.64 R222, [R1+0x28] ;  /* 0x0000280001de7983 */ /* 0x000f220000300a00 */
[----:B------:R-:W-:-:S03]  /*f120*/  IMAD.WIDE R84, R252, 0x4, R84 ;  /* 0x00000004fc547825 */ /* 0x000fc600078e0254 */
        /* <DEDUP_REMOVED lines=8> */
[----:B------:R-:W-:Y:S01]  /*f1b0*/  STL.64 [R1+0x2348], R76 ;  /* 0x0023484c01007387 */ /* 0x000fe20000100a00 */
[----:B------:R-:W-:-:S03]  /*f1c0*/  IMAD.WIDE R94, R252, 0x4, R94 ;  /* 0x00000004fc5e7825 */ /* 0x000fc600078e025e */
[----:B------:R-:W-:Y:S01]  /*f1d0*/  STL.64 [R1+0x22f8], R78 ;  /* 0x0022f84e01007387 */ /* 0x000fe20000100a00 */
[----:B------:R-:W-:-:S03]  /*f1e0*/  IMAD.WIDE R96, R252, 0x4, R96 ;  /* 0x00000004fc607825 */ /* 0x000fc600078e0260 */
[----:B------:R1:W-:Y:S01]  /*f1f0*/  STL.64 [R1+0x2350], R80 ;  /* 0x0023505001007387 */ /* 0x0003e20000100a00 */
[----:B------:R-:W-:-:S03]  /*f200*/  IMAD.WIDE R98, R252, 0x4, R98 ;  /* 0x00000004fc627825 */ /* 0x000fc600078e0262 */
[----:B------:R-:W-:Y:S04]  /*f210*/  STL.64 [R1+0x2358], R82 ;  /* 0x0023585201007387 */ /* 0x000fe80000100a00 */
[----:B------:R-:W-:Y:S04]  /*f220*/  STL.64 [R1+0x2360], R84 ;  /* 0x0023605401007387 */ /* 0x000fe80000100a00 */
[----:B------:R-:W-:Y:S04]  /*f230*/  STL.64 [R1+0x2370], R86 ;  /* 0x0023705601007387 */ /* 0x000fe80000100a00 */
[----:B------:R1:W-:Y:S04]  /*f240*/  STL.64 [R1+0x2378], R88 ;  /* 0x0023785801007387 */ /* 0x0003e80000100a00 */
[----:B------:R-:W-:Y:S04]  /*f250*/  STL.64 [R1+0x2380], R90 ;  /* 0x0023805a01007387 */ /* 0x000fe80000100a00 */
[----:B------:R-:W-:Y:S04]  /*f260*/  STL.64 [R1+0x2388], R92 ;  /* 0x0023885c01007387 */ /* 0x000fe80000100a00 */
[----:B------:R-:W-:Y:S04]  /*f270*/  STL.64 [R1+0x2390], R94 ;  /* 0x0023905e01007387 */ /* 0x000fe80000100a00 */
[----:B------:R-:W-:Y:S04]  /*f280*/  STL.64 [R1+0x2398], R96 ;  /* 0x0023986001007387 */ /* 0x000fe80000100a00 */
[----:B------:R1:W-:Y:S04]  /*f290*/  STL [R1+0x23a0], R99 ;  /* 0x0023a06301007387 */ /* 0x0003e80000100800 */
[----:B------:R-:W4:Y:S04]  /*f2a0*/  LDL.LU.64 R214, [R1+0x70] ;  /* 0x0000700001d67983 */ /* 0x000f280000300a00 */
[----:B------:R-:W4:Y:S04]  /*f2b0*/  LDL.LU.64 R216, [R1+0x78] ;  /* 0x0000780001d87983 */ /* 0x000f280000300a00 */
[----:B------:R1:W-:Y:S04]  /*f2c0*/  LDGSTS.E [R235+0x34800], [R76.64], !P2 ;  /* 0x348000004ceb7fae */ /* 0x0003e8000d121844 */
[----:B------:R1:W-:Y:S04]  /*f2d0*/  LDGSTS.E [R235+0x34a00], [R78.64], !P2 ;  /* 0x34a000004eeb7fae */ /* 0x0003e8000d121844 */
[----:B------:R1:W-:Y:S04]  /*f2e0*/  LDGSTS.E [R235+0x34c00], [R80.64], !P2 ;  /* 0x34c0000050eb7fae */ /* 0x0003e8000d121844 */
[----:B------:R1:W-:Y:S01]  /*f2f0*/  LDGSTS.E [R235+0x34e00], [R82.64], !P2 ;  /* 0x34e0000052eb7fae */ /* 0x0003e2000d121844 */
[----:B--2---:R-:W-:-:S04]  /*f300*/  IMAD.WIDE R118, R252, 0x4, R236 ;  /* 0x00000004fc767825 */ /* 0x004fc800078e02ec */
[----:B-1----:R-:W-:Y:S01]  /*f310*/  IMAD.MOV.U32 R80, RZ, RZ, c[0x0][0x180] ;  /* 0x00006000ff507624 */ /* 0x002fe200078e00ff */
[----:B------:R-:W2:Y:S01]  /*f320*/  LDL.LU.64 R236, [R1+0x80] ;  /* 0x0000800001ec7983 */ /* 0x000ea20000300a00 */
[----:B------:R-:W-:-:S03]  /*f330*/  ISETP.GE.U32.AND P2, PT, R0, 0x7fffff4f, PT ;  /* 0x7fffff4f0000780c */ /* 0x000fc60003f46070 */
[----:B------:R-:W-:Y:S01]  /*f340*/  IADD3 R0, R80, -0x76, RZ ;  /* 0xffffff8a50007810 */ /* 0x000fe20007ffe0ff */
[----:B------:R1:W-:Y:S04]  /*f350*/  LDGSTS.E [R235+0x36800], [R84.64], !P3 ;  /* 0x3680000054eb7fae */ /* 0x0003e8000d921844 */
[----:B------:R1:W-:Y:S04]  /*f360*/  LDGSTS.E [R235+0x36a00], [R86.64], !P3 ;  /* 0x36a0000056eb7fae */ /* 0x0003e8000d921844 */
[----:B------:R1:W-:Y:S04]  /*f370*/  LDGSTS.E [R235+0x36c00], [R88.64], !P3 ;  /* 0x36c0000058eb7fae */ /* 0x0003e8000d921844 */
[----:B------:R1:W-:Y:S01]  /*f380*/  LDGSTS.E [R235+0x36e00], [R90.64], !P3 ;  /* 0x36e000005aeb7fae */ /* 0x0003e2000d921844 */
[----:B------:R-:W-:Y:S01]  /*f390*/  ISETP.GE.U32.AND P3, PT, R0, 0x7fffff4b, PT ;  /* 0x7fffff4b0000780c */ /* 0x000fe20003f66070 */
[----:B------:R-:W-:Y:S01]  /*f3a0*/  IMAD.WIDE R100, R252, 0x4, R100 ;  /* 0x00000004fc647825 */ /* 0x000fe200078e0264 */
        /* <DEDUP_REMOVED lines=8> */
[----:B------:R-:W-:Y:S02]  /*f430*/  ISETP.GE.U32.AND P2, PT, R0, 0x7fffff47, PT ;  /* 0x7fffff470000780c */ /* 0x000fe40003f46070 */
[----:B------:R-:W-:Y:S01]  /*f440*/  IADD3 R0, R80, -0x7e, RZ ;  /* 0xffffff8250007810 */ /* 0x000fe20007ffe0ff */
[----:B------:R1:W-:Y:S04]  /*f450*/  LDGSTS.E [R235+0x3a800], [R100.64], !P3 ;  /* 0x3a80000064eb7fae */ /* 0x0003e8000d921844 */
[----:B------:R1:W-:Y:S04]  /*f460*/  LDGSTS.E [R235+0x3aa00], [R102.64], !P3 ;  /* 0x3aa0000066eb7fae */ /* 0x0003e8000d921844 */
[----:B------:R1:W-:Y:S04]  /*f470*/  LDGSTS.E [R235+0x3ac00], [R104.64], !P3 ;  /* 0x3ac0000068eb7fae */ /* 0x0003e8000d921844 */
[----:B------:R1:W-:Y:S01]  /*f480*/  LDGSTS.E [R235+0x3ae00], [R106.64], !P3 ;  /* 0x3ae000006aeb7fae */ /* 0x0003e2000d921844 */
[----:B------:R-:W-:Y:S01]  /*f490*/  ISETP.GE.U32.AND P3, PT, R0, 0x7fffff43, PT ;  /* 0x7fffff430000780c */ /* 0x000fe20003f66070 */
[----:B------:R-:W-:-:S04]  /*f4a0*/  IMAD.WIDE R108, R252, 0x4, R242 ;  /* 0x00000004fc6c7825 */ /* 0x000fc800078e02f2 */
[C---:B------:R-:W-:Y:S01]  /*f4b0*/  IMAD.WIDE R110, R252.reuse, 0x4, R244 ;  /* 0x00000004fc6e7825 */ /* 0x040fe200078e02f4 */
[----:B------:R1:W-:Y:S03]  /*f4c0*/  LDGSTS.E [R235+0x3c800], [R108.64], !P2 ;  /* 0x3c8000006ceb7fae */ /* 0x0003e6000d121844 */
[C---:B------:R-:W-:Y:S01]  /*f4d0*/  IMAD.WIDE R112, R252.reuse, 0x4, R246 ;  /* 0x00000004fc707825 */ /* 0x040fe200078e02f6 */
[----:B------:R1:W-:Y:S03]  /*f4e0*/  LDGSTS.E [R235+0x3ca00], [R110.64], !P2 ;  /* 0x3ca000006eeb7fae */ /* 0x0003e6000d121844 */
[C---:B------:R-:W-:Y:S01]  /*f4f0*/  IMAD.WIDE R114, R252.reuse, 0x4, R248 ;  /* 0x00000004fc727825 */ /* 0x040fe200078e02f8 */
[----:B------:R1:W-:Y:S03]  /*f500*/  LDGSTS.E [R235+0x3cc00], [R112.64], !P2 ;  /* 0x3cc0000070eb7fae */ /* 0x0003e6000d121844 */
[C---:B------:R-:W-:Y:S01]  /*f510*/  IMAD.WIDE R116, R252.reuse, 0x4, R250 ;  /* 0x00000004fc747825 */ /* 0x040fe200078e02fa */
[----:B------:R1:W-:Y:S04]  /*f520*/  LDGSTS.E [R235+0x3ce00], [R114.64], !P2 ;  /* 0x3ce0000072eb7fae */ /* 0x0003e8000d121844 */
[----:B------:R1:W-:Y:S04]  /*f530*/  LDGSTS.E [R235+0x3e800], [R116.64], !P3 ;  /* 0x3e80000074eb7fae */ /* 0x0003e8000d921844 */
[----:B------:R1:W-:Y:S01]  /*f540*/  LDGSTS.E [R235+0x3ea00], [R118.64], !P3 ;  /* 0x3ea0000076eb7fae */ /* 0x0003e2000d921844 */
[----:B---3--:R-:W-:-:S04]  /*f550*/  IMAD.WIDE R120, R252, 0x4, R218 ;  /* 0x00000004fc787825 */ /* 0x008fc800078e02da */
[C---:B----4-:R-:W-:Y:S01]  /*f560*/  IMAD.WIDE R122, R252.reuse, 0x4, R220 ;  /* 0x00000004fc7a7825 */ /* 0x050fe200078e02dc */
[----:B------:R1:W-:Y:S04]  /*f570*/  LDGSTS.E [R235+0x3ec00], [R120.64], !P3 ;  /* 0x3ec0000078eb7fae */ /* 0x0003e8000d921844 */
[----:B------:R1:W-:Y:S01]  /*f580*/  LDGSTS.E [R235+0x3ee00], [R122.64], !P3 ;  /* 0x3ee000007aeb7fae */ /* 0x0003e2000d921844 */
[----:B------:R-:W-:-:S03]  /*f590*/  IMAD.WIDE R78, R252, 0x4, R232 ;  /* 0x00000004fc4e7825 */ /* 0x000fc600078e02e8 */
[----:B-1----:R-:W3:Y:S04]  /*f5a0*/  LDL.LU.64 R234, [R1+0x88] ;  /* 0x0000880001ea7983 */ /* 0x002ee80000300a00 */
[----:B------:R-:W4:Y:S04]  /*f5b0*/  LDL.LU.64 R218, [R1+0x90] ;  /* 0x0000900001da7983 */ /* 0x000f280000300a00 */
        /* <DEDUP_REMOVED lines=10> */
[----:B--2---:R-:W-:-:S03]  /*f660*/  IMAD.WIDE R56, R252, 0x4, R236 ;  /* 0x00000004fc387825 */ /* 0x004fc600078e02ec */
[----:B------:R-:W2:Y:S01]  /*f670*/  LDL.LU.64 R236, [R1+0xe8] ;  /* 0x0000e80001ec7983 */ /* 0x000ea20000300a00 */
[----:B------:R-:W-:-:S03]  /*f680*/  IMAD.WIDE R62, R252, 0x4, R214 ;  /* 0x00000004fc3e7825 */ /* 0x000fc600078e02d6 */
[----:B------:R-:W2:Y:S01]  /*f690*/  LDL.LU.64 R214, [R1+0x130] ;  /* 0x0001300001d67983 */ /* 0x000ea20000300a00 */
[----:B------:R-:W-:-:S03]  /*f6a0*/  IMAD.WIDE R58, R252, 0x4, R216 ;  /* 0x00000004fc3a7825 */ /* 0x000fc600078e02d8 */
[----:B------:R-:W2:Y:S01]  /*f6b0*/  LDL.LU.64 R216, [R1+0x138] ;  /* 0x0001380001d87983 */ /* 0x000ea20000300a00 */
[----:B---3--:R-:W-:-:S03]  /*f6c0*/  IMAD.WIDE R84, R252, 0x4, R234 ;  /* 0x00000004fc547825 */ /* 0x008fc600078e02ea */
[----:B------:R-:W3:Y:S01]  /*f6d0*/  LDL.LU.64 R234, [R1+0x140] ;  /* 0x0001400001ea7983 */ /* 0x000ee20000300a00 */
[----:B----4-:R-:W-:-:S04]  /*f6e0*/  IMAD.WIDE R46, R252, 0x4, R218 ;  /* 0x00000004fc2e7825 */ /* 0x010fc800078e02da */
[----:B------:R-:W-:-:S04]  /*f6f0*/  IMAD.WIDE R42, R252, 0x4, R220 ;  /* 0x00000004fc2a7825 */ /* 0x000fc800078e02dc */
[C---:B------:R-:W-:Y:S02]  /*f700*/  IMAD.WIDE R40, R252.reuse, 0x4, R232 ;  /* 0x00000004fc287825 */ /* 0x040fe400078e02e8 */
[----:B------:R-:W4:Y:S02]  /*f710*/  LDL.LU.64 R232, [R1+0x148] ;  /* 0x0001480001e87983 */ /* 0x000f240000300a00 */
[C---:B------:R-:W-:Y:S02]  /*f720*/  IMAD.WIDE R68, R252.reuse, 0x4, R224 ;  /* 0x00000004fc447825 */ /* 0x040fe400078e02e0 */
[----:B------:R-:W4:Y:S04]  /*f730*/  LDL.LU.64 R218, [R1+0x190] ;  /* 0x0001900001da7983 */ /* 0x000f280000300a00 */
[----:B------:R-:W4:Y:S01]  /*f740*/  LDL.LU.64 R220, [R1+0x198] ;  /* 0x0001980001dc7983 */ /* 0x000f220000300a00 */
[----:B------:R-:W-:-:S03]  /*f750*/  IMAD.WIDE R26, R252, 0x4, R222 ;  /* 0x00000004fc1a7825 */ /* 0x000fc600078e02de */
[----:B------:R-:W4:Y:S01]  /*f760*/  LDL.LU.64 R224, [R1+0x1a0] ;  /* 0x0001a00001e07983 */ /* 0x000f220000300a00 */
[----:B------:R-:W-:-:S03]  /*f770*/  IMAD.WIDE R38, R252, 0x4, R228 ;  /* 0x00000004fc267825 */ /* 0x000fc600078e02e4 */
[----:B------:R-:W4:Y:S01]  /*f780*/  LDL.LU.64 R228, [R1+0x1a8] ;  /* 0x0001a80001e47983 */ /* 0x000f220000300a00 */
[----:B------:R-:W-:-:S03]  /*f790*/  IMAD.WIDE R36, R252, 0x4, R230 ;  /* 0x00000004fc247825 */ /* 0x000fc600078e02e6 */
[----:B------:R-:W4:Y:S04]  /*f7a0*/  LDL.LU.64 R222, [R1+0x338] ;  /* 0x0003380001de7983 */ /* 0x000f280000300a00 */
[----:B------:R-:W4:Y:S01]  /*f7b0*/  LDL.LU.64 R230, [R1+0x340] ;  /* 0x0003400001e67983 */ /* 0x000f220000300a00 */
[----:B--2---:R-:W-:-:S03]  /*f7c0*/  IMAD.WIDE R16, R252, 0x4, R236 ;  /* 0x00000004fc107825 */ /* 0x004fc600078e02ec */
[----:B------:R-:W2:Y:S01]  /*f7d0*/  LDL.LU.64 R236, [R1+0x348] ;  /* 0x0003480001ec7983 */ /* 0x000ea20000300a00 */
[----:B------:R-:W-:-:S04]  /*f7e0*/  IMAD.WIDE R18, R252, 0x4, R214 ;  /* 0x00000004fc127825 */ /* 0x000fc800078e02d6 */
[----:B------:R-:W-:-:S04]  /*f7f0*/  IMAD.WIDE R14, R252, 0x4, R216 ;  /* 0x00000004fc0e7825 */ /* 0x000fc800078e02d8 */
[C---:B---3--:R-:W-:Y:S02]  /*f800*/  IMAD.WIDE R12, R252.reuse, 0x4, R234 ;  /* 0x00000004fc0c7825 */ /* 0x048fe400078e02ea */
[----:B------:R-:W3:Y:S04]  /*f810*/  LDL.LU.64 R234, [R1+0x350] ;  /* 0x0003500001ea7983 */ /* 0x000ee80000300a00 */
[----:B------:R-:W3:Y:S04]  /*f820*/  LDL.LU.64 R214, [R1+0x358] ;  /* 0x0003580001d67983 */ /* 0x000ee80000300a00 */
[----:B------:R-:W3:Y:S01]  /*f830*/  LDL.LU.64 R216, [R1+0x360] ;  /* 0x0003600001d87983 */ /* 0x000ee20000300a00 */
[----:B----4-:R-:W-:-:S03]  /*f840*/  IMAD.WIDE R124, R252, 0x4, R232 ;  /* 0x00000004fc7c7825 */ /* 0x010fc600078e02e8 */
[----:B------:R-:W4:Y:S01]  /*f850*/  LDL.LU.64 R232, [R1+0x368] ;  /* 0x0003680001e87983 */ /* 0x000f220000300a00 */
[----:B------:R-:W-:-:S04]  /*f860*/  IMAD.WIDE R126, R252, 0x4, R218 ;  /* 0x00000004fc7e7825 */ /* 0x000fc800078e02da */
[----:B------:R-:W-:-:S04]  /*f870*/  IMAD.WIDE R128, R252, 0x4, R220 ;  /* 0x00000004fc807825 */ /* 0x000fc800078e02dc */
[C---:B------:R-:W-:Y:S02]  /*f880*/  IMAD.WIDE R130, R252.reuse, 0x4, R224 ;  /* 0x00000004fc827825 */ /* 0x040fe400078e02e0 */
[----:B------:R-:W4:Y:S02]  /*f890*/  LDL.LU.64 R224, [R1+0x370] ;  /* 0x0003700001e07983 */ /* 0x000f240000300a00 */
[C---:B------:R-:W-:Y:S02]  /*f8a0*/  IMAD.WIDE R132, R252.reuse, 0x4, R228 ;  /* 0x00000004fc847825 */ /* 0x040fe400078e02e4 */
[----:B------:R-:W4:Y:S04]  /*f8b0*/  LDL.LU.64 R218, [R1+0x378] ;  /* 0x0003780001da7983 */ /* 0x000f280000300a00 */
[----:B------:R-:W4:Y:S04]  /*f8c0*/  LDL.LU.64 R220, [R1+0x380] ;  /* 0x0003800001dc7983 */ /* 0x000f280000300a00 */
        /* <DEDUP_REMOVED lines=9> */
[----:B------:R-:W-:-:S04]  /*f960*/  IMAD.WIDE R142, R252, 0x4, R214 ;  /* 0x00000004fc8e7825 */ /* 0x000fc800078e02d6 */
[----:B------:R-:W-:-:S04]  /*f970*/  IMAD.WIDE R144, R252, 0x4, R216 ;  /* 0x00000004fc907825 */ /* 0x000fc800078e02d8 */
[C---:B----4-:R-:W-:Y:S02]  /*f980*/  IMAD.WIDE R146, R252.reuse, 0x4, R232 ;  /* 0x00000004fc927825 */ /* 0x050fe400078e02e8 */
        /* <DEDUP_REMOVED lines=13> */
[----:B------:R-:W-:-:S04]  /*fa60*/  IMAD.WIDE R158, R252, 0x4, R222 ;  /* 0x00000004fc9e7825 */ /* 0x000fc800078e02de */
[C---:B------:R-:W-:Y:S02]  /*fa70*/  IMAD.WIDE R160, R252.reuse, 0x4, R230 ;  /* 0x00000004fca07825 */ /* 0x040fe400078e02e6 */
[----:B------:R-:W2:Y:S04]  /*fa80*/  LDL.LU.64 R230, [R1+0x3f0] ;  /* 0x0003f00001e67983 */ /* 0x000ea80000300a00 */
[----:B------:R-:W2:Y:S01]  /*fa90*/  LDL.LU.64 R222, [R1+0x3f8] ;  /* 0x0003f80001de7983 */ /* 0x000ea20000300a00 */
[----:B---3--:R-:W-:-:S03]  /*faa0*/  IMAD.WIDE R162, R252, 0x4, R234 ;  /* 0x00000004fca27825 */ /* 0x008fc600078e02ea */
        /* <DEDUP_REMOVED lines=9> */
[----:B------:R-:W4:Y:S01]  /*fb40*/  LDL.LU.64 R216, [R1+0x420] ;  /* 0x0004200001d87983 */ /* 0x000f220000300a00 */
[----:B------:R-:W-:-:S03]  /*fb50*/  IMAD.WIDE R176, R252, 0x4, R228 ;  /* 0x00000004fcb07825 */ /* 0x000fc600078e02e4 */
        /* <DEDUP_REMOVED lines=8> */
[----:B------:R-:W-:-:S04]  /*fbe0*/  IMAD.WIDE R182, R252, 0x4, R222 ;  /* 0x00000004fcb67825 */ /* 0x000fc800078e02de */
[C---:B---3--:R-:W-:Y:S02]  /*fbf0*/  IMAD.WIDE R184, R252.reuse, 0x4, R234 ;  /* 0x00000004fcb87825 */ /* 0x048fe400078e02ea */
[----:B------:R-:W3:Y:S02]  /*fc00*/  LDL.LU.64 R234, [R1+0x450] ;  /* 0x0004500001ea7983 */ /* 0x000ee40000300a00 */
[C---:B----4-:R-:W-:Y:S02]  /*fc10*/  IMAD.WIDE R186, R252.reuse, 0x4, R232 ;  /* 0x00000004fcba7825 */ /* 0x050fe400078e02e8 */
[----:B------:R-:W4:Y:S04]  /*fc20*/  LDL.LU.64 R232, [R1+0x458] ;  /* 0x0004580001e87983 */ /* 0x000f280000300a00 */
[----:B------:R-:W3:Y:S01]  /*fc30*/  LDL.LU.64 R222, [R1+0x460] ;  /* 0x0004600001de7983 */ /* 0x000ee20000300a00 */
[----:B------:R-:W-:-:S03]  /*fc40*/  IMAD.WIDE R188, R252, 0x4, R224 ;  /* 0x00000004fcbc7825 */ /* 0x000fc600078e02e0 */
[----:B------:R-:W3:Y:S01]  /*fc50*/  LDL.LU.64 R224, [R1+0x468] ;  /* 0x0004680001e07983 */ /* 0x000ee20000300a00 */
[----:B------:R-:W-:-:S03]  /*fc60*/  IMAD.WIDE R190, R252, 0x4, R214 ;  /* 0x00000004fcbe7825 */ /* 0x000fc600078e02d6 */
[----:B------:R-:W3:Y:S01]  /*fc70*/  LDL.LU.64 R214, [R1+0x470] ;  /* 0x0004700001d67983 */ /* 0x000ee20000300a00 */
[----:B------:R-:W-:-:S03]  /*fc80*/  IMAD.WIDE R192, R252, 0x4, R216 ;  /* 0x00000004fcc07825 */ /* 0x000fc600078e02d8 */
[----:B------:R-:W3:Y:S01]  /*fc90*/  LDL.LU.64 R216, [R1+0x478] ;  /* 0x0004780001d87983 */ /* 0x000ee20000300a00 */
[----:B------:R-:W-:-:S03]  /*fca0*/  IMAD.WIDE R196, R252, 0x4, R228 ;  /* 0x00000004fcc47825 */ /* 0x000fc600078e02e4 */
[----:B------:R-:W3:Y:S01]  /*fcb0*/  LDL.LU.64 R228, [R1+0x480] ;  /* 0x0004800001e47983 */ /* 0x000ee20000300a00 */
[----:B--2---:R-:W-:-:S03]  /*fcc0*/  IMAD.WIDE R198, R252, 0x4, R236 ;  /* 0x00000004fcc67825 */ /* 0x004fc600078e02ec */
[----:B------:R-:W4:Y:S01]  /*fcd0*/  LDL.LU.64 R236, [R1+0x488] ;  /* 0x0004880001ec7983 */ /* 0x000f220000300a00 */
[----:B------:R-:W-:-:S05]  /*fce0*/  IMAD.MOV.U32 R245, RZ, RZ, c[0x0][0x180] ;  /* 0x00006000fff57624 */ /* 0x000fca00078e00ff */
[----:B------:R-:W-:Y:S02]  /*fcf0*/  IADD3 R0, R245, -0x4b, RZ ;  /* 0xffffffb5f5007810 */ /* 0x000fe40007ffe0ff */
[----:B------:R-:W-:Y:S02]  /*fd00*/  LOP3.LUT R239, R239, 0x40, RZ, 0x3c, !PT ;  /* 0x00000040efef7812 */ /* 0x000fe400078e3cff */
[----:B------:R-:W-:Y:S02]  /*fd10*/  ISETP.GE.U32.AND P2, PT, R0, 0x7fffff76, PT ;  /* 0x7fffff760000780c */ /* 0x000fe40003f46070 */
[C---:B------:R-:W-:Y:S01]  /*fd20*/  IADD3 R0, R245.reuse, -0x4c, RZ ;  /* 0xffffffb4f5007810 */ /* 0x040fe20007ffe0ff */
[----:B------:R1:W-:Y:S03]  /*fd30*/  LDGSTS.E [R239+0x21000], [R44.64], !P4 ;  /* 0x210000002cef7fae */ /* 0x0003e6000e121844 */
[----:B------:R-:W-:Y:S01]  /*fd40*/  ISETP.GE.U32.AND P3, PT, R0, 0x7fffff75, PT ;  /* 0x7fffff750000780c */ /* 0x000fe20003f66070 */
[----:B------:R1:W-:Y:S01]  /*fd50*/  LDGSTS.E [R239+0x21200], [R78.64], !P4 ;  /* 0x212000004eef7fae */ /* 0x0003e2000e121844 */
[----:B------:R-:W-:-:S03]  /*fd60*/  IADD3 R0, R245, -0x4f, RZ ;  /* 0xffffffb1f5007810 */ /* 0x000fc60007ffe0ff */
        /* <DEDUP_REMOVED lines=70> */
[----:B------:R1:W-:Y:S01]  /*101d0*/  LDGSTS.E [R239+0x39000], [R180.64], !P2 ;  /* 0x39000000b4ef7fae */ /* 0x0003e2000d121844 */
[----:B------:R-:W-:-:S03]  /*101e0*/  IMAD.WIDE R194, R252, 0x4, R218 ;  /* 0x00000004fcc27825 */ /* 0x000fc600078e02da */
[----:B------:R1:W-:Y:S04]  /*101f0*/  LDGSTS.E [R239+0x39200], [R182.64], !P2 ;  /* 0x39200000b6ef7fae */ /* 0x0003e8000d121844 */
        /* <DEDUP_REMOVED lines=9> */
[----:B------:R-:W-:-:S02]  /*10290*/  IMAD.WIDE R202, R252, 0x4, R230 ;  /* 0x00000004fcca7825 */ /* 0x000fc400078e02e6 */
[----:B------:R-:W2:Y:S02]  /*102a0*/  LDL.LU.64 R230, [R1+0x490] ;  /* 0x0004900001e67983 */ /* 0x000ea40000300a00 */
[C---:B---3--:R-:W-:Y:S02]  /*102b0*/  IMAD.WIDE R204, R252.reuse, 0x4, R234 ;  /* 0x00000004fccc7825 */ /* 0x048fe400078e02ea */
[----:B------:R-:W3:Y:S02]  /*102c0*/  LDL.LU.64 R218, [R1+0x498] ;  /* 0x0004980001da7983 */ /* 0x000ee40000300a00 */
[C---:B------:R-:W-:Y:S02]  /*102d0*/  IMAD.WIDE R200, R252.reuse, 0x4, R220 ;  /* 0x00000004fcc87825 */ /* 0x040fe400078e02dc */
[----:B------:R-:W3:Y:S02]  /*102e0*/  LDL.LU.64 R234, [R1+0x4a0] ;  /* 0x0004a00001ea7983 */ /* 0x000ee40000300a00 */
[----:B----4-:R-:W-:-:S02]  /*102f0*/  IMAD.WIDE R206, R252, 0x4, R232 ;  /* 0x00000004fcce7825 */ /* 0x010fc400078e02e8 */
[----:B------:R-:W4:Y:S02]  /*10300*/  LDL.LU.64 R232, [R1+0x4a8] ;  /* 0x0004a80001e87983 */ /* 0x000f240000300a00 */
[C---:B------:R-:W-:Y:S02]  /*10310*/  IMAD.WIDE R208, R252.reuse, 0x4, R222 ;  /* 0x00000004fcd07825 */ /* 0x040fe400078e02de */
[----:B------:R1:W-:Y:S02]  /*10320*/  LDGSTS.E [R239+0x3d000], [R196.64], !P2 ;  /* 0x3d000000c4ef7fae */ /* 0x0003e4000d121844 */
[C---:B------:R-:W-:Y:S02]  /*10330*/  IMAD.WIDE R210, R252.reuse, 0x4, R224 ;  /* 0x00000004fcd27825 */ /* 0x040fe400078e02e0 */
[----:B------:R1:W-:Y:S04]  /*10340*/  LDGSTS.E [R239+0x3d200], [R198.64], !P2 ;  /* 0x3d200000c6ef7fae */ /* 0x0003e8000d121844 */
[----:B------:R1:W-:Y:S04]  /*10350*/  LDGSTS.E [R239+0x3d400], [R200.64], !P2 ;  /* 0x3d400000c8ef7fae */ /* 0x0003e8000d121844 */
[----:B------:R1:W-:Y:S04]  /*10360*/  LDGSTS.E [R239+0x3d600], [R202.64], !P2 ;  /* 0x3d600000caef7fae */ /* 0x0003e8000d121844 */
[----:B------:R1:W-:Y:S04]  /*10370*/  LDGSTS.E [R239+0x3f000], [R204.64], !P4 ;  /* 0x3f000000ccef7fae */ /* 0x0003e8000e121844 */
[----:B------:R1:W-:Y:S04]  /*10380*/  LDGSTS.E [R239+0x3f200], [R206.64], !P4 ;  /* 0x3f200000ceef7fae */ /* 0x0003e8000e121844 */
[----:B------:R-:W4:Y:S04]  /*10390*/  LDL.LU.64 R220, [R1+0x4b0] ;  /* 0x0004b00001dc7983 */ /* 0x000f280000300a00 */
[----:B------:R1:W-:Y:S04]  /*103a0*/  LDGSTS.E [R239+0x3f400], [R208.64], !P4 ;  /* 0x3f400000d0ef7fae */ /* 0x0003e8000e121844 */
[----:B------:R-:W4:Y:S04]  /*103b0*/  LDL.LU.64 R222, [R1+0x4b8] ;  /* 0x0004b80001de7983 */ /* 0x000f280000300a00 */
[----:B------:R1:W-:Y:S04]  /*103c0*/  LDGSTS.E [R239+0x3f600], [R210.64], !P4 ;  /* 0x3f600000d2ef7fae */ /* 0x0003e8000e121844 */
[----:B------:R-:W4:Y:S01]  /*103d0*/  LDL.LU.64 R224, [R1+0x4c0] ;  /* 0x0004c00001e07983 */ /* 0x000f220000300a00 */
[----:B------:R-:W-:-:S03]  /*103e0*/  IMAD.WIDE R64, R252, 0x4, R236 ;  /* 0x00000004fc407825 */ /* 0x000fc600078e02ec */
[----:B-1----:R-:W4:Y:S04]  /*103f0*/  LDL.LU.64 R238, [R1+0x4c8] ;  /* 0x0004c80001ee7983 */ /* 0x002f280000300a00 */
[----:B------:R-:W4:Y:S01]  /*10400*/  LDL.LU.64 R236, [R1+0x4d0] ;  /* 0x0004d00001ec7983 */ /* 0x000f220000300a00 */
[----:B------:R-:W-:Y:S01]  /*10410*/  LOP3.LUT R99, R227, 0x60, RZ, 0x3c, !PT ;  /* 0x00000060e3637812 */ /* 0x000fe200078e3cff */
[C---:B------:R-:W-:Y:S02]  /*10420*/  IMAD.WIDE R66, R252.reuse, 0x4, R228 ;  /* 0x00000004fc427825 */ /* 0x040fe400078e02e4 */
[----:B------:R-:W4:Y:S04]  /*10430*/  LDL.LU.64 R226, [R1+0x4d8] ;  /* 0x0004d80001e27983 */ /* 0x000f280000300a00 */
[----:B------:R-:W4:Y:S01]  /*10440*/  LDL.LU.64 R228, [R1+0x4e0] ;  /* 0x0004e00001e47983 */ /* 0x000f220000300a00 */
[----:B------:R-:W-:-:S04]  /*10450*/  IMAD.WIDE R92, R252, 0x4, R214 ;  /* 0x00000004fc5c7825 */ /* 0x000fc800078e02d6 */
[C---:B------:R-:W-:Y:S01]  /*10460*/  IMAD.WIDE R70, R252.reuse, 0x4, R216 ;  /* 0x00000004fc467825 */ /* 0x040fe200078e02d8 */
[----:B------:R-:W-:Y:S01]  /*10470*/  IADD3 R0, R245, -0x54, RZ ;  /* 0xffffffacf5007810 */ /* 0x000fe20007ffe0ff */
[----:B------:R1:W-:Y:S02]  /*10480*/  LDGSTS.E [R99+0x21800], [R92.64], !P6 ;  /* 0x218000005c637fae */ /* 0x0003e4000f121844 */
[----:B--2---:R-:W-:-:S04]  /*10490*/  IMAD.WIDE R86, R252, 0x4, R230 ;  /* 0x00000004fc567825 */ /* 0x004fc800078e02e6 */
[C---:B---3--:R-:W-:Y:S01]  /*104a0*/  IMAD.WIDE R50, R252.reuse, 0x4, R234 ;  /* 0x00000004fc327825 */ /* 0x048fe200078e02ea */
[----:B------:R-:W2:Y:S03]  /*104b0*/  LDL.LU.64 R230, [R1+0x4e8] ;  /* 0x0004e80001e67983 */ /* 0x000ea60000300a00 */
[C---:B----4-:R-:W-:Y:S01]  /*104c0*/  IMAD.WIDE R48, R252.reuse, 0x4, R232 ;  /* 0x00000004fc307825 */ /* 0x050fe200078e02e8 */
[----:B------:R-:W3:Y:S04]  /*104d0*/  LDL.LU.64 R234, [R1+0x4f0] ;  /* 0x0004f00001ea7983 */ /* 0x000ee80000300a00 */
[----:B------:R-:W4:Y:S01]  /*104e0*/  LDL.LU.64 R232, [R1+0x4f8] ;  /* 0x0004f80001e87983 */ /* 0x000f220000300a00 */
[----:B------:R-:W-:-:S03]  /*104f0*/  IMAD.WIDE R54, R252, 0x4, R218 ;  /* 0x00000004fc367825 */ /* 0x000fc600078e02da */
[----:B------:R-:W4:Y:S04]  /*10500*/  LDL.LU.64 R212, [R1+0x500] ;  /* 0x0005000001d47983 */ /* 0x000f280000300a00 */
[----:B------:R-:W4:Y:S04]  /*10510*/  LDL.LU.64 R214, [R1+0x508] ;  /* 0x0005080001d67983 */ /* 0x000f280000300a00 */
[----:B------:R-:W4:Y:S04]  /*10520*/  LDL.LU.64 R216, [R1+0x510] ;  /* 0x0005100001d87983 */ /* 0x000f280000300a00 */
[----:B------:R-:W4:Y:S01]  /*10530*/  LDL.LU.64 R218, [R1+0x518] ;  /* 0x0005180001da7983 */ /* 0x000f220000300a00 */
[----:B------:R-:W-:-:S04]  /*10540*/  IMAD.WIDE R22, R252, 0x4, R238 ;  /* 0x00000004fc167825 */ /* 0x000fc800078e02ee */
[C---:B------:R-:W-:Y:S01]  /*10550*/  IMAD.WIDE R60, R252.reuse, 0x4, R236 ;  /* 0x00000004fc3c7825 */ /* 0x040fe200078e02ec */
        /* <DEDUP_REMOVED lines=12> */
[----:B------:R-:W-:-:S03]  /*10620*/  ISETP.GE.U32.AND P2, PT, R0, 0x7fffff6d, PT ;  /* 0x7fffff6d0000780c */ /* 0x000fc60003f46070 */
[----:B------:R1:W-:Y:S01]  /*10630*/  LDGSTS.E [R99+0x21a00], [R70.64], !P6 ;  /* 0x21a0000046637fae */ /* 0x0003e2000f121844 */
[----:B--2---:R-:W-:-:S04]  /*10640*/  IMAD.WIDE R28, R252, 0x4, R230 ;  /* 0x00000004fc1c7825 */ /* 0x004fc800078e02e6 */
[C---:B---3--:R-:W-:Y:S01]  /*10650*/  IMAD.WIDE R32, R252.reuse, 0x4, R234 ;  /* 0x00000004fc207825 */ /* 0x048fe200078e02ea */
[----:B------:R-:W2:Y:S03]  /*10660*/  LDL.LU.64 R230, [R1+0x558] ;  /* 0x0005580001e67983 */ /* 0x000ea60000300a00 */
[----:B----4-:R-:W-:-:S04]  /*10670*/  IMAD.WIDE R10, R252, 0x4, R232 ;  /* 0x00000004fc0a7825 */ /* 0x010fc800078e02e8 */
[C---:B------:R-:W-:Y:S01]  /*10680*/  IMAD.WIDE R6, R252.reuse, 0x4, R212 ;  /* 0x00000004fc067825 */ /* 0x040fe200078e02d4 */
[----:B------:R-:W3:Y:S04]  /*10690*/  LDL.LU.64 R232, [R1+0x560] ;  /* 0x0005600001e87983 */ /* 0x000ee80000300a00 */
[----:B------:R-:W4:Y:S01]  /*106a0*/  LDL.LU.64 R234, [R1+0x568] ;  /* 0x0005680001ea7983 */ /* 0x000f220000300a00 */
[C---:B------:R-:W-:Y:S01]  /*106b0*/  IMAD.WIDE R4, R252.reuse, 0x4, R214 ;  /* 0x00000004fc047825 */ /* 0x040fe200078e02d6 */
[----:B------:R-:W-:Y:S02]  /*106c0*/  IADD3 R0, R245, -0x58, RZ ;  /* 0xffffffa8f5007810 */ /* 0x000fe40007ffe0ff */
[----:B------:R1:W-:Y:S01]  /*106d0*/  LDGSTS.E [R99+0x21c00], [R66.64], !P6 ;  /* 0x21c0000042637fae */ /* 0x0003e2000f121844 */
[----:B------:R-:W-:-:S04]  /*106e0*/  IMAD.WIDE R212, R252, 0x4, R216 ;  /* 0x00000004fcd47825 */ /* 0x000fc800078e02d8 */
[----:B------:R-:W-:Y:S01]  /*106f0*/  IMAD.WIDE R214, R252, 0x4, R218 ;  /* 0x00000004fcd67825 */ /* 0x000fe200078e02da */
[----:B------:R1:W-:Y:S01]  /*10700*/  LDGSTS.E [R99+0x21e00], [R64.64], !P6 ;  /* 0x21e0000040637fae */ /* 0x0003e2000f121844 */
[----:B------:R-:W-:-:S03]  /*10710*/  ISETP.GE.U32.AND P4, PT, R0, 0x7fffff69, PT ;  /* 0x7fffff690000780c */ /* 0x000fc60003f86070 */
[----:B------:R-:W1:Y:S01]  /*10720*/  S2R R81, SR_TID.X ;  /* 0x0000000000517919 */ /* 0x000e620000002100 */
[----:B------:R-:W-:-:S03]  /*10730*/  IMAD.WIDE R216, R252, 0x4, R238 ;  /* 0x00000004fcd87825 */ /* 0x000fc600078e02ee */
[----:B------:R1:W-:Y:S01]  /*10740*/  LDGSTS.E [R99+0x23800], [R86.64], !P5 ;  /* 0x2380000056637fae */ /* 0x0003e2000e921844 */
[----:B------:R-:W-:-:S03]  /*10750*/  IMAD.WIDE R218, R252, 0x4, R236 ;  /* 0x00000004fcda7825 */ /* 0x000fc600078e02ec */
[----:B------:R1:W-:Y:S04]  /*10760*/  LDGSTS.E [R99+0x23a00], [R54.64], !P5 ;  /* 0x23a0000036637fae */ /* 0x0003e8000e921844 */
[----:B------:R-:W4:Y:S04]  /*10770*/  LDL.LU.64 R236, [R1+0x570] ;  /* 0x0005700001ec7983 */ /* 0x000f280000300a00 */
[----:B------:R-:W4:Y:S04]  /*10780*/  LDL.LU.64 R238, [R1+0x578] ;  /* 0x0005780001ee7983 */ /* 0x000f280000300a00 */
[----:B------:R-:W4:Y:S04]  /*10790*/  LDL.LU.64 R76, [R1+0x580] ;  /* 0x00058000014c7983 */ /* 0x000f280000300a00 */
[----:B------:R-:W4:Y:S04]  /*107a0*/  LDL.LU.64 R52, [R1+0x588] ;  /* 0x0005880001347983 */ /* 0x000f280000300a00 */
[----:B------:R-:W4:Y:S04]  /*107b0*/  LDL.LU.64 R24, [R1+0x598] ;  /* 0x0005980001187983 */ /* 0x000f280000300a00 */
[----:B------:R-:W4:Y:S04]  /*107c0*/  LDL.LU.64 R90, [R1+0x5a8] ;  /* 0x0005a800015a7983 */ /* 0x000f280000300a00 */
[----:B------:R-:W4:Y:S04]  /*107d0*/  LDL.LU.64 R248, [R1+0x5b8] ;  /* 0x0005b80001f87983 */ /* 0x000f280000300a00 */
[----:B------:R-:W4:Y:S01]  /*107e0*/  LDL.LU.64 R8, [R1+0x5c8] ;  /* 0x0005c80001087983 */ /* 0x000f220000300a00 */
[----:B------:R-:W-:-:S03]  /*107f0*/  IADD3 R0, R245, -0x5c, RZ ;  /* 0xffffffa4f5007810 */ /* 0x000fc60007ffe0ff */
[----:B------:R1:W-:Y:S01]  /*10800*/  LDGSTS.E [R99+0x23c00], [R50.64], !P5 ;  /* 0x23c0000032637fae */ /* 0x0003e2000e921844 */
[----:B------:R-:W-:-:S03]  /*10810*/  ISETP.GE.U32.AND P6, PT, R0, 0x7fffff65, PT ;  /* 0x7fffff650000780c */ /* 0x000fc60003fc6070 */
[----:B------:R1:W-:Y:S01]  /*10820*/  LDGSTS.E [R99+0x23e00], [R48.64], !P5 ;  /* 0x23e0000030637fae */ /* 0x0003e2000e921844 */
[----:B------:R-:W-:-:S03]  /*10830*/  IADD3 R0, R245, -0x60, RZ ;  /* 0xffffffa0f5007810 */ /* 0x000fc60007ffe0ff */
[----:B------:R1:W-:Y:S04]  /*10840*/  LDGSTS.E [R99+0x25800], [R82.64], !P3 ;  /* 0x2580000052637fae */ /* 0x0003e8000d921844 */
[----:B------:R1:W-:Y:S04]  /*10850*/  LDGSTS.E [R99+0x25a00], [R2.64], !P3 ;  /* 0x25a0000002637fae */ /* 0x0003e8000d921844 */
[----:B------:R1:W-:Y:S04]  /*10860*/  LDGSTS.E [R99+0x25c00], [R20.64], !P3 ;  /* 0x25c0000014637fae */ /* 0x0003e8000d921844 */
[----:B------:R1:W-:Y:S01]  /*10870*/  LDGSTS.E [R99+0x25e00], [R22.64], !P3 ;  /* 0x25e0000016637fae */ /* 0x0003e2000d921844 */
[----:B------:R-:W-:-:S03]  /*10880*/  ISETP.GE.U32.AND P5, PT, R0, 0x7fffff61, PT ;  /* 0x7fffff610000780c */ /* 0x000fc60003fa6070 */
[----:B------:R1:W-:Y:S04]  /*10890*/  LDGSTS.E [R99+0x27800], [R60.64], !P1 ;  /* 0x278000003c637fae */ /* 0x0003e8000c921844 */
[----:B------:R1:W-:Y:S04]  /*108a0*/  LDGSTS.E [R99+0x27a00], [R34.64], !P1 ;  /* 0x27a0000022637fae */ /* 0x0003e8000c921844 */
[----:B------:R1:W-:Y:S04]  /*108b0*/  LDGSTS.E [R99+0x27c00], [R30.64], !P1 ;  /* 0x27c000001e637fae */ /* 0x0003e8000c921844 */
[----:B------:R1:W-:Y:S01]  /*108c0*/  LDGSTS.E [R99+0x27e00], [R28.64], !P1 ;  /* 0x27e000001c637fae */ /* 0x0003e2000c921844 */
[----:B------:R-:W-:-:S03]  /*108d0*/  IMAD.WIDE R220, R252, 0x4, R220 ;  /* 0x00000004fcdc7825 */ /* 0x000fc600078e02dc */
        /* <DEDUP_REMOVED lines=8> */
[----:B------:R1:W-:Y:S04]  /*10960*/  LDGSTS.E [R99+0x2b800], [R212.64], !P4 ;  /* 0x2b800000d4637fae */ /* 0x0003e8000e121844 */
[----:B------:R2:W-:Y:S04]  /*10970*/  LDGSTS.E [R99+0x2ba00], [R214.64], !P4 ;  /* 0x2ba00000d6637fae */ /* 0x0005e8000e121844 */
[----:B------:R2:W-:Y:S04]  /*10980*/  LDGSTS.E [R99+0x2bc00], [R216.64], !P4 ;  /* 0x2bc00000d8637fae */ /* 0x0005e8000e121844 */
[----:B------:R2:W-:Y:S01]  /*10990*/  LDGSTS.E [R99+0x2be00], [R218.64], !P4 ;  /* 0x2be00000da637fae */ /* 0x0005e2000e121844 */
[----:B-1----:R-:W-:-:S03]  /*109a0*/  LOP3.LUT R81, R81, 0x3f, RZ, 0xc0, !PT ;  /* 0x0000003f51517812 */ /* 0x002fc600078ec0ff */
[----:B------:R1:W-:Y:S01]  /*109b0*/  LDGSTS.E [R99+0x2d800], [R220.64], !P6 ;  /* 0x2d800000dc637fae */ /* 0x0003e2000f121844 */
[----:B------:R-:W-:-:S03]  /*109c0*/  IADD3 R80, R80, -0x40, RZ ;  /* 0xffffffc050507810 */ /* 0x000fc60007ffe0ff */
[----:B------:R1:W-:Y:S04]  /*109d0*/  LDGSTS.E [R99+0x2da00], [R224.64], !P6 ;  /* 0x2da00000e0637fae */ /* 0x0003e8000f121844 */
[----:B------:R1:W-:Y:S04]  /*109e0*/  LDGSTS.E [R99+0x2dc00], [R226.64], !P6 ;  /* 0x2dc00000e2637fae */ /* 0x0003e8000f121844 */
[----:B------:R1:W-:Y:S04]  /*109f0*/  LDGSTS.E [R99+0x2de00], [R228.64], !P6 ;  /* 0x2de00000e4637fae */ /* 0x0003e8000f121844 */
[----:B------:R1:W-:Y:S01]  /*10a00*/  LDGSTS.E [R99+0x2f800], [R222.64], !P5 ;  /* 0x2f800000de637fae */ /* 0x0003e2000e921844 */
[----:B------:R-:W-:-:S03]  /*10a10*/  IADD3 R0, R245, -0x64, RZ ;  /* 0xffffff9cf5007810 */ /* 0x000fc60007ffe0ff */
[----:B------:R-:W4:Y:S01]  /*10a20*/  LDL.LU.64 R96, [R1+0x5c0] ;  /* 0x0005c00001607983 */ /* 0x000f220000300a00 */
[----:B------:R-:W-:Y:S02]  /*10a30*/  ISETP.GE.U32.AND P3, PT, R0, 0x7fffff5d, PT ;  /* 0x7fffff5d0000780c */ /* 0x000fe40003f66070 */
[----:B------:R-:W-:-:S04]  /*10a40*/  IADD3 R0, R245, -0x68, RZ ;  /* 0xffffff98f5007810 */ /* 0x000fc80007ffe0ff */
[----:B------:R-:W-:Y:S02]  /*10a50*/  ISETP.GE.U32.AND P1, PT, R0, 0x7fffff59, PT ;  /* 0x7fffff590000780c */ /* 0x000fe40003f26070 */
[----:B------:R-:W-:-:S04]  /*10a60*/  IADD3 R0, R245, -0x6c, RZ ;  /* 0xffffff94f5007810 */ /* 0x000fc80007ffe0ff */
[----:B------:R-:W-:Y:S02]  /*10a70*/  ISETP.GE.U32.AND P2, PT, R0, 0x7fffff55, PT ;  /* 0x7fffff550000780c */ /* 0x000fe40003f46070 */
[----:B------:R-:W-:-:S04]  /*10a80*/  IADD3 R0, R245, -0x70, RZ ;  /* 0xffffff90f5007810 */ /* 0x000fc80007ffe0ff */
[----:B------:R-:W-:Y:S02]  /*10a90*/  ISETP.GE.U32.AND P4, PT, R0, 0x7fffff51, PT ;  /* 0x7fffff510000780c */ /* 0x000fe40003f86070 */
[----:B------:R-:W-:-:S04]  /*10aa0*/  IADD3 R0, R245, -0x74, RZ ;  /* 0xffffff8cf5007810 */ /* 0x000fc80007ffe0ff */
[----:B------:R-:W-:Y:S02]  /*10ab0*/  ISETP.GE.U32.AND P6, PT, R0, 0x7fffff4d, PT ;  /* 0x7fffff4d0000780c */ /* 0x000fe40003fc6070 */
[----:B------:R-:W-:Y:S01]  /*10ac0*/  IADD3 R0, R245, -0x78, RZ ;  /* 0xffffff88f5007810 */ /* 0x000fe20007ffe0ff */
[----:B------:R-:W-:-:S05]  /*10ad0*/  IMAD.MOV.U32 R245, RZ, RZ, 0x3f ;  /* 0x0000003ffff57424 */ /* 0x000fca00078e00ff */
[----:B------:R-:W-:Y:S01]  /*10ae0*/  IADD3 R245, R245, c[0x0][0x180], RZ ;  /* 0x00006000f5f57a10 */ /* 0x000fe20007ffe0ff */
[----:B--2---:R-:W-:-:S05]  /*10af0*/  IMAD.WIDE R230, R252, 0x4, R230 ;  /* 0x00000004fce67825 */ /* 0x004fca00078e02e6 */
[----:B------:R1:W-:Y:S01]  /*10b00*/  LDGSTS.E [R99+0x2fa00], [R230.64], !P5 ;  /* 0x2fa00000e6637fae */ /* 0x0003e2000e921844 */
[----:B---3--:R-:W-:-:S04]  /*10b10*/  IMAD.WIDE R232, R252, 0x4, R232 ;  /* 0x00000004fce87825 */ /* 0x008fc800078e02e8 */
[----:B----4-:R-:W-:Y:S01]  /*10b20*/  IMAD.WIDE R234, R252, 0x4, R234 ;  /* 0x00000004fcea7825 */ /* 0x010fe200078e02ea */
[----:B------:R1:W-:Y:S04]  /*10b30*/  LDGSTS.E [R99+0x2fc00], [R232.64], !P5 ;  /* 0x2fc00000e8637fae */ /* 0x0003e8000e921844 */
[----:B------:R1:W-:Y:S01]  /*10b40*/  LDGSTS.E [R99+0x2fe00], [R234.64], !P5 ;  /* 0x2fe00000ea637fae */ /* 0x0003e2000e921844 */
[----:B------:R-:W-:-:S03]  /*10b50*/  ISETP.GE.AND P5, PT, R81, R80, PT ;  /* 0x000000505100720c */ /* 0x000fc60003fa6270 */
[----:B------:R-:W2:Y:S01]  /*10b60*/  LDL.LU.64 R80, [R1+0x5b0] ;  /* 0x0005b00001507983 */ /* 0x000ea20000300a00 */
[----:B------:R-:W-:-:S03]  /*10b70*/  IMAD.WIDE R240, R252, 0x4, R76 ;  /* 0x00000004fcf07825 */ /* 0x000fc600078e024c */
[----:B------:R-:W3:Y:S04]  /*10b80*/  LDL.LU.64 R76, [R1+0x5a0] ;  /* 0x0005a000014c7983 */ /* 0x000ee80000300a00 */
[----:B------:R-:W4:Y:S01]  /*10b90*/  LDL.LU.64 R94, [R1+0x590] ;  /* 0x00059000015e7983 */ /* 0x000f220000300a00 */
[----:B------:R-:W-:-:S03]  /*10ba0*/  IMAD.WIDE R242, R252, 0x4, R52 ;  /* 0x00000004fcf27825 */ /* 0x000fc600078e0234 */
[----:B------:R-:W4:Y:S01]  /*10bb0*/  LDL.LU.64 R52, [R1+0x1e8] ;  /* 0x0001e80001347983 */ /* 0x000f220000300a00 */
[----:B------:R-:W-:-:S04]  /*10bc0*/  IMAD.WIDE R236, R252, 0x4, R236 ;  /* 0x00000004fcec7825 */ /* 0x000fc800078e02ec */
[----:B------:R-:W-:Y:S01]  /*10bd0*/  IMAD.WIDE R238, R252, 0x4, R238 ;  /* 0x00000004fcee7825 */ /* 0x000fe200078e02ee */
[----:B------:R1:W-:Y:S04]  /*10be0*/  LDGSTS.E [R99+0x31800], [R236.64], !P3 ;  /* 0x31800000ec637fae */ /* 0x0003e8000d921844 */
[----:B------:R1:W-:Y:S04]  /*10bf0*/  LDGSTS.E [R99+0x31a00], [R238.64], !P3 ;  /* 0x31a00000ee637fae */ /* 0x0003e8000d921844 */
[----:B------:R1:W-:Y:S04]  /*10c00*/  LDGSTS.E [R99+0x31c00], [R240.64], !P3 ;  /* 0x31c00000f0637fae */ /* 0x0003e8000d921844 */
[----:B------:R1:W-:Y:S01]  /*10c10*/  LDGSTS.E [R99+0x31e00], [R242.64], !P3 ;  /* 0x31e00000f2637fae */ /* 0x0003e2000d921844 */
[----:B------:R-:W-:-:S02]  /*10c20*/  ISETP.GE.U32.AND P3, PT, R0, 0x7fffff49, PT ;  /* 0x7fffff490000780c */ /* 0x000fc40003f66070 */
[----:B------:R-:W-:Y:S02]  /*10c30*/  SEL R0, RZ, 0x4, P5 ;  /* 0x00000004ff007807 */ /* 0x000fe40002800000 */
[----:B------:R-:W-:Y:S01]  /*10c40*/  ISETP.GT.AND P5, PT, R245, 0x7f, PT ;  /* 0x0000007ff500780c */ /* 0x000fe20003fa4270 */
[C---:B------:R-:W-:Y:S02]  /*10c50*/  IMAD.WIDE R244, R252.reuse, 0x4, R24 ;  /* 0x00000004fcf47825 */ /* 0x040fe400078e0218 */
[----:B------:R-:W4:Y:S02]  /*10c60*/  LDL.LU.64 R24, [R1+0x330] ;  /* 0x0003300001187983 */ /* 0x000f240000300a00 */
[C---:B------:R-:W-:Y:S02]  /*10c70*/  IMAD.WIDE R246, R252.reuse, 0x4, R90 ;  /* 0x00000004fcf67825 */ /* 0x040fe400078e025a */
[----:B------:R-:W4:Y:S02]  /*10c80*/  LDL.LU.64 R90, [R1+0x188] ;  /* 0x00018800015a7983 */ /* 0x000f240000300a00 */
[----:B------:R-:W-:-:S02]  /*10c90*/  IMAD.WIDE R250, R252, 0x4, R8 ;  /* 0x00000004fcfa7825 */ /* 0x000fc400078e0208 */
[----:B------:R-:W4:Y:S02]  /*10ca0*/  LDL.LU.64 R8, [R1+0x310] ;  /* 0x0003100001087983 */ /* 0x000f240000300a00 */
[----:B------:R-:W-:Y:S01]  /*10cb0*/  IMAD.WIDE R248, R252, 0x4, R248 ;  /* 0x00000004fcf87825 */ /* 0x000fe200078e02f8 */
[----:B------:R-:W-:Y:S01]  /*10cc0*/  SEL R0, R0, RZ, P5 ;  /* 0x000000ff00007207 */ /* 0x000fe20002800000 */
[----:B------:R1:W-:Y:S04]  /*10cd0*/  LDGSTS.E [R99+0x33800], [R244.64], !P1 ;  /* 0x33800000f4637fae */ /* 0x0003e8000c921844 */
[----:B------:R1:W-:Y:S04]  /*10ce0*/  LDGSTS.E [R99+0x33a00], [R246.64], !P1 ;  /* 0x33a00000f6637fae */ /* 0x0003e8000c921844 */
[----:B------:R1:W-:Y:S04]  /*10cf0*/  LDGSTS.E [R99+0x33c00], [R248.64], !P1 ;  /* 0x33c00000f8637fae */ /* 0x0003e8000c921844 */
[----:B------:R1:W-:Y:S01]  /*10d00*/  LDGSTS.E [R99+0x33e00], [R250.64], !P1 ;  /* 0x33e00000fa637fae */ /* 0x0003e2000c921844 */
[----:B------:R-:W-:-:S03]  /*10d10*/  ISETP.NE.U32.AND P1, PT, R0, RZ, PT ;  /* 0x000000ff0000720c */ /* 0x000fc60003f25070 */
[----:B-1----:R-:W4:Y:S01]  /*10d20*/  LDL.LU R99, [R1+0x23a0] ;  /* 0x0023a00001637983 */ /* 0x002f220000300800 */
[----:B------:R-:W-:-:S03]  /*10d30*/  IMAD.MOV.U32 R0, RZ, RZ, R97 ;  /* 0x000000ffff007224 */ /* 0x000fc600078e0061 */
[----:B------:R1:W-:Y:S04]  /*10d40*/  STL [R1+0x2148], R96 ;  /* 0x0021486001007387 */ /* 0x0003e80000100800 */
[----:B-1----:R-:W4:Y:S04]  /*10d50*/  LDL.LU.64 R96, [R1+0x2398] ;  /* 0x0023980001607983 */ /* 0x002f280000300a00 */
[----:B--2---:R-:W-:Y:S04]  /*10d60*/  STL [R1+0x2144], R80 ;  /* 0x0021445001007387 */ /* 0x004fe80000100800 */
[----:B------:R1:W-:Y:S02]  /*10d70*/  STL [R1+0x2140], R0 ;  /* 0x0021400001007387 */ /* 0x0003e40000100800 */
[----:B-1----:R-:W-:-:S02]  /*10d80*/  IMAD.MOV.U32 R0, RZ, RZ, R81 ;  /* 0x000000ffff007224 */ /* 0x002fc400078e0051 */
[----:B---3--:R-:W-:Y:S04]  /*10d90*/  STL [R1+0x213c], R76 ;  /* 0x00213c4c01007387 */ /* 0x008fe80000100800 */
[----:B------:R1:W-:Y:S04]  /*10da0*/  STL [R1+0x2138], R0 ;  /* 0x0021380001007387 */ /* 0x0003e80000100800 */
[----:B------:R-:W2:Y:S01]  /*10db0*/  LDL.LU.64 R80, [R1+0x2f0] ;  /* 0x0002f00001507983 */ /* 0x000ea20000300a00 */
[----:B-1----:R-:W-:-:S03]  /*10dc0*/  MOV R0, R77 ;  /* 0x0000004d00007202 */ /* 0x002fc60000000f00 */
[----:B------:R-:W3:Y:S04]  /*10dd0*/  LDL.LU.64 R76, [R1+0xc8] ;  /* 0x0000c800014c7983 */ /* 0x000ee80000300a00 */
[----:B------:R1:W-:Y:S04]  /*10de0*/  STL [R1+0x2130], R0 ;  /* 0x0021300001007387 */ /* 0x0003e80000100800 */
[----:B----4-:R4:W-:Y:S01]  /*10df0*/  STL [R1+0x2134], R94 ;  /* 0x0021345e01007387 */ /* 0x0109e20000100800 */
[----:B-1----:R-:W-:-:S03]  /*10e00*/  IMAD.MOV.U32 R0, RZ, RZ, R95 ;  /* 0x000000ffff007224 */ /* 0x002fc600078e005f */
[----:B----4-:R-:W4:Y:S04]  /*10e10*/  LDL.LU.64 R94, [R1+0x2390] ;  /* 0x00239000015e7983 */ /* 0x010f280000300a00 */
[----:B------:R-:W-:Y:S04]  /*10e20*/  STL [R1+0x212c], R52 ;  /* 0x00212c3401007387 */ /* 0x000fe80000100800 */
[----:B------:R1:W-:Y:S04]  /*10e30*/  STL [R1+0x2128], R0 ;  /* 0x0021280001007387 */ /* 0x0003e80000100800 */
[----:B------:R-:W-:Y:S01]  /*10e40*/  STL [R1+0x2124], R44 ;  /* 0x0021242c01007387 */ /* 0x000fe20000100800 */
[----:B-1----:R-:W-:-:S05]  /*10e50*/  IMAD.MOV.U32 R0, RZ, RZ, R53 ;  /* 0x000000ffff007224 */ /* 0x002fca00078e0035 */
[----:B------:R1:W-:Y:S04]  /*10e60*/  STL [R1+0x2120], R0 ;  /* 0x0021200001007387 */ /* 0x0003e80000100800 */
[----:B------:R-:W2:Y:S01]  /*10e70*/  LDL.LU.64 R52, [R1+0x2d0] ;  /* 0x0002d00001347983 */ /* 0x000ea20000300a00 */
[----:B-1----:R-:W-:-:S03]  /*10e80*/  IMAD.MOV.U32 R0, RZ, RZ, R45 ;  /* 0x000000ffff007224 */ /* 0x002fc600078e002d */
[----:B------:R-:W2:Y:S04]  /*10e90*/  LDL.LU.64 R44, [R1+0x68] ;  /* 0x00006800012c7983 */ /* 0x000ea80000300a00 */
[----:B------:R1:W-:Y:S04]  /*10ea0*/  STL [R1+0x2118], R0 ;  /* 0x0021180001007387 */ /* 0x0003e80000100800 */
[----:B------:R1:W-:Y:S02]  /*10eb0*/  STL [R1+0x211c], R92 ;  /* 0x00211c5c01007387 */ /* 0x0003e40000100800 */
[----:B-1----:R-:W-:-:S02]  /*10ec0*/  IMAD.MOV.U32 R0, RZ, RZ, R93 ;  /* 0x000000ffff007224 */ /* 0x002fc400078e005d */
[----:B------:R-:W2:Y:S04]  /*10ed0*/  LDL.LU.64 R92, [R1+0x2388] ;  /* 0x00238800015c7983 */ /* 0x000ea80000300a00 */
[----:B------:R-:W-:Y:S04]  /*10ee0*/  STL [R1+0x2114], R24 ;  /* 0x0021141801007387 */ /* 0x000fe80000100800 */
[----:B------:R1:W-:Y:S04]  /*10ef0*/  STL [R1+0x2110], R0 ;  /* 0x0021100001007387 */ /* 0x0003e80000100800 */
[----:B------:R-:W-:Y:S01]  /*10f00*/  STL [R1+0x210c], R90 ;  /* 0x00210c5a01007387 */ /* 0x000fe20000100800 */
[----:B-1----:R-:W-:-:S05]  /*10f10*/  MOV R0, R25 ;  /* 0x0000001900007202 */ /* 0x002fca0000000f00 */
[----:B------:R1:W-:Y:S04]  /*10f20*/  STL [R1+0x2108], R0 ;  /* 0x0021080001007387 */ /* 0x0003e80000100800 */
[----:B------:R-:W2:Y:S01]  /*10f30*/  LDL.LU.64 R24, [R1+0x2b0] ;  /* 0x0002b00001187983 */ /* 0x000ea20000300a00 */
[----:B-1----:R-:W-:-:S03]  /*10f40*/  IMAD.MOV.U32 R0, RZ, RZ, R91 ;  /* 0x000000ffff007224 */ /* 0x002fc600078e005b */
[----:B------:R-:W2:Y:S04]  /*10f50*/  LDL.LU.64 R90, [R1+0x2380] ;  /* 0x00238000015a7983 */ /* 0x000ea80000300a00 */
[----:B------:R-:W-:Y:S04]  /*10f60*/  STL [R1+0x2104], R88 ;  /* 0x0021045801007387 */ /* 0x000fe80000100800 */
[----:B------:R1:W-:Y:S02]  /*10f70*/  STL [R1+0x2100], R0 ;  /* 0x0021000001007387 */ /* 0x0003e40000100800 */
[----:B-1----:R-:W-:-:S02]  /*10f80*/  IMAD.MOV.U32 R0, RZ, RZ, R89 ;  /* 0x000000ffff007224 */ /* 0x002fc400078e0059 */
        /* <DEDUP_REMOVED lines=9> */
[----:B--2---:R-:W-:Y:S04]  /*11020*/  STL [R1+0x20ec], R8 ;  /* 0x0020ec0801007387 */ /* 0x004fe80000100800 */
[----:B------:R1:W-:Y:S02]  /*11030*/  STL [R1+0x20e8], R0 ;  /* 0x0020e80001007387 */ /* 0x0003e40000100800 */
[----:B-1----:R-:W-:-:S02]  /*11040*/  MOV R0, R9 ;  /* 0x0000000900007202 */ /* 0x002fc40000000f00 */
[----:B------:R-:W2:Y:S04]  /*11050*/  LDL.LU.64 R8, [R1+0x290] ;  /* 0x0002900001087983 */ /* 0x000ea80000300a00 */
[----:B------:R1:W-:Y:S04]  /*11060*/  STL [R1+0x20e0], R0 ;  /* 0x0020e00001007387 */ /* 0x0003e80000100800 */
[----:B------:R3:W-:Y:S01]  /*11070*/  STL [R1+0x20e4], R84 ;  /* 0x0020e45401007387 */ /* 0x0007e20000100800 */
[----:B-1----:R-:W-:-:S03]  /*11080*/  IMAD.MOV.U32 R0, RZ, RZ, R85 ;  /* 0x000000ffff007224 */ /* 0x002fc600078e0055 */
[----:B---3--:R-:W3:Y:S04]  /*11090*/  LDL.LU.64 R84, [R1+0x2360] ;  /* 0x0023600001547983 */ /* 0x008ee80000300a00 */
        /* <DEDUP_REMOVED lines=14> */
[----:B-1----:R-:W-:-:S02]  /*11180*/  MOV R0, R69 ;  /* 0x0000004500007202 */ /* 0x002fc40000000f00 */
        /* <DEDUP_REMOVED lines=20> */
[----:B------:R-:W3:Y:S04]  /*112d0*/  LDL.LU.64 R32, [R1+0x2318] ;  /* 0x0023180001207983 */ /* 0x000ee80000300a00 */
[----:B------:R-:W-:Y:S04]  /*112e0*/  STL [R1+0x2094], R24 ;  /* 0x0020941801007387 */ /* 0x000fe80000100800 */
[----:B------:R1:W-:Y:S02]  /*112f0*/  STL [R1+0x2090], R0 ;  /* 0x0020900001007387 */ /* 0x0003e40000100800 */
[----:B-1----:R-:W-:-:S02]  /*11300*/  IMAD.MOV.U32 R0, RZ, RZ, R25 ;  /* 0x000000ffff007224 */ /* 0x002fc400078e0019 */
[----:B------:R-:W3:Y:S04]  /*11310*/  LDL.LU.64 R24, [R1+0x2310] ;  /* 0x0023100001187983 */ /* 0x000ee80000300a00 */
[----:B--2---:R-:W-:Y:S04]  /*11320*/  STL [R1+0x208c], R16 ;  /* 0x00208c1001007387 */ /* 0x004fe80000100800 */
[----:B------:R1:W-:Y:S02]  /*11330*/  STL [R1+0x2088], R0 ;  /* 0x0020880001007387 */ /* 0x0003e40000100800 */
[----:B-1----:R-:W-:-:S02]  /*11340*/  IMAD.MOV.U32 R0, RZ, RZ, R17 ;  /* 0x000000ffff007224 */ /* 0x002fc400078e0011 */
[----:B------:R-:W2:Y:S04]  /*11350*/  LDL.LU.64 R16, [R1+0x2308] ;  /* 0x0023080001107983 */ /* 0x000ea80000300a00 */
[----:B------:R-:W-:Y:S04]  /*11360*/  STL [R1+0x2084], R124 ;  /* 0x0020847c01007387 */ /* 0x000fe80000100800 */
[----:B------:R1:W-:Y:S04]  /*11370*/  STL [R1+0x2080], R0 ;  /* 0x0020800001007387 */ /* 0x0003e80000100800 */
[----:B------:R4:W-:Y:S01]  /*11380*/  STL [R1+0x2078], R125 ;  /* 0x0020787d01007387 */ /* 0x0009e20000100800 */
[----:B-1----:R-:W-:-:S03]  /*11390*/  IMAD.MOV.U32 R0, RZ, RZ, R9 ;  /* 0x000000ffff007224 */ /* 0x002fc600078e0009 */
[----:B----4-:R-:W4:Y:S04]  /*113a0*/  LDL.LU.64 R124, [R1+0x1f0] ;  /* 0x0001f000017c7983 */ /* 0x010f280000300a00 */
[----:B------:R-:W-:Y:S04]  /*113b0*/  STL [R1+0x207c], R212 ;  /* 0x00207cd401007387 */ /* 0x000fe80000100800 */
[----:B------:R1:W-:Y:S04]  /*113c0*/  STL [R1+0x2070], R213 ;  /* 0x002070d501007387 */ /* 0x0003e80000100800 */
[----:B-1----:R-:W2:Y:S04]  /*113d0*/  LDL.LU.64 R212, [R1+0x210] ;  /* 0x0002100001d47983 */ /* 0x002ea80000300a00 */
[----:B------:R1:W-:Y:S04]  /*113e0*/  STL [R1+0x2074], R8 ;  /* 0x0020740801007387 */ /* 0x0003e80000100800 */
[----:B-1----:R-:W2:Y:S04]  /*113f0*/  LDL.LU.64 R8, [R1+0x2300] ;  /* 0x0023000001087983 */ /* 0x002ea80000300a00 */
[----:B------:R-:W-:Y:S04]  /*11400*/  STL [R1+0x206c], R44 ;  /* 0x00206c2c01007387 */ /* 0x000fe80000100800 */
[----:B------:R-:W-:Y:S04]  /*11410*/  STL [R1+0x2068], R0 ;  /* 0x0020680001007387 */ /* 0x000fe80000100800 */
[----:B------:R1:W-:Y:S04]  /*11420*/  STL [R1+0x2060], R45 ;  /* 0x0020602d01007387 */ /* 0x0003e80000100800 */
[----:B-1----:R-:W2:Y:S04]  /*11430*/  LDL.LU.64 R44, [R1+0x230] ;  /* 0x00023000012c7983 */ /* 0x002ea80000300a00 */
[----:B------:R-:W-:Y:S04]  /*11440*/  STL [R1+0x2064], R132 ;  /* 0x0020648401007387 */ /* 0x000fe80000100800 */
[----:B------:R1:W-:Y:S04]  /*11450*/  STL [R1+0x2058], R133 ;  /* 0x0020588501007387 */ /* 0x0003e80000100800 */
[----:B-1----:R-:W2:Y:S04]  /*11460*/  LDL.LU.64 R132, [R1+0x250] ;  /* 0x0002500001847983 */ /* 0x002ea80000300a00 */
[----:B------:R-:W-:Y:S04]  /*11470*/  STL [R1+0x205c], R220 ;  /* 0x00205cdc01007387 */ /* 0x000fe80000100800 */
[----:B------:R1:W-:Y:S04]  /*11480*/  STL [R1+0x2050], R221 ;  /* 0x002050dd01007387 */ /* 0x0003e80000100800 */
[----:B-1----:R-:W2:Y:S02]  /*11490*/  LDL.LU.64 R220, [R1+0x270] ;  /* 0x0002700001dc7983 */ /* 0x002ea40000300a00 */
[----:B--2---:R-:W-:-:S02]  /*114a0*/  IMAD.MOV.U32 R0, RZ, RZ, R221 ;  /* 0x000000ffff007224 */ /* 0x004fc400078e00dd */
[----:B------:R-:W-:Y:S04]  /*114b0*/  STL [R1+0x2054], R220 ;  /* 0x002054dc01007387 */ /* 0x000fe80000100800 */
[----:B------:R-:W-:Y:S04]  /*114c0*/  STL [R1+0x204c], R52 ;  /* 0x00204c3401007387 */ /* 0x000fe80000100800 */
[----:B------:R1:W-:Y:S04]  /*114d0*/  STL [R1+0x2048], R0 ;  /* 0x0020480001007387 */ /* 0x0003e80000100800 */
[----:B------:R-:W-:Y:S04]  /*114e0*/  STL [R1+0x2040], R53 ;  /* 0x0020403501007387 */ /* 0x000fe80000100800 */
[----:B------:R-:W-:Y:S01]  /*114f0*/  STL [R1+0x2044], R140 ;  /* 0x0020448c01007387 */ /* 0x000fe20000100800 */
[----:B-1----:R-:W-:-:S03]  /*11500*/  MOV R0, R133 ;  /* 0x0000008500007202 */ /* 0x002fc60000000f00 */
[----:B------:R-:W-:Y:S04]  /*11510*/  STL [R1+0x2038], R141 ;  /* 0x0020388d01007387 */ /* 0x000fe80000100800 */
[----:B------:R-:W-:Y:S04]  /*11520*/  STL [R1+0x203c], R132 ;  /* 0x00203c8401007387 */ /* 0x000fe80000100800 */
[----:B------:R-:W-:Y:S04]  /*11530*/  STL [R1+0x2034], R44 ;  /* 0x0020342c01007387 */ /* 0x000fe80000100800 */
[----:B------:R1:W-:Y:S04]  /*11540*/  STL [R1+0x2030], R0 ;  /* 0x0020300001007387 */ /* 0x0003e80000100800 */
[----:B------:R-:W-:Y:S01]  /*11550*/  STL [R1+0x202c], R212 ;  /* 0x00202cd401007387 */ /* 0x000fe20000100800 */
[----:B-1----:R-:W-:-:S05]  /*11560*/  IMAD.MOV.U32 R0, RZ, RZ, R45 ;  /* 0x000000ffff007224 */ /* 0x002fca00078e002d */
[----:B------:R1:W-:Y:S04]  /*11570*/  STL [R1+0x2028], R0 ;  /* 0x0020280001007387 */ /* 0x0003e80000100800 */
[----:B----4-:R-:W-:Y:S01]  /*11580*/  STL [R1+0x2024], R124 ;  /* 0x0020247c01007387 */ /* 0x010fe20000100800 */
[----:B-1----:R-:W-:-:S05]  /*11590*/  IMAD.MOV.U32 R0, RZ, RZ, R213 ;  /* 0x000000ffff007224 */ /* 0x002fca00078e00d5 */
[----:B------:R1:W-:Y:S04]  /*115a0*/  STL [R1+0x2020], R0 ;  /* 0x0020200001007387 */ /* 0x0003e80000100800 */
[----:B------:R-:W-:Y:S01]  /*115b0*/  STL [R1+0x201c], R8 ;  /* 0x00201c0801007387 */ /* 0x000fe20000100800 */
[----:B-1----:R-:W-:-:S05]  /*115c0*/  IMAD.MOV.U32 R0, RZ, RZ, R125 ;  /* 0x000000ffff007224 */ /* 0x002fca00078e007d */
[----:B------:R-:W-:Y:S04]  /*115d0*/  STL [R1+0x2018], R0 ;  /* 0x0020180001007387 */ /* 0x000fe80000100800 */
[----:B------:R1:W-:Y:S04]  /*115e0*/  STL [R1+0x2010], R9 ;  /* 0x0020100901007387 */ /* 0x0003e80000100800 */
[----:B------:R-:W-:Y:S04]  /*115f0*/  STL [R1+0x2014], R16 ;  /* 0x0020141001007387 */ /* 0x000fe80000100800 */
[----:B------:R-:W-:Y:S04]  /*11600*/  STL [R1+0x2008], R17 ;  /* 0x0020081101007387 */ /* 0x000fe80000100800 */
[----:B---3--:R-:W-:Y:S04]  /*11610*/  STL [R1+0x200c], R24 ;  /* 0x00200c1801007387 */ /* 0x008fe80000100800 */
[----:B------:R-:W-:Y:S04]  /*11620*/  STL [R1+0x2000], R25 ;  /* 0x0020001901007387 */ /* 0x000fe80000100800 */
        /* <DEDUP_REMOVED lines=16> */
[----:B------:R-:W2:Y:S04]  /*11730*/  LDL.LU.64 R140, [R1+0x1e0] ;  /* 0x0001e000018c7983 */ /* 0x000ea80000300a00 */
[----:B------:R-:W-:Y:S04]  /*11740*/  STL [R1+0x1fc4], R116 ;  /* 0x001fc47401007387 */ /* 0x000fe80000100800 */
[----:B------:R-:W-:Y:S04]  /*11750*/  STL [R1+0x1fbc], R117 ;  /* 0x001fbc7501007387 */ /* 0x000fe80000100800 */
[----:B------:R-:W3:Y:S04]  /*11760*/  LDL.LU.64 R52, [R1+0x1d8] ;  /* 0x0001d80001347983 */ /* 0x000ee80000300a00 */
[----:B------:R-:W-:Y:S04]  /*11770*/  STL [R1+0x1fb8], R148 ;  /* 0x001fb89401007387 */ /* 0x000fe80000100800 */
[----:B------:R-:W-:Y:S04]  /*11780*/  STL [R1+0x1fb0], R149 ;  /* 0x001fb09501007387 */ /* 0x000fe80000100800 */
[----:B------:R-:W4:Y:S04]  /*11790*/  LDL.LU.64 R220, [R1+0x1d0] ;  /* 0x0001d00001dc7983 */ /* 0x000f280000300a00 */
        /* <DEDUP_REMOVED lines=14> */
[----:B-1----:R-:W4:Y:S04]  /*11880*/  LDL.LU.64 R8, [R1+0x328] ;  /* 0x0003280001087983 */ /* 0x002f280000300a00 */
[----:B------:R-:W-:Y:S04]  /*11890*/  STL [R1+0x1f78], R222 ;  /* 0x001f78de01007387 */ /* 0x000fe80000100800 */
[----:B------:R-:W-:Y:S04]  /*118a0*/  STL [R1+0x1f70], R223 ;  /* 0x001f70df01007387 */ /* 0x000fe80000100800 */
[----:B------:R-:W4:Y:S04]  /*118b0*/  LDL.LU.64 R132, [R1+0x320] ;  /* 0x0003200001847983 */ /* 0x000f280000300a00 */
[----:B------:R-:W-:Y:S04]  /*118c0*/  STL [R1+0x1f74], R236 ;  /* 0x001f74ec01007387 */ /* 0x000fe80000100800 */
[----:B------:R-:W-:Y:S04]  /*118d0*/  STL [R1+0x1f68], R237 ;  /* 0x001f68ed01007387 */ /* 0x000fe80000100800 */
[----:B------:R-:W4:Y:S04]  /*118e0*/  LDL.LU.64 R44, [R1+0x318] ;  /* 0x00031800012c7983 */ /* 0x000f280000300a00 */
[----:B------:R-:W-:Y:S04]  /*118f0*/  STL [R1+0x1f6c], R244 ;  /* 0x001f6cf401007387 */ /* 0x000fe80000100800 */
[----:B------:R-:W4:Y:S04]  /*11900*/  LDL.LU.64 R212, [R1+0x180] ;  /* 0x0001800001d47983 */ /* 0x000f280000300a00 */
[----:B------:R-:W-:Y:S04]  /*11910*/  STL [R1+0x1f64], R245 ;  /* 0x001f64f501007387 */ /* 0x000fe80000100800 */
[----:B--2---:R1:W-:Y:S01]  /*11920*/  STL [R1+0x1f60], R140 ;  /* 0x001f608c01007387 */ /* 0x0043e20000100800 */
[----:B------:R-:W-:-:S03]  /*11930*/  IMAD.MOV.U32 R0, RZ, RZ, R141 ;  /* 0x000000ffff007224 */ /* 0x000fc600078e008d */
[----:B------:R-:W2:Y:S04]  /*11940*/  LDL.LU.64 R124, [R1+0x178] ;  /* 0x00017800017c7983 */ /* 0x000ea80000300a00 */
[----:B---3--:R-:W-:Y:S04]  /*11950*/  STL [R1+0x1f5c], R52 ;  /* 0x001f5c3401007387 */ /* 0x008fe80000100800 */
[----:B------:R3:W-:Y:S04]  /*11960*/  STL [R1+0x1f58], R0 ;  /* 0x001f580001007387 */ /* 0x0007e80000100800 */
[----:B-1----:R-:W2:Y:S01]  /*11970*/  LDL.LU.64 R140, [R1+0x170] ;  /* 0x00017000018c7983 */ /* 0x002ea20000300a00 */
[----:B---3--:R-:W-:-:S05]  /*11980*/  MOV R0, R53 ;  /* 0x0000003500007202 */ /* 0x008fca0000000f00 */
[----:B------:R1:W-:Y:S04]  /*11990*/  STL [R1+0x1f50], R0 ;  /* 0x001f500001007387 */ /* 0x0003e80000100800 */
[----:B----4-:R-:W-:Y:S01]  /*119a0*/  STL [R1+0x1f54], R220 ;  /* 0x001f54dc01007387 */ /* 0x010fe20000100800 */
[----:B-1----:R-:W-:-:S03]  /*119b0*/  IMAD.MOV.U32 R0, RZ, RZ, R221 ;  /* 0x000000ffff007224 */ /* 0x002fc600078e00dd */
[----:B------:R-:W-:Y:S04]  /*119c0*/  STL [R1+0x1f4c], R78 ;  /* 0x001f4c4e01007387 */ /* 0x000fe80000100800 */
[----:B------:R1:W-:Y:S02]  /*119d0*/  STL [R1+0x1f48], R0 ;  /* 0x001f480001007387 */ /* 0x0003e40000100800 */
[----:B-1----:R-:W-:Y:S02]  /*119e0*/  IMAD.MOV.U32 R0, RZ, RZ, R79 ;  /* 0x000000ffff007224 */ /* 0x002fe400078e004f */
[----:B------:R-:W3:Y:S04]  /*119f0*/  LDL.LU.64 R78, [R1+0x22f8] ;  /* 0x0022f800014e7983 */ /* 0x000ee80000300a00 */
[----:B------:R-:W-:Y:S04]  /*11a00*/  STL [R1+0x1f44], R74 ;  /* 0x001f444a01007387 */ /* 0x000fe80000100800 */
[----:B------:R1:W-:Y:S02]  /*11a10*/  STL [R1+0x1f40], R0 ;  /* 0x001f400001007387 */ /* 0x0003e40000100800 */
[----:B-1----:R-:W-:-:S02]  /*11a20*/  IMAD.MOV.U32 R0, RZ, RZ, R75 ;  /* 0x000000ffff007224 */ /* 0x002fc400078e004b */
[----:B------:R-:W4:Y:S04]  /*11a30*/  LDL.LU.64 R74, [R1+0x22f0] ;  /* 0x0022f000014a7983 */ /* 0x000f280000300a00 */
[----:B------:R-:W-:Y:S04]  /*11a40*/  STL [R1+0x1f3c], R72 ;  /* 0x001f3c4801007387 */ /* 0x000fe80000100800 */
[----:B------:R1:W-:Y:S02]  /*11a50*/  STL [R1+0x1f38], R0 ;  /* 0x001f380001007387 */ /* 0x0003e40000100800 */
[----:B-1----:R-:W-:-:S02]  /*11a60*/  IMAD.MOV.U32 R0, RZ, RZ, R73 ;  /* 0x000000ffff007224 */ /* 0x002fc400078e0049 */
[----:B------:R-:W3:Y:S04]  /*11a70*/  LDL.LU.64 R72, [R1+0x22e8] ;  /* 0x0022e80001487983 */ /* 0x000ee80000300a00 */
        /* <DEDUP_REMOVED lines=8> */
[----:B------:R-:W-:Y:S04]  /*11b00*/  STL [R1+0x1f24], R64 ;  /* 0x001f244001007387 */ /* 0x000fe80000100800 */
[----:B------:R1:W-:Y:S04]  /*11b10*/  STL [R1+0x1f20], R0 ;  /* 0x001f200001007387 */ /* 0x0003e80000100800 */
[----:B------:R-:W3:Y:S01]  /*11b20*/  LDL.LU.64 R52, [R1+0x308] ;  /* 0x0003080001347983 */ /* 0x000ee20000300a00 */
[----:B-1----:R-:W-:-:S03]  /*11b30*/  IMAD.MOV.U32 R0, RZ, RZ, R65 ;  /* 0x000000ffff007224 */ /* 0x002fc600078e0041 */
[----:B------:R-:W4:Y:S04]  /*11b40*/  LDL.LU.64 R64, [R1+0x22d0] ;  /* 0x0022d00001407983 */ /* 0x000f280000300a00 */
[----:B------:R-:W-:Y:S04]  /*11b50*/  STL [R1+0x1f1c], R8 ;  /* 0x001f1c0801007387 */ /* 0x000fe80000100800 */
[----:B------:R1:W-:Y:S04]  /*11b60*/  STL [R1+0x1f18], R0 ;  /* 0x001f180001007387 */ /* 0x0003e80000100800 */
[----:B------:R-:W4:Y:S01]  /*11b70*/  LDL.LU.64 R220, [R1+0x300] ;  /* 0x0003000001dc7983 */ /* 0x000f220000300a00 */
[----:B-1----:R-:W-:-:S03]  /*11b80*/  IMAD.MOV.U32 R0, RZ, RZ, R9 ;  /* 0x000000ffff007224 */ /* 0x002fc600078e0009 */
[----:B------:R-:W-:Y:S04]  /*11b90*/  STL [R1+0x1f14], R132 ;  /* 0x001f148401007387 */ /* 0x000fe80000100800 */
[----:B------:R1:W-:Y:S02]  /*11ba0*/  STL [R1+0x1f10], R0 ;  /* 0x001f100001007387 */ /* 0x0003e40000100800 */
[----:B-1----:R-:W-:Y:S02]  /*11bb0*/  IMAD.MOV.U32 R0, RZ, RZ, R133 ;  /* 0x000000ffff007224 */ /* 0x002fe400078e0085 */
[----:B------:R-:W4:Y:S04]  /*11bc0*/  LDL.LU.64 R132, [R1+0x2f8] ;  /* 0x0002f80001847983 */ /* 0x000f280000300a00 */
[----:B------:R1:W-:Y:S04]  /*11bd0*/  STL [R1+0x1f08], R0 ;  /* 0x001f080001007387 */ /* 0x0003e80000100800 */
[----:B------:R1:W-:Y:S02]  /*11be0*/  STL [R1+0x1f0c], R44 ;  /* 0x001f0c2c01007387 */ /* 0x0003e40000100800 */
[----:B-1----:R-:W-:-:S02]  /*11bf0*/  MOV R0, R45 ;  /* 0x0000002d00007202 */ /* 0x002fc40000000f00 */
[----:B------:R-:W-:Y:S04]  /*11c00*/  STL [R1+0x1f04], R212 ;  /* 0x001f04d401007387 */ /* 0x000fe80000100800 */
[----:B------:R1:W-:Y:S04]  /*11c10*/  STL [R1+0x1f00], R0 ;  /* 0x001f000001007387 */ /* 0x0003e80000100800 */
[----:B------:R-:W4:Y:S01]  /*11c20*/  LDL.LU.64 R44, [R1+0x120] ;  /* 0x00012000012c7983 */ /* 0x000f220000300a00 */
[----:B-1----:R-:W-:-:S03]  /*11c30*/  IMAD.MOV.U32 R0, RZ, RZ, R213 ;  /* 0x000000ffff007224 */ /* 0x002fc600078e00d5 */
[----:B--2---:R-:W-:Y:S04]  /*11c40*/  STL [R1+0x1efc], R124 ;  /* 0x001efc7c01007387 */ /* 0x004fe80000100800 */
[----:B------:R1:W-:Y:S04]  /*11c50*/  STL [R1+0x1ef8], R0 ;  /* 0x001ef80001007387 */ /* 0x0003e80000100800 */
[----:B------:R-:W2:Y:S01]  /*11c60*/  LDL.LU.64 R212, [R1+0x118] ;  /* 0x0001180001d47983 */ /* 0x000ea20000300a00 */
[----:B-1----:R-:W-:-:S03]  /*11c70*/  IMAD.MOV.U32 R0, RZ, RZ, R125 ;  /* 0x000000ffff007224 */ /* 0x002fc600078e007d */
[----:B------:R-:W2:Y:S04]  /*11c80*/  LDL.LU.64 R124, [R1+0x110] ;  /* 0x00011000017c7983 */ /* 0x000ea80000300a00 */
[----:B------:R1:W-:Y:S04]  /*11c90*/  STL [R1+0x1ef0], R0 ;  /* 0x001ef00001007387 */ /* 0x0003e80000100800 */
[----:B------:R-:W-:Y:S01]  /*11ca0*/  STL [R1+0x1ef4], R140 ;  /* 0x001ef48c01007387 */ /* 0x000fe20000100800 */
[----:B-1----:R-:W-:-:S03]  /*11cb0*/  IMAD.MOV.U32 R0, RZ, RZ, R141 ;  /* 0x000000ffff007224 */ /* 0x002fc600078e008d */
[----:B------:R-:W-:Y:S04]  /*11cc0*/  STL [R1+0x1eec], R62 ;  /* 0x001eec3e01007387 */ /* 0x000fe80000100800 */
[----:B------:R1:W-:Y:S02]  /*11cd0*/  STL [R1+0x1ee8], R0 ;  /* 0x001ee80001007387 */ /* 0x0003e40000100800 */
[----:B-1----:R-:W-:Y:S02]  /*11ce0*/  IMAD.MOV.U32 R0, RZ, RZ, R63 ;  /* 0x000000ffff007224 */ /* 0x002fe400078e003f */
        /* <DEDUP_REMOVED lines=21> */
[----:B---3--:R-:W-:Y:S04]  /*11e40*/  STL [R1+0x1ebc], R52 ;  /* 0x001ebc3401007387 */ /* 0x008fe80000100800 */
[----:B------:R1:W-:Y:S04]  /*11e50*/  STL [R1+0x1eb8], R0 ;  /* 0x001eb80001007387 */ /* 0x0003e80000100800 */
[----:B------:R-:W3:Y:S01]  /*11e60*/  LDL.LU.64 R16, [R1+0x2e8] ;  /* 0x0002e80001107983 */ /* 0x000ee20000300a00 */
[----:B-1----:R-:W-:-:S03]  /*11e70*/  MOV R0, R53 ;  /* 0x0000003500007202 */ /* 0x002fc60000000f00 */
[----:B----4-:R-:W-:Y:S04]  /*11e80*/  STL [R1+0x1eb4], R220 ;  /* 0x001eb4dc01007387 */ /* 0x010fe80000100800 */
[----:B------:R1:W-:Y:S04]  /*11e90*/  STL [R1+0x1eb0], R0 ;  /* 0x001eb00001007387 */ /* 0x0003e80000100800 */
[----:B------:R-:W4:Y:S04]  /*11ea0*/  LDL.LU.64 R8, [R1+0x2e0] ;  /* 0x0002e00001087983 */ /* 0x000f280000300a00 */
[----:B------:R-:W4:Y:S01]  /*11eb0*/  LDL.LU.64 R140, [R1+0x2d8] ;  /* 0x0002d800018c7983 */ /* 0x000f220000300a00 */
[----:B-1----:R-:W-:-:S05]  /*11ec0*/  IMAD.MOV.U32 R0, RZ, RZ, R221 ;  /* 0x000000ffff007224 */ /* 0x002fca00078e00dd */
[----:B------:R1:W-:Y:S04]  /*11ed0*/  STL [R1+0x1ea8], R0 ;  /* 0x001ea80001007387 */ /* 0x0003e80000100800 */
[----:B------:R1:W-:Y:S04]  /*11ee0*/  STL [R1+0x1eac], R132 ;  /* 0x001eac8401007387 */ /* 0x0003e80000100800 */
[----:B------:R-:W4:Y:S01]  /*11ef0*/  LDL.LU.64 R52, [R1+0xc0] ;  /* 0x0000c00001347983 */ /* 0x000f220000300a00 */
[----:B-1----:R-:W-:-:S03]  /*11f00*/  IMAD.MOV.U32 R0, RZ, RZ, R133 ;  /* 0x000000ffff007224 */ /* 0x002fc600078e0085 */
[----:B------:R-:W4:Y:S04]  /*11f10*/  LDL.LU.64 R220, [R1+0xb8] ;  /* 0x0000b80001dc7983 */ /* 0x000f280000300a00 */
[----:B------:R1:W-:Y:S04]  /*11f20*/  STL [R1+0x1ea0], R0 ;  /* 0x001ea00001007387 */ /* 0x0003e80000100800 */
[----:B------:R-:W-:Y:S04]  /*11f30*/  STL [R1+0x1ea4], R44 ;  /* 0x001ea42c01007387 */ /* 0x000fe80000100800 */
[----:B------:R-:W4:Y:S01]  /*11f40*/  LDL.LU.64 R132, [R1+0xb0] ;  /* 0x0000b00001847983 */ /* 0x000f220000300a00 */
[----:B-1----:R-:W-:-:S03]  /*11f50*/  IMAD.MOV.U32 R0, RZ, RZ, R45 ;  /* 0x000000ffff007224 */ /* 0x002fc600078e002d */
[----:B--2---:R-:W-:Y:S04]  /*11f60*/  STL [R1+0x1e9c], R212 ;  /* 0x001e9cd401007387 */ /* 0x004fe80000100800 */
[----:B------:R1:W-:Y:S04]  /*11f70*/  STL [R1+0x1e98], R0 ;  /* 0x001e980001007387 */ /* 0x0003e80000100800 */
[----:B------:R-:W-:Y:S01]  /*11f80*/  STL [R1+0x1e94], R124 ;  /* 0x001e947c01007387 */ /* 0x000fe20000100800 */
[----:B-1----:R-:W-:-:S05]  /*11f90*/  IMAD.MOV.U32 R0, RZ, RZ, R213 ;  /* 0x000000ffff007224 */ /* 0x002fca00078e00d5 */
[----:B------:R1:W-:Y:S04]  /*11fa0*/  STL [R1+0x1e90], R0 ;  /* 0x001e900001007387 */ /* 0x0003e80000100800 */
[----:B------:R-:W-:Y:S01]  /*11fb0*/  STL [R1+0x1e8c], R46 ;  /* 0x001e8c2e01007387 */ /* 0x000fe20000100800 */
[----:B-1----:R-:W-:-:S05]  /*11fc0*/  MOV R0, R125 ;  /* 0x0000007d00007202 */ /* 0x002fca0000000f00 */
[----:B------:R1:W-:Y:S02]  /*11fd0*/  STL [R1+0x1e88], R0 ;  /* 0x001e880001007387 */ /* 0x0003e40000100800 */
[----:B-1----:R-:W-:Y:S02]  /*11fe0*/  IMAD.MOV.U32 R0, RZ, RZ, R47 ;  /* 0x000000ffff007224 */ /* 0x002fe400078e002f */
        /* <DEDUP_REMOVED lines=17> */
[----:B------:R-:W2:Y:S04]  /*12100*/  LDL.LU.64 R44, [R1+0x2c8] ;  /* 0x0002c800012c7983 */ /* 0x000ea80000300a00 */
[----:B------:R1:W-:Y:S04]  /*12110*/  STL [R1+0x1e60], R0 ;  /* 0x001e600001007387 */ /* 0x0003e80000100800 */
[----:B------:R3:W-:Y:S01]  /*12120*/  STL [R1+0x1e64], R22 ;  /* 0x001e641601007387 */ /* 0x0007e20000100800 */
[----:B-1----:R-:W-:-:S03]  /*12130*/  IMAD.MOV.U32 R0, RZ, RZ, R23 ;  /* 0x000000ffff007224 */ /* 0x002fc600078e0017 */
[----:B---3--:R-:W3:Y:S04]  /*12140*/  LDL.LU.64 R22, [R1+0x2270] ;  /* 0x0022700001167983 */ /* 0x008ee80000300a00 */
[----:B------:R-:W3:Y:S04]  /*12150*/  LDL.LU.64 R212, [R1+0x2c0] ;  /* 0x0002c00001d47983 */ /* 0x000ee80000300a00 */
[----:B------:R1:W-:Y:S04]  /*12160*/  STL [R1+0x1e58], R0 ;  /* 0x001e580001007387 */ /* 0x0003e80000100800 */
[----:B------:R-:W-:Y:S04]  /*12170*/  STL [R1+0x1e5c], R16 ;  /* 0x001e5c1001007387 */ /* 0x000fe80000100800 */
[----:B------:R-:W3:Y:S01]  /*12180*/  LDL.LU.64 R124, [R1+0x2b8] ;  /* 0x0002b800017c7983 */ /* 0x000ee20000300a00 */
[----:B-1----:R-:W-:-:S03]  /*12190*/  IMAD.MOV.U32 R0, RZ, RZ, R17 ;  /* 0x000000ffff007224 */ /* 0x002fc600078e0011 */
[----:B----4-:R-:W-:Y:S04]  /*121a0*/  STL [R1+0x1e54], R8 ;  /* 0x001e540801007387 */ /* 0x010fe80000100800 */
[----:B------:R1:W-:Y:S04]  /*121b0*/  STL [R1+0x1e50], R0 ;  /* 0x001e500001007387 */ /* 0x0003e80000100800 */
[----:B------:R-:W-:Y:S01]  /*121c0*/  STL [R1+0x1e4c], R140 ;  /* 0x001e4c8c01007387 */ /* 0x000fe20000100800 */
[----:B-1----:R-:W-:-:S05]  /*121d0*/  IMAD.MOV.U32 R0, RZ, RZ, R9 ;  /* 0x000000ffff007224 */ /* 0x002fca00078e0009 */
[----:B------:R1:W-:Y:S04]  /*121e0*/  STL [R1+0x1e48], R0 ;  /* 0x001e480001007387 */ /* 0x0003e80000100800 */
[----:B------:R-:W-:Y:S01]  /*121f0*/  STL [R1+0x1e44], R52 ;  /* 0x001e443401007387 */ /* 0x000fe20000100800 */
[----:B-1----:R-:W-:-:S05]  /*12200*/  IMAD.MOV.U32 R0, RZ, RZ, R141 ;  /* 0x000000ffff007224 */ /* 0x002fca00078e008d */
[----:B------:R1:W-:Y:S04]  /*12210*/  STL [R1+0x1e40], R0 ;  /* 0x001e400001007387 */ /* 0x0003e80000100800 */
[----:B------:R-:W-:Y:S01]  /*12220*/  STL [R1+0x1e3c], R220 ;  /* 0x001e3cdc01007387 */ /* 0x000fe20000100800 */
[----:B-1----:R-:W-:-:S05]  /*12230*/  MOV R0, R53 ;  /* 0x0000003500007202 */ /* 0x002fca0000000f00 */
[----:B------:R1:W-:Y:S04]  /*12240*/  STL [R1+0x1e38], R0 ;  /* 0x001e380001007387 */ /* 0x0003e80000100800 */
[----:B------:R-:W-:Y:S01]  /*12250*/  STL [R1+0x1e34], R132 ;  /* 0x001e348401007387 */ /* 0x000fe20000100800 */
[----:B-1----:R-:W-:-:S05]  /*12260*/  IMAD.MOV.U32 R0, RZ, RZ, R221 ;  /* 0x000000ffff007224 */ /* 0x002fca00078e00dd */
[----:B------:R1:W-:Y:S04]  /*12270*/  STL [R1+0x1e30], R0 ;  /* 0x001e300001007387 */ /* 0x0003e80000100800 */
[----:B------:R-:W-:Y:S01]  /*12280*/  STL [R1+0x1e2c], R26 ;  /* 0x001e2c1a01007387 */ /* 0x000fe20000100800 */
[----:B-1----:R-:W-:-:S05]  /*12290*/  IMAD.MOV.U32 R0, RZ, RZ, R133 ;  /* 0x000000ffff007224 */ /* 0x002fca00078e0085 */
[----:B------:R1:W-:Y:S02]  /*122a0*/  STL [R1+0x1e28], R0 ;  /* 0x001e280001007387 */ /* 0x0003e40000100800 */
[----:B-1----:R-:W-:Y:S02]  /*122b0*/  IMAD.MOV.U32 R0, RZ, RZ, R27 ;  /* 0x000000ffff007224 */ /* 0x002fe400078e001b */
[----:B------:R-:W4:Y:S04]  /*122c0*/  LDL.LU.64 R26, [R1+0x2268] ;  /* 0x00226800011a7983 */ /* 0x000f280000300a00 */
[----:B------:R-:W-:Y:S04]  /*122d0*/  STL [R1+0x1e24], R38 ;  /* 0x001e242601007387 */ /* 0x000fe80000100800 */
[----:B------:R1:W-:Y:S02]  /*122e0*/  STL [R1+0x1e20], R0 ;  /* 0x001e200001007387 */ /* 0x0003e40000100800 */
[----:B-1----:R-:W-:-:S02]  /*122f0*/  IMAD.MOV.U32 R0, RZ, RZ, R39 ;  /* 0x000000ffff007224 */ /* 0x002fc400078e0027 */
[----:B------:R-:W4:Y:S04]  /*12300*/  LDL.LU.64 R38, [R1+0x2260] ;  /* 0x0022600001267983 */ /* 0x000f280000300a00 */
[----:B------:R-:W-:Y:S04]  /*12310*/  STL [R1+0x1e1c], R36 ;  /* 0x001e1c2401007387 */ /* 0x000fe80000100800 */
[----:B------:R1:W-:Y:S02]  /*12320*/  STL [R1+0x1e18], R0 ;  /* 0x001e180001007387 */ /* 0x0003e40000100800 */
[----:B-1----:R-:W-:-:S02]  /*12330*/  MOV R0, R37 ;  /* 0x0000002500007202 */ /* 0x002fc40000000f00 */
[----:B------:R-:W4:Y:S04]  /*12340*/  LDL.LU.64 R36, [R1+0x2258] ;  /* 0x0022580001247983 */ /* 0x000f280000300a00 */
[----:B------:R-:W-:Y:S04]  /*12350*/  STL [R1+0x1e14], R34 ;  /* 0x001e142201007387 */ /* 0x000fe80000100800 */
[----:B------:R1:W-:Y:S02]  /*12360*/  STL [R1+0x1e10], R0 ;  /* 0x001e100001007387 */ /* 0x0003e40000100800 */
[----:B-1----:R-:W-:-:S02]  /*12370*/  IMAD.MOV.U32 R0, RZ, RZ, R35 ;  /* 0x000000ffff007224 */ /* 0x002fc400078e0023 */
[----:B------:R-:W4:Y:S04]  /*12380*/  LDL.LU.64 R34, [R1+0x2250] ;  /* 0x0022500001227983 */ /* 0x000f280000300a00 */
[----:B------:R-:W-:Y:S04]  /*12390*/  STL [R1+0x1e0c], R30 ;  /* 0x001e0c1e01007387 */ /* 0x000fe80000100800 */
[----:B------:R1:W-:Y:S02]  /*123a0*/  STL [R1+0x1e08], R0 ;  /* 0x001e080001007387 */ /* 0x0003e40000100800 */
[----:B-1----:R-:W-:-:S02]  /*123b0*/  IMAD.MOV.U32 R0, RZ, RZ, R31 ;  /* 0x000000ffff007224 */ /* 0x002fc400078e001f */
[----:B------:R-:W4:Y:S04]  /*123c0*/  LDL.LU.64 R30, [R1+0x2248] ;  /* 0x00224800011e7983 */ /* 0x000f280000300a00 */
[----:B------:R-:W-:Y:S04]  /*123d0*/  STL [R1+0x1e04], R28 ;  /* 0x001e041c01007387 */ /* 0x000fe80000100800 */
[----:B------:R1:W-:Y:S04]  /*123e0*/  STL [R1+0x1e00], R0 ;  /* 0x001e000001007387 */ /* 0x0003e80000100800 */
[----:B------:R-:W4:Y:S01]  /*123f0*/  LDL.LU.64 R52, [R1+0x2a8] ;  /* 0x0002a80001347983 */ /* 0x000f220000300a00 */
[----:B-1----:R-:W-:-:S03]  /*12400*/  IMAD.MOV.U32 R0, RZ, RZ, R29 ;  /* 0x000000ffff007224 */ /* 0x002fc600078e001d */
[----:B------:R-:W4:Y:S04]  /*12410*/  LDL.LU.64 R28, [R1+0x2240] ;  /* 0x00224000011c7983 */ /* 0x000f280000300a00 */
[----:B------:R-:W4:Y:S04]  /*12420*/  LDL.LU.64 R220, [R1+0x2a0] ;  /* 0x0002a00001dc7983 */ /* 0x000f280000300a00 */
[----:B------:R2:W-:Y:S02]  /*12430*/  STL [R1+0x1df8], R0 ;  /* 0x001df80001007387 */ /* 0x0005e40000100800 */
[----:B--2---:R-:W-:-:S02]  /*12440*/  IMAD.MOV.U32 R0, RZ, RZ, R45 ;  /* 0x000000ffff007224 */ /* 0x004fc400078e002d */
[----:B------:R-:W-:Y:S04]  /*12450*/  STL [R1+0x1dfc], R44 ;  /* 0x001dfc2c01007387 */ /* 0x000fe80000100800 */
[----:B------:R-:W2:Y:S04]  /*12460*/  LDL.LU.64 R132, [R1+0x298] ;  /* 0x0002980001847983 */ /* 0x000ea80000300a00 */
[----:B---3--:R-:W-:Y:S04]  /*12470*/  STL [R1+0x1df4], R212 ;  /* 0x001df4d401007387 */ /* 0x008fe80000100800 */
[----:B------:R1:W-:Y:S02]  /*12480*/  STL [R1+0x1df0], R0 ;  /* 0x001df00001007387 */ /* 0x0003e40000100800 */
[----:B-1----:R-:W-:-:S02]  /*12490*/  MOV R0, R213 ;  /* 0x000000d500007202 */ /* 0x002fc40000000f00 */
[----:B------:R-:W-:Y:S04]  /*124a0*/  STL [R1+0x1dec], R124 ;  /* 0x001dec7c01007387 */ /* 0x000fe80000100800 */
[----:B------:R1:W-:Y:S02]  /*124b0*/  STL [R1+0x1de8], R0 ;  /* 0x001de80001007387 */ /* 0x0003e40000100800 */
[----:B-1----:R-:W-:Y:S02]  /*124c0*/  IMAD.MOV.U32 R0, RZ, RZ, R125 ;  /* 0x000000ffff007224 */ /* 0x002fe400078e007d */
[----:B----4-:R-:W-:Y:S04]  /*124d0*/  STL [R1+0x1de4], R26 ;  /* 0x001de41a01007387 */ /* 0x010fe80000100800 */
[----:B------:R1:W-:Y:S02]  /*124e0*/  STL [R1+0x1de0], R0 ;  /* 0x001de00001007387 */ /* 0x0003e40000100800 */
[----:B-1----:R-:W-:-:S02]  /*124f0*/  IMAD.MOV.U32 R0, RZ, RZ, R27 ;  /* 0x000000ffff007224 */ /* 0x002fc400078e001b */
        /* <DEDUP_REMOVED lines=25> */
[----:B------:R-:W3:Y:S04]  /*12690*/  LDL.LU.64 R44, [R1+0x288] ;  /* 0x00028800012c7983 */ /* 0x000ee80000300a00 */
[----:B------:R1:W-:Y:S04]  /*126a0*/  STL [R1+0x1da8], R0 ;  /* 0x001da80001007387 */ /* 0x0003e80000100800 */
[----:B------:R1:W-:Y:S04]  /*126b0*/  STL [R1+0x1dac], R6 ;  /* 0x001dac0601007387 */ /* 0x0003e80000100800 */
[----:B------:R-:W4:Y:S01]  /*126c0*/  LDL.LU.64 R212, [R1+0x280] ;  /* 0x0002800001d47983 */ /* 0x000f220000300a00 */
[----:B-1----:R-:W-:-:S03]  /*126d0*/  IMAD.MOV.U32 R0, RZ, RZ, R7 ;  /* 0x000000ffff007224 */ /* 0x002fc600078e0007 */
[----:B------:R-:W4:Y:S04]  /*126e0*/  LDL.LU.64 R6, [R1+0x2200] ;  /* 0x0022000001067983 */ /* 0x000f280000300a00 */
[----:B------:R-:W4:Y:S04]  /*126f0*/  LDL.LU.64 R124, [R1+0x278] ;  /* 0x00027800017c7983 */ /* 0x000f280000300a00 */
[----:B------:R1:W-:Y:S04]  /*12700*/  STL [R1+0x1da0], R0 ;  /* 0x001da00001007387 */ /* 0x0003e80000100800 */
[----:B------:R2:W-:Y:S01]  /*12710*/  STL [R1+0x1da4], R4 ;  /* 0x001da40401007387 */ /* 0x0005e20000100800 */
[----:B-1----:R-:W-:-:S03]  /*12720*/  MOV R0, R5 ;  /* 0x0000000500007202 */ /* 0x002fc60000000f00 */
[----:B--2---:R-:W2:Y:S04]  /*12730*/  LDL.LU.64 R4, [R1+0x21f8] ;  /* 0x0021f80001047983 */ /* 0x004ea80000300a00 */
[----:B------:R-:W-:Y:S04]  /*12740*/  STL [R1+0x1d9c], R52 ;  /* 0x001d9c3401007387 */ /* 0x000fe80000100800 */
        /* <DEDUP_REMOVED lines=11> */
[----:B------:R-:W2:Y:S04]  /*12800*/  LDL.LU.64 R2, [R1+0x21f0] ;  /* 0x0021f00001027983 */ /* 0x000ea80000300a00 */
[----:B------:R-:W-:Y:S04]  /*12810*/  STL [R1+0x1d7c], R40 ;  /* 0x001d7c2801007387 */ /* 0x000fe80000100800 */
[----:B------:R3:W-:Y:S04]  /*12820*/  STL [R1+0x1d78], R0 ;  /* 0x001d780001007387 */ /* 0x0007e80000100800 */
        /* <DEDUP_REMOVED lines=14> */
[----:B------:R-:W-:Y:S01]  /*12910*/  STL [R1+0x1d38], R219 ;  /* 0x001d38db01007387 */ /* 0x000fe20000100800 */
[----:B---3--:R-:W-:-:S03]  /*12920*/  MOV R0, R45 ;  /* 0x0000002d00007202 */ /* 0x008fc60000000f00 */
[----:B------:R-:W-:Y:S04]  /*12930*/  STL [R1+0x1d3c], R44 ;  /* 0x001d3c2c01007387 */ /* 0x000fe80000100800 */
[----:B----4-:R-:W-:Y:S04]  /*12940*/  STL [R1+0x1d34], R212 ;  /* 0x001d34d401007387 */ /* 0x010fe80000100800 */
[----:B------:R1:W-:Y:S02]  /*12950*/  STL [R1+0x1d30], R0 ;  /* 0x001d300001007387 */ /* 0x0003e40000100800 */
[----:B-1----:R-:W-:-:S02]  /*12960*/  IMAD.MOV.U32 R0, RZ, RZ, R213 ;  /* 0x000000ffff007224 */ /* 0x002fc400078e00d5 */
[----:B------:R-:W-:Y:S04]  /*12970*/  STL [R1+0x1d2c], R124 ;  /* 0x001d2c7c01007387 */ /* 0x000fe80000100800 */
[----:B------:R1:W-:Y:S04]  /*12980*/  STL [R1+0x1d28], R0 ;  /* 0x001d280001007387 */ /* 0x0003e80000100800 */
[----:B------:R-:W3:Y:S04]  /*12990*/  LDL.LU.64 R60, [R1+0x268] ;  /* 0x00026800013c7983 */ /* 0x000ee80000300a00 */
[----:B------:R-:W4:Y:S01]  /*129a0*/  LDL.LU.64 R32, [R1+0x260] ;  /* 0x0002600001207983 */ /* 0x000f220000300a00 */
[----:B-1----:R-:W-:-:S05]  /*129b0*/  IMAD.MOV.U32 R0, RZ, RZ, R125 ;  /* 0x000000ffff007224 */ /* 0x002fca00078e007d */
[----:B------:R3:W-:Y:S04]  /*129c0*/  STL [R1+0x1d20], R0 ;  /* 0x001d200001007387 */ /* 0x0007e80000100800 */
[----:B------:R-:W-:Y:S04]  /*129d0*/  STL [R1+0x1d24], R46 ;  /* 0x001d242e01007387 */ /* 0x000fe80000100800 */
[----:B------:R-:W2:Y:S04]  /*129e0*/  LDL.LU.64 R24, [R1+0x258] ;  /* 0x0002580001187983 */ /* 0x000ea80000300a00 */
        /* <DEDUP_REMOVED lines=25> */
[----:B------:R-:W-:Y:S01]  /*12b80*/  STL [R1+0x1cd8], R229 ;  /* 0x001cd8e501007387 */ /* 0x000fe20000100800 */
[----:B---3--:R-:W-:-:S03]  /*12b90*/  IMAD.MOV.U32 R0, RZ, RZ, R61 ;  /* 0x000000ffff007224 */ /* 0x008fc600078e003d */
[----:B------:R-:W-:Y:S04]  /*12ba0*/  STL [R1+0x1cdc], R60 ;  /* 0x001cdc3c01007387 */ /* 0x000fe80000100800 */
[----:B----4-:R-:W-:Y:S04]  /*12bb0*/  STL [R1+0x1cd4], R32 ;  /* 0x001cd42001007387 */ /* 0x010fe80000100800 */
[----:B------:R1:W-:Y:S02]  /*12bc0*/  STL [R1+0x1cd0], R0 ;  /* 0x001cd00001007387 */ /* 0x0003e40000100800 */
[----:B-1----:R-:W-:-:S02]  /*12bd0*/  IMAD.MOV.U32 R0, RZ, RZ, R33 ;  /* 0x000000ffff007224 */ /* 0x002fc400078e0021 */
[----:B--2---:R-:W-:Y:S04]  /*12be0*/  STL [R1+0x1ccc], R24 ;  /* 0x001ccc1801007387 */ /* 0x004fe80000100800 */
[----:B------:R1:W-:Y:S04]  /*12bf0*/  STL [R1+0x1cc8], R0 ;  /* 0x001cc80001007387 */ /* 0x0003e80000100800 */
[----:B------:R-:W-:Y:S01]  /*12c00*/  STL [R1+0x1cc4], R54 ;  /* 0x001cc43601007387 */ /* 0x000fe20000100800 */
[----:B-1----:R-:W-:-:S05]  /*12c10*/  MOV R0, R25 ;  /* 0x0000001900007202 */ /* 0x002fca0000000f00 */
[----:B------:R1:W-:Y:S04]  /*12c20*/  STL [R1+0x1cc0], R0 ;  /* 0x001cc00001007387 */ /* 0x0003e80000100800 */
[----:B------:R-:W-:Y:S04]  /*12c30*/  STL [R1+0x1cb8], R55 ;  /* 0x001cb83701007387 */ /* 0x000fe80000100800 */
[----:B------:R-:W-:Y:S04]  /*12c40*/  STL [R1+0x1cbc], R56 ;  /* 0x001cbc3801007387 */ /* 0x000fe80000100800 */
[----:B------:R-:W-:Y:S01]  /*12c50*/  STL [R1+0x1cb0], R57 ;  /* 0x001cb03901007387 */ /* 0x000fe20000100800 */
[----:B-1----:R-:W-:-:S03]  /*12c60*/  IMAD.MOV.U32 R0, RZ, RZ, R17 ;  /* 0x000000ffff007224 */ /* 0x002fc600078e0011 */
[----:B------:R-:W-:Y:S04]  /*12c70*/  STL [R1+0x1cb4], R58 ;  /* 0x001cb43a01007387 */ /* 0x000fe80000100800 */
[----:B------:R-:W-:Y:S04]  /*12c80*/  STL [R1+0x1ca8], R59 ;  /* 0x001ca83b01007387 */ /* 0x000fe80000100800 */
[----:B------:R-:W-:Y:S04]  /*12c90*/  STL [R1+0x1cac], R16 ;  /* 0x001cac1001007387 */ /* 0x000fe80000100800 */
        /* <DEDUP_REMOVED lines=25> */
[----:B------:R-:W-:Y:S04]  /*12e30*/  STL [R1+0x1c60], R0 ;  /* 0x001c600001007387 */ /* 0x000fe80000100800 */
[----:B------:R1:W-:Y:S04]  /*12e40*/  STL [R1+0x1c58], R3 ;  /* 0x001c580301007387 */ /* 0x0003e80000100800 */
        /* <DEDUP_REMOVED lines=120> */
[----:B------:R-:W1:Y:S04]  /*135d0*/  LDL.LU.64 R44, [R1+0x9d0] ;  /* 0x0009d000012c7983 */ /* 0x000e680000300a00 */
        /* <DEDUP_REMOVED lines=9> */
[----:B------:R-:W-:Y:S04]  /*13670*/  STL [R1+0x1a5c], R210 ;  /* 0x001a5cd201007387 */ /* 0x000fe80000100800 */
[----:B------:R-:W-:Y:S04]  /*13680*/  STL [R1+0x1a54], R211 ;  /* 0x001a54d301007387 */ /* 0x000fe80000100800 */
[----:B------:R-:W3:Y:S04]  /*13690*/  LDL.LU.64 R140, [R1+0x9e0] ;  /* 0x0009e000018c7983 */ /* 0x000ee80000300a00 */
[----:B------:R-:W-:Y:S01]  /*136a0*/  STL [R1+0x1a50], R230 ;  /* 0x001a50e601007387 */ /* 0x000fe20000100800 */
[----:B------:R-:W-:-:S03]  /*136b0*/  MOV R252, c[0x0][0x180] ;  /* 0x0000600000fc7a02 */ /* 0x000fc60000000f00 */
[----:B------:R-:W-:Y:S04]  /*136c0*/  STL [R1+0x1a48], R231 ;  /* 0x001a48e701007387 */ /* 0x000fe80000100800 */
[----:B------:R-:W-:Y:S04]  /*136d0*/  STL [R1+0x1a4c], R232 ;  /* 0x001a4ce801007387 */ /* 0x000fe80000100800 */
[----:B------:R-:W3:Y:S04]  /*136e0*/  LDL.LU.64 R52, [R1+0x9e8] ;  /* 0x0009e80001347983 */ /* 0x000ee80000300a00 */
[----:B------:R-:W-:Y:S01]  /*136f0*/  STL [R1+0x1a40], R233 ;  /* 0x001a40e901007387 */ /* 0x000fe20000100800 */
[----:B------:R-:W-:-:S03]  /*13700*/  IADD3 R252, R252, -0x7c, RZ ;  /* 0xffffff84fcfc7810 */ /* 0x000fc60007ffe0ff */
[----:B------:R-:W-:Y:S04]  /*13710*/  STL [R1+0x1a44], R234 ;  /* 0x001a44ea01007387 */ /* 0x000fe80000100800 */
[----:B------:R-:W-:Y:S04]  /*13720*/  STL [R1+0x1a38], R235 ;  /* 0x001a38eb01007387 */ /* 0x000fe80000100800 */
[----:B------:R-:W-:Y:S04]  /*13730*/  STL [R1+0x1a3c], R238 ;  /* 0x001a3cee01007387 */ /* 0x000fe80000100800 */
[----:B------:R-:W-:Y:S01]  /*13740*/  STL [R1+0x1a30], R239 ;  /* 0x001a30ef01007387 */ /* 0x000fe20000100800 */
[----:B------:R-:W-:-:S03]  /*13750*/  ISETP.GE.U32.AND P5, PT, R252, 0x7fffff45, PT ;  /* 0x7fffff45fc00780c */ /* 0x000fc60003fa6070 */
[----:B------:R-:W3:Y:S01]  /*13760*/  LDL.LU.64 R220, [R1+0x9f0] ;  /* 0x0009f00001dc7983 */ /* 0x000ee20000300a00 */
[----:B------:R-:W-:-:S03]  /*13770*/  IMAD.MOV.U32 R252, RZ, RZ, c[0x0][0x188] ;  /* 0x00006200fffc7624 */ /* 0x000fc600078e00ff */
[----:B------:R-:W-:Y:S04]  /*13780*/  STL [R1+0x1a34], R240 ;  /* 0x001a34f001007387 */ /* 0x000fe80000100800 */
[----:B------:R-:W-:Y:S04]  /*13790*/  STL [R1+0x1a28], R241 ;  /* 0x001a28f101007387 */ /* 0x000fe80000100800 */
[----:B------:R-:W-:Y:S04]  /*137a0*/  STL [R1+0x1a2c], R242 ;  /* 0x001a2cf201007387 */ /* 0x000fe80000100800 */
[----:B------:R-:W-:Y:S01]  /*137b0*/  STL [R1+0x1a20], R243 ;  /* 0x001a20f301007387 */ /* 0x000fe20000100800 */
[----:B------:R-:W-:-:S03]  /*137c0*/  IMAD.SHL.U32 R252, R252, 0x40, RZ ;  /* 0x00000040fcfc7824 */ /* 0x000fc600078e00ff */
[----:B------:R-:W3:Y:S04]  /*137d0*/  LDL.LU.64 R212, [R1+0x9f8] ;  /* 0x0009f80001d47983 */ /* 0x000ee80000300a00 */
[----:B------:R-:W-:Y:S04]  /*137e0*/  STL [R1+0x1a24], R246 ;  /* 0x001a24f601007387 */ /* 0x000fe80000100800 */
[----:B------:R-:W-:Y:S04]  /*137f0*/  STL [R1+0x1a18], R247 ;  /* 0x001a18f701007387 */ /* 0x000fe80000100800 */
[----:B------:R-:W-:Y:S04]  /*13800*/  STL [R1+0x1a1c], R248 ;  /* 0x001a1cf801007387 */ /* 0x000fe80000100800 */
[----:B------:R-:W3:Y:S04]  /*13810*/  LDL.LU.64 R132, [R1+0xa00] ;  /* 0x000a000001847983 */ /* 0x000ee80000300a00 */
[----:B------:R-:W-:Y:S04]  /*13820*/  STL [R1+0x1a10], R249 ;  /* 0x001a10f901007387 */ /* 0x000fe80000100800 */
[----:B------:R-:W-:Y:S04]  /*13830*/  STL [R1+0x1a14], R250 ;  /* 0x001a14fa01007387 */ /* 0x000fe80000100800 */
[----:B------:R-:W-:Y:S01]  /*13840*/  STL [R1+0x1990], R251 ;  /* 0x001990fb01007387 */ /* 0x000fe20000100800 */
[----:B-1----:R-:W-:-:S03]  /*13850*/  IMAD.WIDE R2, R252, 0x4, R44 ;  /* 0x00000004fc027825 */ /* 0x002fc600078e022c */
[----:B------:R-:W4:Y:S04]  /*13860*/  LDL.LU.64 R44, [R1+0xa08] ;  /* 0x000a0800012c7983 */ /* 0x000f280000300a00 */
[----:B------:R-:W-:Y:S01]  /*13870*/  STL [R1+0x1998], R2 ;  /* 0x0019980201007387 */ /* 0x000fe20000100800 */
[----:B--2---:R-:W-:-:S03]  /*13880*/  IMAD.WIDE R4, R252, 0x4, R124 ;  /* 0x00000004fc047825 */ /* 0x004fc600078e027c */
[----:B------:R-:W2:Y:S04]  /*13890*/  LDL.LU.64 R124, [R1+0xa10] ;  /* 0x000a1000017c7983 */ /* 0x000ea80000300a00 */
[----:B------:R-:W1:Y:S04]  /*138a0*/  S2R R0, SR_TID.X ;  /* 0x0000000000007919 */ /* 0x000e680000002100 */
[----:B------:R1:W-:Y:S04]  /*138b0*/  STL [R1+0x1994], R3 ;  /* 0x0019940301007387 */ /* 0x0003e80000100800 */
[----:B------:R-:W-:Y:S01]  /*138c0*/  STL [R1+0x19a0], R4 ;  /* 0x0019a00401007387 */ /* 0x000fe20000100800 */
[----:B-1----:R-:W-:-:S04]  /*138d0*/  LOP3.LUT R0, R0, 0x7f, RZ, 0xc0, !PT ;  /* 0x0000007f00007812 */ /* 0x002fc800078ec0ff */
[----:B------:R-:W-:-:S04]  /*138e0*/  SHF.L.U32 R0, R0, 0x2, RZ ;  /* 0x0000000200007819 */ /* 0x000fc800000006ff */
[----:B---3--:R-:W-:Y:S01]  /*138f0*/  LOP3.LUT R21, R0, 0x60, RZ, 0x3c, !PT ;  /* 0x0000006000157812 */ /* 0x008fe200078e3cff */
[----:B------:R1:W-:Y:S04]  /*13900*/  STL [R1+0x199c], R5 ;  /* 0x00199c0501007387 */ /* 0x0003e80000100800 */
[----:B------:R3:W-:Y:S04]  /*13910*/  LDGSTS.E [R21+0x35800], [R2.64], !P2 ;  /* 0x3580000002157fae */ /* 0x0007e8000d121844 */
[----:B------:R1:W-:Y:S01]  /*13920*/  LDGSTS.E [R21+0x35a00], [R4.64], !P2 ;  /* 0x35a0000004157fae */ /* 0x0003e2000d121844 */
[----:B---3--:R-:W-:-:S03]  /*13930*/  IMAD.WIDE R2, R252, 0x4, R140 ;  /* 0x00000004fc027825 */ /* 0x008fc600078e028c */
[----:B------:R-:W3:Y:S01]  /*13940*/  LDL.LU.64 R140, [R1+0xa18] ;  /* 0x000a1800018c7983 */ /* 0x000ee20000300a00 */
[----:B-1----:R-:W-:-:S03]  /*13950*/  IMAD.WIDE R4, R252, 0x4, R52 ;  /* 0x00000004fc047825 */ /* 0x002fc600078e0234 */
[----:B------:R-:W-:Y:S04]  /*13960*/  STL [R1+0x19a8], R2 ;  /* 0x0019a80201007387 */ /* 0x000fe80000100800 */
[----:B------:R1:W-:Y:S04]  /*13970*/  STL [R1+0x19a4], R3 ;  /* 0x0019a40301007387 */ /* 0x0003e80000100800 */
[----:B------:R1:W-:Y:S04]  /*13980*/  LDGSTS.E [R21+0x35c00], [R2.64], !P2 ;  /* 0x35c0000002157fae */ /* 0x0003e8000d121844 */
[----:B------:R-:W3:Y:S04]  /*13990*/  LDL.LU.64 R52, [R1+0xa20] ;  /* 0x000a200001347983 */ /* 0x000ee80000300a00 */
[----:B------:R-:W-:Y:S01]  /*139a0*/  STL [R1+0x19b0], R4 ;  /* 0x0019b00401007387 */ /* 0x000fe20000100800 */
[----:B-1----:R-:W-:-:S03]  /*139b0*/  IMAD.WIDE R2, R252, 0x4, R220 ;  /* 0x00000004fc027825 */ /* 0x002fc600078e02dc */
[----:B------:R1:W-:Y:S04]  /*139c0*/  STL [R1+0x19ac], R5 ;  /* 0x0019ac0501007387 */ /* 0x0003e80000100800 */
[----:B------:R1:W-:Y:S04]  /*139d0*/  LDGSTS.E [R21+0x35e00], [R4.64], !P2 ;  /* 0x35e0000004157fae */ /* 0x0003e8000d121844 */
[----:B------:R-:W3:Y:S04]  /*139e0*/  LDL.LU.64 R220, [R1+0xa28] ;  /* 0x000a280001dc7983 */ /* 0x000ee80000300a00 */
[----:B------:R-:W-:Y:S01]  /*139f0*/  STL [R1+0x19b8], R2 ;  /* 0x0019b80201007387 */ /* 0x000fe20000100800 */
[----:B-1----:R-:W-:-:S03]  /*13a00*/  IMAD.WIDE R4, R252, 0x4, R212 ;  /* 0x00000004fc047825 */ /* 0x002fc600078e02d4 */
[----:B------:R1:W-:Y:S04]  /*13a10*/  LDGSTS.E [R21+0x37800], [R2.64], !P4 ;  /* 0x3780000002157fae */ /* 0x0003e8000e121844 */
[----:B------:R-:W3:Y:S04]  /*13a20*/  LDL.LU.64 R212, [R1+0xa30] ;  /* 0x000a300001d47983 */ /* 0x000ee80000300a00 */
[----:B------:R1:W-:Y:S04]  /*13a30*/  STL [R1+0x19b4], R3 ;  /* 0x0019b40301007387 */ /* 0x0003e80000100800 */
[----:B------:R-:W-:Y:S04]  /*13a40*/  STL [R1+0x19c0], R4 ;  /* 0x0019c00401007387 */ /* 0x000fe80000100800 */
[----:B------:R4:W-:Y:S01]  /*13a50*/  STL [R1+0x19bc], R5 ;  /* 0x0019bc0501007387 */ /* 0x0009e20000100800 */
[----:B-1----:R-:W-:-:S03]  /*13a60*/  IMAD.WIDE R2, R252, 0x4, R132 ;  /* 0x00000004fc027825 */ /* 0x002fc600078e0284 */
[----:B------:R4:W-:Y:S04]  /*13a70*/  LDGSTS.E [R21+0x37a00], [R4.64], !P4 ;  /* 0x37a0000004157fae */ /* 0x0009e8000e121844 */
[----:B------:R-:W-:Y:S04]  /*13a80*/  STL [R1+0x19c8], R2 ;  /* 0x0019c80201007387 */ /* 0x000fe80000100800 */
[----:B------:R2:W-:Y:S04]  /*13a90*/  STL [R1+0x19c4], R3 ;  /* 0x0019c40301007387 */ /* 0x0005e80000100800 */
[----:B------:R2:W-:Y:S01]  /*13aa0*/  LDGSTS.E [R21+0x37c00], [R2.64], !P4 ;  /* 0x37c0000002157fae */ /* 0x0005e2000e121844 */
[----:B----4-:R-:W-:-:S05]  /*13ab0*/  IMAD.WIDE R4, R252, 0x4, R44 ;  /* 0x00000004fc047825 */ /* 0x010fca00078e022c */
[----:B------:R-:W-:Y:S04]  /*13ac0*/  STL [R1+0x19d0], R4 ;  /* 0x0019d00401007387 */ /* 0x000fe80000100800 */
[----:B------:R-:W4:Y:S04]  /*13ad0*/  LDL.LU.64 R8, [R1+0xa38] ;  /* 0x000a380001087983 */ /* 0x000f280000300a00 */
[----:B------:R3:W-:Y:S04]  /*13ae0*/  STL [R1+0x19cc], R5 ;  /* 0x0019cc0501007387 */ /* 0x0007e80000100800 */
[----:B------:R-:W4:Y:S04]  /*13af0*/  LDL.LU.64 R132, [R1+0xa40] ;  /* 0x000a400001847983 */ /* 0x000f280000300a00 */
[----:B------:R-:W4:Y:S04]  /*13b00*/  LDL.LU.64 R44, [R1+0xa48] ;  /* 0x000a4800012c7983 */ /* 0x000f280000300a00 */
[----:B------:R3:W-:Y:S01]  /*13b10*/  LDGSTS.E [R21+0x37e00], [R4.64], !P4 ;  /* 0x37e0000004157fae */ /* 0x0007e2000e121844 */
[----:B--2---:R-:W-:-:S03]  /*13b20*/  IMAD.WIDE R2, R252, 0x4, R124 ;  /* 0x00000004fc027825 */ /* 0x004fc600078e027c */
[----:B------:R-:W2:Y:S04]  /*13b30*/  LDL.LU.64 R124, [R1+0xa50] ;  /* 0x000a5000017c7983 */ /* 0x000ea80000300a00 */
[----:B------:R-:W-:Y:S04]  /*13b40*/  STL [R1+0x19d8], R2 ;  /* 0x0019d80201007387 */ /* 0x000fe80000100800 */
[----:B------:R1:W-:Y:S04]  /*13b50*/  STL [R1+0x19d4], R3 ;  /* 0x0019d40301007387 */ /* 0x0003e80000100800 */
[----:B------:R1:W-:Y:S01]  /*13b60*/  LDGSTS.E [R21+0x39800], [R2.64], !P6 ;  /* 0x3980000002157fae */ /* 0x0003e2000f121844 */
[----:B---3--:R-:W-:-:S05]  /*13b70*/  IMAD.WIDE R4, R252, 0x4, R140 ;  /* 0x00000004fc047825 */ /* 0x008fca00078e028c */
[----:B------:R-:W-:Y:S04]  /*13b80*/  STL [R1+0x19e0], R4 ;  /* 0x0019e00401007387 */ /* 0x000fe80000100800 */
[----:B------:R3:W-:Y:S04]  /*13b90*/  STL [R1+0x19dc], R5 ;  /* 0x0019dc0501007387 */ /* 0x0007e80000100800 */
[----:B------:R3:W-:Y:S01]  /*13ba0*/  LDGSTS.E [R21+0x39a00], [R4.64], !P6 ;  /* 0x39a0000004157fae */ /* 0x0007e2000f121844 */
[----:B-1----:R-:W-:-:S05]  /*13bb0*/  IMAD.WIDE R2, R252, 0x4, R52 ;  /* 0x00000004fc027825 */ /* 0x002fca00078e0234 */
[----:B------:R-:W-:Y:S04]  /*13bc0*/  STL [R1+0x19e8], R2 ;  /* 0x0019e80201007387 */ /* 0x000fe80000100800 */
[----:B------:R1:W-:Y:S04]  /*13bd0*/  STL [R1+0x19e4], R3 ;  /* 0x0019e40301007387 */ /* 0x0003e80000100800 */
[----:B------:R-:W2:Y:S01]  /*13be0*/  LDL.LU.64 R140, [R1+0xa58] ;  /* 0x000a5800018c7983 */ /* 0x000ea20000300a00 */
[----:B---3--:R-:W-:-:S03]  /*13bf0*/  IMAD.WIDE R4, R252, 0x4, R220 ;  /* 0x00000004fc047825 */ /* 0x008fc600078e02dc */
[----:B------:R1:W-:Y:S04]  /*13c00*/  LDGSTS.E [R21+0x39c00], [R2.64], !P6 ;  /* 0x39c0000002157fae */ /* 0x0003e8000f121844 */
[----:B------:R-:W-:Y:S04]  /*13c10*/  STL [R1+0x19f0], R4 ;  /* 0x0019f00401007387 */ /* 0x000fe80000100800 */
[----:B------:R-:W-:Y:S01]  /*13c20*/  STL [R1+0x19ec], R5 ;  /* 0x0019ec0501007387 */ /* 0x000fe20000100800 */
[----:B-1----:R-:W-:-:S03]  /*13c30*/  IMAD.WIDE R2, R252, 0x4, R212 ;  /* 0x00000004fc027825 */ /* 0x002fc600078e02d4 */
[----:B------:R-:W3:Y:S04]  /*13c40*/  LDL.LU.64 R52, [R1+0xa60] ;  /* 0x000a600001347983 */ /* 0x000ee80000300a00 */
[----:B------:R-:W3:Y:S04]  /*13c50*/  LDL.LU.64 R220, [R1+0xa68] ;  /* 0x000a680001dc7983 */ /* 0x000ee80000300a00 */
[----:B------:R-:W3:Y:S04]  /*13c60*/  LDL.LU.64 R212, [R1+0xa70] ;  /* 0x000a700001d47983 */ /* 0x000ee80000300a00 */
[----:B------:R-:W-:Y:S04]  /*13c70*/  STL [R1+0x19f8], R2 ;  /* 0x0019f80201007387 */ /* 0x000fe80000100800 */
[----:B------:R1:W-:Y:S04]  /*13c80*/  STL [R1+0x19f4], R3 ;  /* 0x0019f40301007387 */ /* 0x0003e80000100800 */
[----:B------:R1:W-:Y:S04]  /*13c90*/  LDGSTS.E [R21+0x39e00], [R4.64], !P6 ;  /* 0x39e0000004157fae */ /* 0x0003e8000f121844 */
[----:B------:R1:W-:Y:S01]  /*13ca0*/  LDGSTS.E [R21+0x3b800], [R2.64], !P3 ;  /* 0x3b80000002157fae */ /* 0x0003e2000d921844 */
[----:B----4-:R-:W-:-:S05]  /*13cb0*/  IMAD.WIDE R8, R252, 0x4, R8 ;  /* 0x00000004fc087825 */ /* 0x010fca00078e0208 */
[----:B------:R-:W-:Y:S04]  /*13cc0*/  STL [R1+0x1a04], R8 ;  /* 0x001a040801007387 */ /* 0x000fe80000100800 */
[----:B------:R3:W-:Y:S01]  /*13cd0*/  STL [R1+0x1a00], R9 ;  /* 0x001a000901007387 */ /* 0x0007e20000100800 */
[----:B-1----:R-:W-:-:S04]  /*13ce0*/  IMAD.WIDE R2, R252, 0x4, R132 ;  /* 0x00000004fc027825 */ /* 0x002fc800078e0284 */
[C---:B--2---:R-:W-:Y:S01]  /*13cf0*/  IMAD.WIDE R6, R252.reuse, 0x4, R124 ;  /* 0x00000004fc067825 */ /* 0x044fe200078e027c */
[----:B------:R1:W-:Y:S04]  /*13d00*/  LDGSTS.E [R21+0x3ba00], [R2.64], !P3 ;  /* 0x3ba0000002157fae */ /* 0x0003e8000d921844 */
[----:B------:R-:W2:Y:S04]  /*13d10*/  LDL.LU.64 R124, [R1+0x5d0] ;  /* 0x0005d000017c7983 */ /* 0x000ea80000300a00 */
[----:B------:R-:W4:Y:S04]  /*13d20*/  LDL.LU.64 R60, [R1+0x5d8] ;  /* 0x0005d800013c7983 */ /* 0x000f280000300a00 */
[----:B------:R-:W4:Y:S04]  /*13d30*/  LDL.LU.64 R32, [R1+0x5e0] ;  /* 0x0005e00001207983 */ /* 0x000f280000300a00 */
[----:B------:R-:W4:Y:S04]  /*13d40*/  LDL.LU.64 R24, [R1+0x5e8] ;  /* 0x0005e80001187983 */ /* 0x000f280000300a00 */
[----:B------:R-:W4:Y:S01]  /*13d50*/  LDL.LU.64 R132, [R1+0x5f0] ;  /* 0x0005f00001847983 */ /* 0x000f220000300a00 */
[----:B------:R-:W-:-:S03]  /*13d60*/  IMAD.WIDE R4, R252, 0x4, R44 ;  /* 0x00000004fc047825 */ /* 0x000fc600078e022c */
[----:B------:R-:W4:Y:S04]  /*13d70*/  LDL.LU.64 R44, [R1+0x5f8] ;  /* 0x0005f800012c7983 */ /* 0x000f280000300a00 */
[----:B------:R2:W-:Y:S04]  /*13d80*/  STL.64 [R1+0x2180], R4 ;  /* 0x0021800401007387 */ /* 0x0005e80000100a00 */
[----:B------:R-:W-:Y:S01]  /*13d90*/  STL.64 [R1+0x2188], R6 ;  /* 0x0021880601007387 */ /* 0x000fe20000100a00 */
[----:B------:R-:W-:-:S03]  /*13da0*/  IMAD.MOV.U32 R20, RZ, RZ, c[0x0][0x18c] ;  /* 0x00006300ff147624 */ /* 0x000fc600078e00ff */
[----:B------:R2:W-:Y:S04]  /*13db0*/  LDGSTS.E [R21+0x3bc00], [R4.64], !P3 ;  /* 0x3bc0000004157fae */ /* 0x0005e8000d921844 */
[----:B------:R-:W4:Y:S04]  /*13dc0*/  LDL.LU.64 R16, [R1+0x600] ;  /* 0x0006000001107983 */ /* 0x000f280000300a00 */
[----:B------:R1:W-:Y:S04]  /*13dd0*/  LDGSTS.E [R21+0x3be00], [R6.64], !P3 ;  /* 0x3be0000006157fae */ /* 0x0003e8000d921844 */
[----:B------:R3:W-:Y:S01]  /*13de0*/  LDGSTS.E [R21+0x3d800], [R8.64], !P5 ;  /* 0x3d80000008157fae */ /* 0x0007e2000e921844 */
[----:B------:R-:W-:-:S02]  /*13df0*/  IMAD.SHL.U32 R20, R20, 0x40, RZ ;  /* 0x0000004014147824 */ /* 0x000fc400078e00ff */
[----:B------:R-:W-:-:S05]  /*13e00*/  IMAD.WIDE R14, R252, 0x4, R140 ;  /* 0x00000004fc0e7825 */ /* 0x000fca00078e028c */
[----:B------:R-:W-:Y:S04]  /*13e10*/  STL [R1+0x1a0c], R14 ;  /* 0x001a0c0e01007387 */ /* 0x000fe80000100800 */
[----:B------:R-:W-:Y:S04]  /*13e20*/  STL [R1+0x1a08], R15 ;  /* 0x001a080f01007387 */ /* 0x000fe80000100800 */
[----:B------:R-:W4:Y:S01]  /*13e30*/  LDL.LU.64 R140, [R1+0x608] ;  /* 0x00060800018c7983 */ /* 0x000f220000300a00 */
[----:B---3--:R-:W-:-:S03]  /*13e40*/  IMAD.WIDE R8, R252, 0x4, R52 ;  /* 0x00000004fc087825 */ /* 0x008fc600078e0234 */
[----:B------:R-:W3:Y:S01]  /*13e50*/  LDL.LU.64 R52, [R1+0x610] ;  /* 0x0006100001347983 */ /* 0x000ee20000300a00 */
[----:B------:R-:W-:-:S03]  /*13e60*/  IMAD.WIDE R10, R252, 0x4, R220 ;  /* 0x00000004fc0a7825 */ /* 0x000fc600078e02dc */
[----:B------:R-:W3:Y:S01]  /*13e70*/  LDL.LU.64 R220, [R1+0x618] ;  /* 0x0006180001dc7983 */ /* 0x000ee20000300a00 */
[----:B------:R-:W-:-:S03]  /*13e80*/  IMAD.WIDE R12, R252, 0x4, R212 ;  /* 0x00000004fc0c7825 */ /* 0x000fc600078e02d4 */
[----:B------:R-:W3:Y:S04]  /*13e90*/  LDL.LU.64 R212, [R1+0x620] ;  /* 0x0006200001d47983 */ /* 0x000ee80000300a00 */
[----:B------:R-:W-:Y:S04]  /*13ea0*/  STL.64 [R1+0x2190], R8 ;  /* 0x0021900801007387 */ /* 0x000fe80000100a00 */
[----:B------:R-:W-:Y:S04]  /*13eb0*/  STL.64 [R1+0x2198], R10 ;  /* 0x0021980a01007387 */ /* 0x000fe80000100a00 */
[----:B------:R-:W-:Y:S04]  /*13ec0*/  STL.64 [R1+0x21a0], R12 ;  /* 0x0021a00c01007387 */ /* 0x000fe80000100a00 */
[----:B------:R1:W-:Y:S04]  /*13ed0*/  LDGSTS.E [R21+0x3da00], [R8.64], !P5 ;  /* 0x3da0000008157fae */ /* 0x0003e8000e921844 */
[----:B------:R1:W-:Y:S04]  /*13ee0*/  LDGSTS.E [R21+0x3dc00], [R10.64], !P5 ;  /* 0x3dc000000a157fae */ /* 0x0003e8000e921844 */
[----:B------:R1:W-:Y:S01]  /*13ef0*/  LDGSTS.E [R21+0x3de00], [R12.64], !P5 ;  /* 0x3de000000c157fae */ /* 0x0003e2000e921844 */
[----:B--2---:R-:W-:-:S03]  /*13f00*/  IMAD.WIDE R4, R20, 0x4, R124 ;  /* 0x0000000414047825 */ /* 0x004fc600078e027c */
[----:B------:R-:W2:Y:S01]  /*13f10*/  LDL.LU.64 R124, [R1+0x628] ;  /* 0x00062800017c7983 */ /* 0x000ea20000300a00 */
[----:B----4-:R-:W-:-:S03]  /*13f20*/  IMAD.WIDE R214, R20, 0x4, R60 ;  /* 0x0000000414d67825 */ /* 0x010fc600078e023c */
[----:B------:R4:W-:Y:S01]  /*13f30*/  STL.64 [R1+0x1938], R4 ;  /* 0x0019380401007387 */ /* 0x0009e20000100a00 */
[----:B------:R-:W-:-:S03]  /*13f40*/  IMAD.WIDE R150, R20, 0x4, R32 ;  /* 0x0000000414967825 */ /* 0x000fc600078e0220 */
[----:B------:R-:W2:Y:S04]  /*13f50*/  LDL.LU.64 R32, [R1+0x630] ;  /* 0x0006300001207983 */ /* 0x000ea80000300a00 */
[----:B------:R-:W-:Y:S01]  /*13f60*/  STL.64 [R1+0x1930], R214 ;  /* 0x001930d601007387 */ /* 0x000fe20000100a00 */
[----:B----4-:R-:W-:-:S05]  /*13f70*/  IMAD.WIDE R4, R20, 0x4, R132 ;  /* 0x0000000414047825 */ /* 0x010fca00078e0284 */
[----:B------:R3:W-:Y:S01]  /*13f80*/  STL.64 [R1+0x1918], R4 ;  /* 0x0019180401007387 */ /* 0x0007e20000100a00 */
[----:B------:R-:W-:-:S03]  /*13f90*/  IMAD.WIDE R210, R20, 0x4, R44 ;  /* 0x0000000414d27825 */ /* 0x000fc600078e022c */
[----:B------:R-:W-:Y:S04]  /*13fa0*/  STL.64 [R1+0x21a8], R214 ;  /* 0x0021a8d601007387 */ /* 0x000fe80000100a00 */
[----:B------:R-:W4:Y:S04]  /*13fb0*/  LDL.LU.64 R132, [R1+0x638] ;  /* 0x0006380001847983 */ /* 0x000f280000300a00 */
[----:B------:R-:W4:Y:S01]  /*13fc0*/  LDL.LU.64 R44, [R1+0x640] ;  /* 0x00064000012c7983 */ /* 0x000f220000300a00 */
[----:B------:R-:W-:-:S03]  /*13fd0*/  IMAD.WIDE R84, R20, 0x4, R24 ;  /* 0x0000000414547825 */ /* 0x000fc600078e0218 */
[----:B------:R-:W-:Y:S04]  /*13fe0*/  STL.64 [R1+0x1928], R150 ;  /* 0x0019289601007387 */ /* 0x000fe80000100a00 */
[----:B------:R-:W-:Y:S04]  /*13ff0*/  STL.64 [R1+0x21b0], R150 ;  /* 0x0021b09601007387 */ /* 0x000fe80000100a00 */
[----:B------:R-:W4:Y:S01]  /*14000*/  LDL.LU.64 R60, [R1+0x648] ;  /* 0x00064800013c7983 */ /* 0x000f220000300a00 */
[----:B------:R-:W-:-:S03]  /*14010*/  IMAD.WIDE R148, R20, 0x4, R16 ;  /* 0x0000000414947825 */ /* 0x000fc600078e0210 */
[----:B------:R-:W-:Y:S04]  /*14020*/  STL.64 [R1+0x1920], R84 ;  /* 0x0019205401007387 */ /* 0x000fe80000100a00 */
[----:B------:R-:W-:Y:S04]  /*14030*/  STL.64 [R1+0x21b8], R84 ;  /* 0x0021b85401007387 */ /* 0x000fe80000100a00 */
[----:B------:R-:W-:Y:S04]  /*14040*/  STL.64 [R1+0x1910], R210 ;  /* 0x001910d201007387 */ /* 0x000fe80000100a00 */
[----:B------:R-:W-:Y:S04]  /*14050*/  STL.64 [R1+0x21c0], R210 ;  /* 0x0021c0d201007387 */ /* 0x000fe80000100a00 */
[----:B------:R-:W4:Y:S04]  /*14060*/  LDL.LU.64 R24, [R1+0x650] ;  /* 0x0006500001187983 */ /* 0x000f280000300a00 */
[----:B------:R-:W4:Y:S01]  /*14070*/  LDL.LU.64 R16, [R1+0x658] ;  /* 0x0006580001107983 */ /* 0x000f220000300a00 */
[----:B------:R-:W-:-:S03]  /*14080*/  IMAD.WIDE R82, R20, 0x4, R140 ;  /* 0x0000000414527825 */ /* 0x000fc600078e028c */
[----:B------:R-:W4:Y:S01]  /*14090*/  LDL.LU.64 R140, [R1+0x660] ;  /* 0x00066000018c7983 */ /* 0x000f220000300a00 */
[----:B---3--:R-:W-:-:S05]  /*140a0*/  IMAD.WIDE R4, R20, 0x4, R52 ;  /* 0x0000000414047825 */ /* 0x008fca00078e0234 */
[----:B------:R-:W-:Y:S04]  /*140b0*/  STL.64 [R1+0x18f8], R4 ;  /* 0x0018f80401007387 */ /* 0x000fe80000100a00 */
[----:B------:R-:W-:Y:S01]  /*140c0*/  STL.64 [R1+0x1908], R148 ;  /* 0x0019089401007387 */ /* 0x000fe20000100a00 */
[----:B------:R-:W-:-:S03]  /*140d0*/  IMAD.WIDE R208, R20, 0x4, R220 ;  /* 0x0000000414d07825 */ /* 0x000fc600078e02dc */
[----:B------:R-:W-:Y:S04]  /*140e0*/  STL.64 [R1+0x21c8], R148 ;  /* 0x0021c89401007387 */ /* 0x000fe80000100a00 */
[----:B------:R-:W3:Y:S01]  /*140f0*/  LDL.LU.64 R52, [R1+0x668] ;  /* 0x0006680001347983 */ /* 0x000ee20000300a00 */
[----:B------:R-:W-:-:S03]  /*14100*/  IMAD.WIDE R146, R20, 0x4, R212 ;  /* 0x0000000414927825 */ /* 0x000fc600078e02d4 */
[----:B------:R-:W-:Y:S04]  /*14110*/  STL.64 [R1+0x1900], R82 ;  /* 0x0019005201007387 */ /* 0x000fe80000100a00 */
[----:B------:R1:W-:Y:S04]  /*14120*/  STL.64 [R1+0x21d0], R82 ;  /* 0x0021d05201007387 */ /* 0x0003e80000100a00 */
[----:B------:R-:W3:Y:S04]  /*14130*/  LDL.LU.64 R220, [R1+0x670] ;  /* 0x0006700001dc7983 */ /* 0x000ee80000300a00 */
[----:B------:R-:W3:Y:S01]  /*14140*/  LDL.LU.64 R212, [R1+0x678] ;  /* 0x0006780001d47983 */ /* 0x000ee20000300a00 */
[----:B--2---:R-:W-:-:S03]  /*14150*/  IMAD.WIDE R80, R20, 0x4, R124 ;  /* 0x0000000414507825 */ /* 0x004fc600078e027c */
[----:B------:R-:W2:Y:S04]  /*14160*/  LDL.LU.64 R124, [R1+0x680] ;  /* 0x00068000017c7983 */ /* 0x000ea80000300a00 */
[----:B------:R-:W-:Y:S04]  /*14170*/  STL.64 [R1+0x18f0], R208 ;  /* 0x0018f0d001007387 */ /* 0x000fe80000100a00 */
[----:B------:R-:W-:Y:S01]  /*14180*/  STL.64 [R1+0x21d8], R208 ;  /* 0x0021d8d001007387 */ /* 0x000fe20000100a00 */
[----:B-1----:R-:W-:-:S03]  /*14190*/  IMAD.WIDE R82, R20, 0x4, R32 ;  /* 0x0000000414527825 */ /* 0x002fc600078e0220 */
[----:B------:R-:W-:Y:S04]  /*141a0*/  STL.64 [R1+0x18e8], R146 ;  /* 0x0018e89201007387 */ /* 0x000fe80000100a00 */
[----:B------:R-:W-:Y:S04]  /*141b0*/  STL.64 [R1+0x21e0], R146 ;  /* 0x0021e09201007387 */ /* 0x000fe80000100a00 */
[----:B------:R-:W2:Y:S04]  /*141c0*/  LDL.LU.64 R68, [R1+0x688] ;  /* 0x0006880001447983 */ /* 0x000ea80000300a00 */
[----:B------:R-:W2:Y:S01]  /*141d0*/  LDL.LU.64 R32, [R1+0x690] ;  /* 0x0006900001207983 */ /* 0x000ea20000300a00 */
[----:B----4-:R-:W-:-:S03]  /*141e0*/  IMAD.WIDE R206, R20, 0x4, R132 ;  /* 0x0000000414ce7825 */ /* 0x010fc600078e0284 */
[----:B------:R-:W4:Y:S01]  /*141f0*/  LDL.LU.64 R132, [R1+0x698] ;  /* 0x0006980001847983 */ /* 0x000f220000300a00 */
[----:B------:R-:W-:-:S03]  /*14200*/  IMAD.WIDE R144, R20, 0x4, R44 ;  /* 0x0000000414907825 */ /* 0x000fc600078e022c */
[----:B------:R-:W4:Y:S04]  /*14210*/  LDL.LU.64 R44, [R1+0x6a0] ;  /* 0x0006a000012c7983 */ /* 0x000f280000300a00 */
[----:B------:R-:W-:Y:S04]  /*14220*/  STL.64 [R1+0x18d8], R82 ;  /* 0x0018d85201007387 */ /* 0x000fe80000100a00 */
[----:B------:R1:W-:Y:S04]  /*14230*/  STL.64 [R1+0x21e8], R82 ;  /* 0x0021e85201007387 */ /* 0x0003e80000100a00 */
[----:B------:R-:W-:Y:S01]  /*14240*/  STL.64 [R1+0x18e0], R80 ;  /* 0x0018e05001007387 */ /* 0x000fe20000100a00 */
[----:B------:R-:W-:-:S03]  /*14250*/  IMAD.WIDE R78, R20, 0x4, R60 ;  /* 0x00000004144e7825 */ /* 0x000fc600078e023c */
[----:B------:R-:W-:Y:S04]  /*14260*/  STL.64 [R1+0x18d0], R206 ;  /* 0x0018d0ce01007387 */ /* 0x000fe80000100a00 */
[----:B------:R-:W-:Y:S04]  /*14270*/  STL.64 [R1+0x18c8], R144 ;  /* 0x0018c89001007387 */ /* 0x000fe80000100a00 */
[----:B------:R-:W4:Y:S04]  /*14280*/  LDL.LU.64 R92, [R1+0x6a8] ;  /* 0x0006a800015c7983 */ /* 0x000f280000300a00 */
[----:B------:R-:W4:Y:S01]  /*14290*/  LDL.LU.64 R60, [R1+0x6b0] ;  /* 0x0006b000013c7983 */ /* 0x000f220000300a00 */
[----:B------:R-:W-:-:S03]  /*142a0*/  IMAD.WIDE R148, R20, 0x4, R24 ;  /* 0x0000000414947825 */ /* 0x000fc600078e0218 */
[----:B------:R-:W4:Y:S01]  /*142b0*/  LDL.LU.64 R24, [R1+0x6b8] ;  /* 0x0006b80001187983 */ /* 0x000f220000300a00 */
[----:B------:R-:W-:-:S03]  /*142c0*/  IMAD.WIDE R204, R20, 0x4, R16 ;  /* 0x0000000414cc7825 */ /* 0x000fc600078e0210 */
[----:B------:R-:W4:Y:S04]  /*142d0*/  LDL.LU.64 R16, [R1+0x6c0] ;  /* 0x0006c00001107983 */ /* 0x000f280000300a00 */
[----:B------:R1:W-:Y:S04]  /*142e0*/  STL.64 [R1+0x18b8], R148 ;  /* 0x0018b89401007387 */ /* 0x0003e80000100a00 */
[----:B------:R-:W-:Y:S04]  /*142f0*/  STL.64 [R1+0x18c0], R78 ;  /* 0x0018c04e01007387 */ /* 0x000fe80000100a00 */
[----:B------:R-:W-:Y:S01]  /*14300*/  STL.64 [R1+0x18b0], R204 ;  /* 0x0018b0cc01007387 */ /* 0x000fe20000100a00 */
[----:B------:R-:W-:-:S05]  /*14310*/  IMAD.WIDE R142, R20, 0x4, R140 ;  /* 0x00000004148e7825 */ /* 0x000fca00078e028c */
[----:B------:R-:W-:Y:S01]  /*14320*/  STL.64 [R1+0x18a8], R142 ;  /* 0x0018a88e01007387 */ /* 0x000fe20000100a00 */
[----:B---3--:R-:W-:-:S03]  /*14330*/  IMAD.WIDE R76, R20, 0x4, R52 ;  /* 0x00000004144c7825 */ /* 0x008fc600078e0234 */
[----:B------:R-:W3:Y:S01]  /*14340*/  LDL.LU.64 R52, [R1+0x6c8] ;  /* 0x0006c80001347983 */ /* 0x000ee20000300a00 */
[----:B------:R-:W-:-:S03]  /*14350*/  IMAD.WIDE R210, R20, 0x4, R220 ;  /* 0x0000000414d27825 */ /* 0x000fc600078e02dc */
[----:B------:R-:W3:Y:S01]  /*14360*/  LDL.LU.64 R220, [R1+0x6d0] ;  /* 0x0006d00001dc7983 */ /* 0x000ee20000300a00 */
[----:B------:R-:W-:-:S03]  /*14370*/  IMAD.WIDE R202, R20, 0x4, R212 ;  /* 0x0000000414ca7825 */ /* 0x000fc600078e02d4 */
[----:B------:R-:W3:Y:S01]  /*14380*/  LDL.LU.64 R212, [R1+0x6d8] ;  /* 0x0006d80001d47983 */ /* 0x000ee20000300a00 */
[----:B--2---:R-:W-:-:S03]  /*14390*/  IMAD.WIDE R140, R20, 0x4, R124 ;  /* 0x00000004148c7825 */ /* 0x004fc600078e027c */
[----:B------:R-:W2:Y:S04]  /*143a0*/  LDL.LU.64 R124, [R1+0x6e0] ;  /* 0x0006e000017c7983 */ /* 0x000ea80000300a00 */
[----:B------:R1:W-:Y:S04]  /*143b0*/  STL.64 [R1+0x1898], R210 ;  /* 0x001898d201007387 */ /* 0x0003e80000100a00 */
[----:B------:R-:W-:Y:S04]  /*143c0*/  STL.64 [R1+0x18a0], R76 ;  /* 0x0018a04c01007387 */ /* 0x000fe80000100a00 */
[----:B------:R-:W-:Y:S04]  /*143d0*/  STL.64 [R1+0x1890], R202 ;  /* 0x001890ca01007387 */ /* 0x000fe80000100a00 */
[----:B------:R-:W-:Y:S01]  /*143e0*/  STL.64 [R1+0x1888], R140 ;  /* 0x0018888c01007387 */ /* 0x000fe20000100a00 */
[----:B------:R-:W-:-:S03]  /*143f0*/  IMAD.WIDE R74, R20, 0x4, R68 ;  /* 0x00000004144a7825 */ /* 0x000fc600078e0244 */
[----:B------:R-:W2:Y:S01]  /*14400*/  LDL.LU.64 R68, [R1+0x6e8] ;  /* 0x0006e80001447983 */ /* 0x000ea20000300a00 */
[----:B------:R-:W-:-:S03]  /*14410*/  IMAD.WIDE R84, R20, 0x4, R32 ;  /* 0x0000000414547825 */ /* 0x000fc600078e0220 */
[----:B------:R-:W2:Y:S01]  /*14420*/  LDL.LU.64 R32, [R1+0x6f0] ;  /* 0x0006f00001207983 */ /* 0x000ea20000300a00 */
[----:B----4-:R-:W-:-:S03]  /*14430*/  IMAD.WIDE R200, R20, 0x4, R132 ;  /* 0x0000000414c87825 */ /* 0x010fc600078e0284 */
[----:B------:R-:W4:Y:S01]  /*14440*/  LDL.LU.64 R132, [R1+0x6f8] ;  /* 0x0006f80001847983 */ /* 0x000f220000300a00 */
[----:B------:R-:W-:-:S03]  /*14450*/  IMAD.WIDE R138, R20, 0x4, R44 ;  /* 0x00000004148a7825 */ /* 0x000fc600078e022c */
[----:B------:R-:W4:Y:S04]  /*14460*/  LDL.LU.64 R44, [R1+0x700] ;  /* 0x00070000012c7983 */ /* 0x000f280000300a00 */
[----:B------:R1:W-:Y:S04]  /*14470*/  STL.64 [R1+0x1878], R84 ;  /* 0x0018785401007387 */ /* 0x0003e80000100a00 */
[----:B------:R-:W-:Y:S04]  /*14480*/  STL.64 [R1+0x1880], R74 ;  /* 0x0018804a01007387 */ /* 0x000fe80000100a00 */
[----:B------:R-:W-:Y:S04]  /*14490*/  STL.64 [R1+0x1870], R200 ;  /* 0x001870c801007387 */ /* 0x000fe80000100a00 */
[----:B------:R-:W-:Y:S01]  /*144a0*/  STL.64 [R1+0x1868], R138 ;  /* 0x0018688a01007387 */ /* 0x000fe20000100a00 */
[----:B------:R-:W-:-:S03]  /*144b0*/  IMAD.WIDE R72, R20, 0x4, R92 ;  /* 0x0000000414487825 */ /* 0x000fc600078e025c */
[----:B------:R-:W4:Y:S01]  /*144c0*/  LDL.LU.64 R92, [R1+0x708] ;  /* 0x00070800015c7983 */ /* 0x000f220000300a00 */
[----:B------:R-:W-:-:S03]  /*144d0*/  IMAD.WIDE R150, R20, 0x4, R60 ;  /* 0x0000000414967825 */ /* 0x000fc600078e023c */
[----:B------:R-:W4:Y:S01]  /*144e0*/  LDL.LU.64 R60, [R1+0x710] ;  /* 0x00071000013c7983 */ /* 0x000f220000300a00 */
[----:B------:R-:W-:-:S03]  /*144f0*/  IMAD.WIDE R198, R20, 0x4, R24 ;  /* 0x0000000414c67825 */ /* 0x000fc600078e0218 */
[----:B------:R-:W4:Y:S01]  /*14500*/  LDL.LU.64 R24, [R1+0x718] ;  /* 0x0007180001187983 */ /* 0x000f220000300a00 */
[----:B------:R-:W-:-:S03]  /*14510*/  IMAD.WIDE R136, R20, 0x4, R16 ;  /* 0x0000000414887825 */ /* 0x000fc600078e0210 */
[----:B------:R-:W4:Y:S04]  /*14520*/  LDL.LU.64 R16, [R1+0x720] ;  /* 0x0007200001107983 */ /* 0x000f280000300a00 */
[----:B------:R1:W-:Y:S04]  /*14530*/  STL.64 [R1+0x1858], R150 ;  /* 0x0018589601007387 */ /* 0x0003e80000100a00 */
[----:B------:R-:W-:Y:S04]  /*14540*/  STL.64 [R1+0x1860], R72 ;  /* 0x0018604801007387 */ /* 0x000fe80000100a00 */
[----:B------:R-:W-:Y:S04]  /*14550*/  STL.64 [R1+0x1850], R198 ;  /* 0x001850c601007387 */ /* 0x000fe80000100a00 */
        /* <DEDUP_REMOVED lines=12> */
[----:B------:R-:W-:Y:S04]  /*14620*/  STL.64 [R1+0x1828], R134 ;  /* 0x0018288601007387 */ /* 0x000fe80000100a00 */
[----:B------:R-:W2:Y:S01]  /*14630*/  LDL.LU.64 R108, [R1+0x748] ;  /* 0x00074800016c7983 */ /* 0x000ea20000300a00 */
[----:B------:R-:W-:-:S03]  /*14640*/  IMAD.WIDE R12, R20, 0x4, R32 ;  /* 0x00000004140c7825 */ /* 0x000fc600078e0220 */
[----:B------:R-:W2:Y:S01]  /*14650*/  LDL.LU.64 R100, [R1+0x750] ;  /* 0x0007500001647983 */ /* 0x000ea20000300a00 */
[----:B----4-:R-:W-:-:S03]  /*14660*/  IMAD.WIDE R194, R20, 0x4, R132 ;  /* 0x0000000414c27825 */ /* 0x010fc600078e0284 */
[----:B------:R-:W4:Y:S01]  /*14670*/  LDL.LU.64 R32, [R1+0x758] ;  /* 0x0007580001207983 */ /* 0x000f220000300a00 */
[----:B------:R-:W-:-:S03]  /*14680*/  IMAD.WIDE R132, R20, 0x4, R44 ;  /* 0x0000000414847825 */ /* 0x000fc600078e022c */
[----:B------:R-:W4:Y:S01]  /*14690*/  LDL.LU.64 R44, [R1+0x760] ;  /* 0x00076000012c7983 */ /* 0x000f220000300a00 */
[----:B------:R-:W-:-:S03]  /*146a0*/  IMAD.WIDE R68, R20, 0x4, R68 ;  /* 0x0000000414447825 */ /* 0x000fc600078e0244 */
[----:B------:R1:W-:Y:S04]  /*146b0*/  STL.64 [R1+0x1818], R12 ;  /* 0x0018180c01007387 */ /* 0x0003e80000100a00 */
[----:B------:R-:W-:Y:S04]  /*146c0*/  STL.64 [R1+0x1820], R68 ;  /* 0x0018204401007387 */ /* 0x000fe80000100a00 */
[----:B------:R-:W-:Y:S04]  /*146d0*/  STL.64 [R1+0x1810], R194 ;  /* 0x001810c201007387 */ /* 0x000fe80000100a00 */
[----:B------:R-:W-:Y:S01]  /*146e0*/  STL.64 [R1+0x1808], R132 ;  /* 0x0018088401007387 */ /* 0x000fe20000100a00 */
[----:B------:R-:W-:-:S04]  /*146f0*/  IMAD.WIDE R66, R20, 0x4, R92 ;  /* 0x0000000414427825 */ /* 0x000fc800078e025c */
[C---:B------:R-:W-:Y:S02]  /*14700*/  IMAD.WIDE R10, R20.reuse, 0x4, R60 ;  /* 0x00000004140a7825 */ /* 0x040fe400078e023c */
[----:B------:R-:W4:Y:S02]  /*14710*/  LDL.LU.64 R60, [R1+0x768] ;  /* 0x00076800013c7983 */ /* 0x000f240000300a00 */
[C---:B------:R-:W-:Y:S02]  /*14720*/  IMAD.WIDE R192, R20.reuse, 0x4, R24 ;  /* 0x0000000414c07825 */ /* 0x040fe400078e0218 */
[----:B------:R-:W4:Y:S02]  /*14730*/  LDL.LU.64 R92, [R1+0x770] ;  /* 0x00077000015c7983 */ /* 0x000f240000300a00 */
[C---:B------:R-:W-:Y:S02]  /*14740*/  IMAD.WIDE R130, R20.reuse, 0x4, R16 ;  /* 0x0000000414827825 */ /* 0x040fe400078e0210 */
[----:B------:R-:W4:Y:S04]  /*14750*/  LDL.LU.64 R24, [R1+0x778] ;  /* 0x0007780001187983 */ /* 0x000f280000300a00 */
        /* <DEDUP_REMOVED lines=18> */
[----:B------:R-:W2:Y:S04]  /*14880*/  LDL.LU.64 R116, [R1+0x7a8] ;  /* 0x0007a80001747983 */ /* 0x000ea80000300a00 */
[----:B------:R-:W2:Y:S01]  /*14890*/  LDL.LU.64 R108, [R1+0x7b0] ;  /* 0x0007b000016c7983 */ /* 0x000ea20000300a00 */
[----:B----4-:R-:W-:-:S03]  /*148a0*/  IMAD.WIDE R188, R20, 0x4, R32 ;  /* 0x0000000414bc7825 */ /* 0x010fc600078e0220 */
[----:B------:R-:W4:Y:S01]  /*148b0*/  LDL.LU.64 R32, [R1+0x7b8] ;  /* 0x0007b80001207983 */ /* 0x000f220000300a00 */
[----:B------:R-:W-:-:S03]  /*148c0*/  IMAD.WIDE R126, R20, 0x4, R44 ;  /* 0x00000004147e7825 */ /* 0x000fc600078e022c */
[----:B------:R-:W4:Y:S01]  /*148d0*/  LDL.LU.64 R44, [R1+0x7c0] ;  /* 0x0007c000012c7983 */ /* 0x000f220000300a00 */
[----:B------:R-:W-:-:S05]  /*148e0*/  IMAD.WIDE R6, R20, 0x4, R100 ;  /* 0x0000000414067825 */ /* 0x000fca00078e0264 */
[----:B------:R1:W-:Y:S04]  /*148f0*/  STL.64 [R1+0x1540], R6 ;  /* 0x0015400601007387 */ /* 0x0003e80000100a00 */
[----:B------:R-:W-:Y:S04]  /*14900*/  STL.64 [R1+0x17c0], R62 ;  /* 0x0017c03e01007387 */ /* 0x000fe80000100a00 */
[----:B------:R-:W-:Y:S04]  /*14910*/  STL.64 [R1+0x17b8], R188 ;  /* 0x0017b8bc01007387 */ /* 0x000fe80000100a00 */
[----:B------:R-:W-:Y:S04]  /*14920*/  STL.64 [R1+0x17b0], R126 ;  /* 0x0017b07e01007387 */ /* 0x000fe80000100a00 */
[----:B------:R-:W4:Y:S01]  /*14930*/  LDL.LU.64 R100, [R1+0x7c8] ;  /* 0x0007c80001647983 */ /* 0x000f220000300a00 */
[----:B------:R-:W-:-:S04]  /*14940*/  IMAD.WIDE R60, R20, 0x4, R60 ;  /* 0x00000004143c7825 */ /* 0x000fc800078e023c */
[C---:B------:R-:W-:Y:S02]  /*14950*/  IMAD.WIDE R4, R20.reuse, 0x4, R92 ;  /* 0x0000000414047825 */ /* 0x040fe400078e025c */
[----:B------:R-:W4:Y:S02]  /*14960*/  LDL.LU.64 R92, [R1+0x7d0] ;  /* 0x0007d000015c7983 */ /* 0x000f240000300a00 */
[C---:B------:R-:W-:Y:S02]  /*14970*/  IMAD.WIDE R186, R20.reuse, 0x4, R24 ;  /* 0x0000000414ba7825 */ /* 0x040fe400078e0218 */
[----:B------:R-:W4:Y:S02]  /*14980*/  LDL.LU.64 R24, [R1+0x7d8] ;  /* 0x0007d80001187983 */ /* 0x000f240000300a00 */
[C---:B------:R-:W-:Y:S02]  /*14990*/  IMAD.WIDE R122, R20.reuse, 0x4, R16 ;  /* 0x00000004147a7825 */ /* 0x040fe400078e0210 */
        /* <DEDUP_REMOVED lines=13> */
[----:B------:R-:W-:Y:S04]  /*14a70*/  STL.64 [R1+0x1780], R250 ;  /* 0x001780fa01007387 */ /* 0x000fe80000100a00 */
[----:B------:R-:W-:Y:S04]  /*14a80*/  STL.64 [R1+0x1788], R58 ;  /* 0x0017883a01007387 */ /* 0x000fe80000100a00 */
[----:B------:R-:W-:Y:S04]  /*14a90*/  STL.64 [R1+0x1778], R184 ;  /* 0x001778b801007387 */ /* 0x000fe80000100a00 */
[----:B------:R-:W-:Y:S04]  /*14aa0*/  STL.64 [R1+0x1770], R120 ;  /* 0x0017707801007387 */ /* 0x000fe80000100a00 */
[----:B------:R-:W2:Y:S04]  /*14ab0*/  LDL.LU.64 R164, [R1+0x808] ;  /* 0x0008080001a47983 */ /* 0x000ea80000300a00 */
[----:B------:R-:W2:Y:S01]  /*14ac0*/  LDL.LU.64 R156, [R1+0x810] ;  /* 0x00081000019c7983 */ /* 0x000ea20000300a00 */
[----:B----4-:R-:W-:-:S04]  /*14ad0*/  IMAD.WIDE R182, R20, 0x4, R32 ;  /* 0x0000000414b67825 */ /* 0x010fc800078e0220 */
[C---:B------:R-:W-:Y:S02]  /*14ae0*/  IMAD.WIDE R118, R20.reuse, 0x4, R44 ;  /* 0x0000000414767825 */ /* 0x040fe400078e022c */
[----:B------:R-:W4:Y:S04]  /*14af0*/  LDL.LU.64 R44, [R1+0x818] ;  /* 0x00081800012c7983 */ /* 0x000f280000300a00 */
[----:B------:R-:W4:Y:S01]  /*14b00*/  LDL.LU.64 R32, [R1+0x820] ;  /* 0x0008200001207983 */ /* 0x000f220000300a00 */
[----:B------:R-:W-:-:S04]  /*14b10*/  IMAD.WIDE R248, R20, 0x4, R108 ;  /* 0x0000000414f87825 */ /* 0x000fc800078e026c */
[C---:B------:R-:W-:Y:S01]  /*14b20*/  IMAD.WIDE R56, R20.reuse, 0x4, R116 ;  /* 0x0000000414387825 */ /* 0x040fe200078e0274 */
[----:B------:R-:W-:Y:S04]  /*14b30*/  STL.64 [R1+0x1760], R248 ;  /* 0x001760f801007387 */ /* 0x000fe80000100a00 */
[----:B------:R-:W-:Y:S04]  /*14b40*/  STL.64 [R1+0x1768], R56 ;  /* 0x0017683801007387 */ /* 0x000fe80000100a00 */
[----:B------:R-:W-:Y:S01]  /*14b50*/  STL.64 [R1+0x1758], R182 ;  /* 0x001758b601007387 */ /* 0x000fe20000100a00 */
[----:B------:R-:W-:-:S03]  /*14b60*/  IMAD.WIDE R54, R20, 0x4, R100 ;  /* 0x0000000414367825 */ /* 0x000fc600078e0264 */
[----:B------:R-:W-:Y:S04]  /*14b70*/  STL.64 [R1+0x1750], R118 ;  /* 0x0017507601007387 */ /* 0x000fe80000100a00 */
[----:B------:R-:W4:Y:S04]  /*14b80*/  LDL.LU.64 R108, [R1+0x828] ;  /* 0x00082800016c7983 */ /* 0x000f280000300a00 */
[----:B------:R-:W4:Y:S01]  /*14b90*/  LDL.LU.64 R100, [R1+0x830] ;  /* 0x0008300001647983 */ /* 0x000f220000300a00 */
[----:B------:R-:W-:-:S03]  /*14ba0*/  IMAD.WIDE R246, R20, 0x4, R92 ;  /* 0x0000000414f67825 */ /* 0x000fc600078e025c */
[----:B------:R-:W4:Y:S01]  /*14bb0*/  LDL.LU.64 R92, [R1+0x838] ;  /* 0x00083800015c7983 */ /* 0x000f220000300a00 */
[----:B------:R-:W-:-:S03]  /*14bc0*/  IMAD.WIDE R180, R20, 0x4, R24 ;  /* 0x0000000414b47825 */ /* 0x000fc600078e0218 */
[----:B------:R-:W4:Y:S01]  /*14bd0*/  LDL.LU.64 R24, [R1+0x840] ;  /* 0x0008400001187983 */ /* 0x000f220000300a00 */
[----:B------:R-:W-:-:S03]  /*14be0*/  IMAD.WIDE R116, R20, 0x4, R16 ;  /* 0x0000000414747825 */ /* 0x000fc600078e0210 */
[----:B------:R-:W-:Y:S04]  /*14bf0*/  STL.64 [R1+0x1740], R246 ;  /* 0x001740f601007387 */ /* 0x000fe80000100a00 */
[----:B------:R-:W-:Y:S04]  /*14c00*/  STL.64 [R1+0x1748], R54 ;  /* 0x0017483601007387 */ /* 0x000fe80000100a00 */
[----:B------:R-:W-:Y:S04]  /*14c10*/  STL.64 [R1+0x1738], R180 ;  /* 0x001738b401007387 */ /* 0x000fe80000100a00 */
[----:B------:R-:W-:Y:S04]  /*14c20*/  STL.64 [R1+0x1730], R116 ;  /* 0x0017307401007387 */ /* 0x000fe80000100a00 */
[----:B------:R-:W4:Y:S01]  /*14c30*/  LDL.LU.64 R16, [R1+0x848] ;  /* 0x0008480001107983 */ /* 0x000f220000300a00 */
[----:B---3--:R-:W-:-:S04]  /*14c40*/  IMAD.WIDE R52, R20, 0x4, R52 ;  /* 0x0000000414347825 */ /* 0x008fc800078e0234 */
[C---:B------:R-:W-:Y:S02]  /*14c50*/  IMAD.WIDE R244, R20.reuse, 0x4, R220 ;  /* 0x0000000414f47825 */ /* 0x040fe400078e02dc */
[----:B------:R-:W3:Y:S02]  /*14c60*/  LDL.LU.64 R220, [R1+0x850] ;  /* 0x0008500001dc7983 */ /* 0x000ee40000300a00 */
[----:B------:R-:W-:-:S04]  /*14c70*/  IMAD.WIDE R178, R20, 0x4, R212 ;  /* 0x0000000414b27825 */ /* 0x000fc800078e02d4 */
[C---:B--2---:R-:W-:Y:S02]  /*14c80*/  IMAD.WIDE R114, R20.reuse, 0x4, R124 ;  /* 0x0000000414727825 */ /* 0x044fe400078e027c */
[----:B------:R-:W2:Y:S04]  /*14c90*/  LDL.LU.64 R124, [R1+0x858] ;  /* 0x00085800017c7983 */ /* 0x000ea80000300a00 */
[----:B------:R-:W2:Y:S04]  /*14ca0*/  LDL.LU.64 R212, [R1+0x860] ;  /* 0x0008600001d47983 */ /* 0x000ea80000300a00 */
[----:B------:R-:W-:Y:S04]  /*14cb0*/  STL.64 [R1+0x1720], R244 ;  /* 0x001720f401007387 */ /* 0x000fe80000100a00 */
[----:B------:R-:W-:Y:S04]  /*14cc0*/  STL.64 [R1+0x1728], R52 ;  /* 0x0017283401007387 */ /* 0x000fe80000100a00 */
[----:B------:R-:W-:Y:S04]  /*14cd0*/  STL.64 [R1+0x1718], R178 ;  /* 0x001718b201007387 */ /* 0x000fe80000100a00 */
[----:B------:R-:W-:Y:S01]  /*14ce0*/  STL.64 [R1+0x1710], R114 ;  /* 0x0017107201007387 */ /* 0x000fe20000100a00 */
[----:B------:R-:W-:-:S04]  /*14cf0*/  IMAD.WIDE R242, R20, 0x4, R156 ;  /* 0x0000000414f27825 */ /* 0x000fc800078e029c */
[C---:B----4-:R-:W-:Y:S02]  /*14d00*/  IMAD.WIDE R176, R20.reuse, 0x4, R44 ;  /* 0x0000000414b07825 */ /* 0x050fe400078e022c */
[----:B------:R-:W4:Y:S02]  /*14d10*/  LDL.LU.64 R44, [R1+0x868] ;  /* 0x00086800012c7983 */ /* 0x000f240000300a00 */
[C---:B------:R-:W-:Y:S02]  /*14d20*/  IMAD.WIDE R112, R20.reuse, 0x4, R32 ;  /* 0x0000000414707825 */ /* 0x040fe400078e0220 */
[----:B------:R-:W4:Y:S04]  /*14d30*/  LDL.LU.64 R172, [R1+0x870] ;  /* 0x0008700001ac7983 */ /* 0x000f280000300a00 */
[----:B------:R-:W4:Y:S04]  /*14d40*/  LDL.LU.64 R156, [R1+0x878] ;  /* 0x00087800019c7983 */ /* 0x000f280000300a00 */
[----:B------:R-:W4:Y:S01]  /*14d50*/  LDL.LU.64 R32, [R1+0x880] ;  /* 0x0008800001207983 */ /* 0x000f220000300a00 */
[----:B------:R-:W-:-:S03]  /*14d60*/  IMAD.WIDE R50, R20, 0x4, R164 ;  /* 0x0000000414327825 */ /* 0x000fc600078e02a4 */
[----:B------:R-:W-:Y:S04]  /*14d70*/  STL.64 [R1+0x1700], R242 ;  /* 0x001700f201007387 */ /* 0x000fe80000100a00 */
[----:B------:R-:W-:Y:S04]  /*14d80*/  STL.64 [R1+0x1708], R50 ;  /* 0x0017083201007387 */ /* 0x000fe80000100a00 */
[----:B------:R-:W-:Y:S01]  /*14d90*/  STL.64 [R1+0x16f8], R176 ;  /* 0x0016f8b001007387 */ /* 0x000fe20000100a00 */
[----:B------:R-:W-:-:S04]  /*14da0*/  IMAD.WIDE R48, R20, 0x4, R108 ;  /* 0x0000000414307825 */ /* 0x000fc800078e026c */
[C---:B------:R-:W-:Y:S02]  /*14db0*/  IMAD.WIDE R240, R20.reuse, 0x4, R100 ;  /* 0x0000000414f07825 */ /* 0x040fe400078e0264 */
[----:B------:R-:W4:Y:S02]  /*14dc0*/  LDL.LU.64 R100, [R1+0x888] ;  /* 0x0008880001647983 */ /* 0x000f240000300a00 */
[C---:B------:R-:W-:Y:S02]  /*14dd0*/  IMAD.WIDE R174, R20.reuse, 0x4, R92 ;  /* 0x0000000414ae7825 */ /* 0x040fe400078e025c */
[----:B------:R-:W-:Y:S02]  /*14de0*/  STL.64 [R1+0x16f0], R112 ;  /* 0x0016f07001007387 */ /* 0x000fe40000100a00 */
[C---:B------:R-:W-:Y:S02]  /*14df0*/  IMAD.WIDE R110, R20.reuse, 0x4, R24 ;  /* 0x00000004146e7825 */ /* 0x040fe400078e0218 */
[----:B------:R-:W4:Y:S04]  /*14e00*/  LDL.LU.64 R164, [R1+0x890] ;  /* 0x0008900001a47983 */ /* 0x000f280000300a00 */
[----:B------:R-:W4:Y:S04]  /*14e10*/  LDL.LU.64 R92, [R1+0x898] ;  /* 0x00089800015c7983 */ /* 0x000f280000300a00 */
[----:B------:R-:W4:Y:S04]  /*14e20*/  LDL.LU.64 R24, [R1+0x8a0] ;  /* 0x0008a00001187983 */ /* 0x000f280000300a00 */
[----:B------:R-:W-:Y:S04]  /*14e30*/  STL.64 [R1+0x16e0], R240 ;  /* 0x0016e0f001007387 */ /* 0x000fe80000100a00 */
[----:B------:R-:W-:Y:S01]  /*14e40*/  STL.64 [R1+0x16e8], R48 ;  /* 0x0016e83001007387 */ /* 0x000fe20000100a00 */
[----:B------:R-:W-:-:S03]  /*14e50*/  IMAD.WIDE R46, R20, 0x4, R16 ;  /* 0x00000004142e7825 */ /* 0x000fc600078e0210 */
[----:B------:R-:W-:Y:S04]  /*14e60*/  STL.64 [R1+0x16d8], R174 ;  /* 0x0016d8ae01007387 */ /* 0x000fe80000100a00 */
[----:B------:R-:W-:Y:S04]  /*14e70*/  STL.64 [R1+0x16d0], R110 ;  /* 0x0016d06e01007387 */ /* 0x000fe80000100a00 */
[----:B------:R-:W4:Y:S04]  /*14e80*/  LDL.LU.64 R40, [R1+0x8a8] ;  /* 0x0008a80001287983 */ /* 0x000f280000300a00 */
[----:B------:R-:W4:Y:S01]  /*14e90*/  LDL.LU.64 R16, [R1+0x8b0] ;  /* 0x0008b00001107983 */ /* 0x000f220000300a00 */
[----:B---3--:R-:W-:-:S03]  /*14ea0*/  IMAD.WIDE R238, R20, 0x4, R220 ;  /* 0x0000000414ee7825 */ /* 0x008fc600078e02dc */
[----:B------:R-:W3:Y:S01]  /*14eb0*/  LDL.LU.64 R220, [R1+0x8b8] ;  /* 0x0008b80001dc7983 */ /* 0x000ee20000300a00 */
[----:B--2---:R-:W-:-:S04]  /*14ec0*/  IMAD.WIDE R124, R20, 0x4, R124 ;  /* 0x00000004147c7825 */ /* 0x004fc800078e027c */
[C---:B------:R-:W-:Y:S02]  /*14ed0*/  IMAD.WIDE R108, R20.reuse, 0x4, R212 ;  /* 0x00000004146c7825 */ /* 0x040fe400078e02d4 */
[----:B------:R-:W2:Y:S04]  /*14ee0*/  LDL.LU.64 R212, [R1+0x8c0] ;  /* 0x0008c00001d47983 */ /* 0x000ea80000300a00 */
[----:B------:R-:W-:Y:S04]  /*14ef0*/  STL.64 [R1+0x16c0], R238 ;  /* 0x0016c0ee01007387 */ /* 0x000fe80000100a00 */
[----:B------:R-:W-:Y:S04]  /*14f00*/  STL.64 [R1+0x16c8], R46 ;  /* 0x0016c82e01007387 */ /* 0x000fe80000100a00 */
[----:B------:R1:W-:Y:S04]  /*14f10*/  STL.64 [R1+0x16b8], R124 ;  /* 0x0016b87c01007387 */ /* 0x0003e80000100a00 */
[----:B------:R-:W-:Y:S01]  /*14f20*/  STL.64 [R1+0x16b0], R108 ;  /* 0x0016b06c01007387 */ /* 0x000fe20000100a00 */
[----:B----4-:R-:W-:-:S04]  /*14f30*/  IMAD.WIDE R236, R20, 0x4, R172 ;  /* 0x0000000414ec7825 */ /* 0x010fc800078e02ac */
[C---:B------:R-:W-:Y:S02]  /*14f40*/  IMAD.WIDE R172, R20.reuse, 0x4, R156 ;  /* 0x0000000414ac7825 */ /* 0x040fe400078e029c */
[----:B------:R-:W4:Y:S02]  /*14f50*/  LDL.LU.64 R156, [R1+0x8c8] ;  /* 0x0008c800019c7983 */ /* 0x000f240000300a00 */
[C---:B------:R-:W-:Y:S02]  /*14f60*/  IMAD.WIDE R106, R20.reuse, 0x4, R32 ;  /* 0x00000004146a7825 */ /* 0x040fe400078e0220 */
[----:B------:R-:W4:Y:S02]  /*14f70*/  LDL.LU.64 R32, [R1+0x8d0] ;  /* 0x0008d00001207983 */ /* 0x000f240000300a00 */
[C---:B------:R-:W-:Y:S02]  /*14f80*/  IMAD.WIDE R44, R20.reuse, 0x4, R44 ;  /* 0x00000004142c7825 */ /* 0x040fe400078e022c */
[----:B------:R-:W-:Y:S04]  /*14f90*/  STL.64 [R1+0x16a0], R236 ;  /* 0x0016a0ec01007387 */ /* 0x000fe80000100a00 */
[----:B------:R1:W-:Y:S04]  /*14fa0*/  STL.64 [R1+0x16a8], R44 ;  /* 0x0016a82c01007387 */ /* 0x0003e80000100a00 */
[----:B------:R-:W4:Y:S01]  /*14fb0*/  LDL.LU.64 R216, [R1+0x8d8] ;  /* 0x0008d80001d87983 */ /* 0x000f220000300a00 */
[----:B------:R-:W-:-:S03]  /*14fc0*/  IMAD.WIDE R42, R20, 0x4, R100 ;  /* 0x00000004142a7825 */ /* 0x000fc600078e0264 */
[----:B------:R-:W4:Y:S04]  /*14fd0*/  LDL.LU.64 R100, [R1+0x8e0] ;  /* 0x0008e00001647983 */ /* 0x000f280000300a00 */
[----:B------:R1:W-:Y:S01]  /*14fe0*/  STL.64 [R1+0x1698], R172 ;  /* 0x001698ac01007387 */ /* 0x0003e20000100a00 */
[----:B------:R-:W-:-:S03]  /*14ff0*/  IMAD.WIDE R234, R20, 0x4, R164 ;  /* 0x0000000414ea7825 */ /* 0x000fc600078e02a4 */
[----:B------:R1:W-:Y:S01]  /*15000*/  STL.64 [R1+0x1690], R106 ;  /* 0x0016906a01007387 */ /* 0x0003e20000100a00 */
[----:B------:R-:W-:-:S03]  /*15010*/  IMAD.WIDE R170, R20, 0x4, R92 ;  /* 0x0000000414aa7825 */ /* 0x000fc600078e025c */
[----:B------:R-:W4:Y:S01]  /*15020*/  LDL.LU.64 R222, [R1+0x8e8] ;  /* 0x0008e80001de7983 */ /* 0x000f220000300a00 */
[----:B------:R-:W-:-:S03]  /*15030*/  IMAD.WIDE R104, R20, 0x4, R24 ;  /* 0x0000000414687825 */ /* 0x000fc600078e0218 */
[----:B------:R-:W4:Y:S04]  /*15040*/  LDL.LU.64 R164, [R1+0x8f0] ;  /* 0x0008f00001a47983 */ /* 0x000f280000300a00 */
[----:B------:R-:W4:Y:S04]  /*15050*/  LDL.LU.64 R92, [R1+0x8f8] ;  /* 0x0008f800015c7983 */ /* 0x000f280000300a00 */
[----:B------:R-:W4:Y:S04]  /*15060*/  LDL.LU.64 R24, [R1+0x900] ;  /* 0x0009000001187983 */ /* 0x000f280000300a00 */
[----:B------:R1:W-:Y:S04]  /*15070*/  STL.64 [R1+0x1680], R234 ;  /* 0x001680ea01007387 */ /* 0x0003e80000100a00 */
[----:B------:R1:W-:Y:S04]  /*15080*/  STL.64 [R1+0x1688], R42 ;  /* 0x0016882a01007387 */ /* 0x0003e80000100a00 */
[----:B------:R1:W-:Y:S01]  /*15090*/  STL.64 [R1+0x1678], R170 ;  /* 0x001678aa01007387 */ /* 0x0003e20000100a00 */
[----:B------:R-:W-:-:S03]  /*150a0*/  IMAD.WIDE R232, R20, 0x4, R16 ;  /* 0x0000000414e87825 */ /* 0x000fc600078e0210 */
[----:B------:R-:W4:Y:S04]  /*150b0*/  LDL.LU.64 R16, [R1+0x908] ;  /* 0x0009080001107983 */ /* 0x000f280000300a00 */
[----:B------:R1:W-:Y:S04]  /*150c0*/  STL.64 [R1+0x1670], R104 ;  /* 0x0016706801007387 */ /* 0x0003e80000100a00 */
[----:B------:R-:W4:Y:S01]  /*150d0*/  LDL.LU.64 R224, [R1+0x910] ;  /* 0x0009100001e07983 */ /* 0x000f220000300a00 */
[----:B------:R-:W-:-:S04]  /*150e0*/  IMAD.WIDE R40, R20, 0x4, R40 ;  /* 0x0000000414287825 */ /* 0x000fc800078e0228 */
[C---:B---3--:R-:W-:Y:S02]  /*150f0*/  IMAD.WIDE R168, R20.reuse, 0x4, R220 ;  /* 0x0000000414a87825 */ /* 0x048fe400078e02dc */
[----:B------:R-:W3:Y:S02]  /*15100*/  LDL.LU.64 R220, [R1+0x918] ;  /* 0x0009180001dc7983 */ /* 0x000ee40000300a00 */
[C---:B--2---:R-:W-:Y:S02]  /*15110*/  IMAD.WIDE R102, R20.reuse, 0x4, R212 ;  /* 0x0000000414667825 */ /* 0x044fe400078e02d4 */
[----:B------:R-:W2:Y:S04]  /*15120*/  LDL.LU.64 R212, [R1+0x920] ;  /* 0x0009200001d47983 */ /* 0x000ea80000300a00 */
[----:B------:R1:W-:Y:S04]  /*15130*/  STL.64 [R1+0x1660], R232 ;  /* 0x001660e801007387 */ /* 0x0003e80000100a00 */
[----:B------:R1:W-:Y:S04]  /*15140*/  STL.64 [R1+0x1668], R40 ;  /* 0x0016682801007387 */ /* 0x0003e80000100a00 */
[----:B------:R1:W-:Y:S01]  /*15150*/  STL.64 [R1+0x1658], R168 ;  /* 0x001658a801007387 */ /* 0x0003e20000100a00 */
[----:B----4-:R-:W-:-:S04]  /*15160*/  IMAD.WIDE R38, R20, 0x4, R156 ;  /* 0x0000000414267825 */ /* 0x010fc800078e029c */
[C---:B------:R-:W-:Y:S02]  /*15170*/  IMAD.WIDE R230, R20.reuse, 0x4, R32 ;  /* 0x0000000414e67825 */ /* 0x040fe400078e0220 */
[----:B------:R-:W4:Y:S04]  /*15180*/  LDL.LU.64 R32, [R1+0x928] ;  /* 0x0009280001207983 */ /* 0x000f280000300a00 */
[----:B------:R-:W4:Y:S04]  /*15190*/  LDL.LU.64 R156, [R1+0x9c0] ;  /* 0x0009c000019c7983 */ /* 0x000f280000300a00 */
[----:B------:R1:W-:Y:S01]  /*151a0*/  STL.64 [R1+0x1650], R102 ;  /* 0x0016506601007387 */ /* 0x0003e20000100a00 */
[----:B------:R-:W-:-:S03]  /*151b0*/  IMAD.WIDE R166, R20, 0x4, R216 ;  /* 0x0000000414a67825 */ /* 0x000fc600078e02d8 */
[----:B------:R-:W4:Y:S04]  /*151c0*/  LDL.LU.64 R218, [R1+0x930] ;  /* 0x0009300001da7983 */ /* 0x000f280000300a00 */
[----:B------:R-:W4:Y:S01]  /*151d0*/  LDL.LU.64 R216, [R1+0x9b8] ;  /* 0x0009b80001d87983 */ /* 0x000f220000300a00 */
[----:B------:R-:W-:-:S03]  /*151e0*/  IMAD.WIDE R100, R20, 0x4, R100 ;  /* 0x0000000414647825 */ /* 0x000fc600078e0264 */
[----:B------:R1:W-:Y:S04]  /*151f0*/  STL.64 [R1+0x1640], R230 ;  /* 0x001640e601007387 */ /* 0x0003e80000100a00 */
[----:B------:R1:W-:Y:S04]  /*15200*/  STL.64 [R1+0x1648], R38 ;  /* 0x0016482601007387 */ /* 0x0003e80000100a00 */
[----:B------:R1:W-:Y:S01]  /*15210*/  STL.64 [R1+0x1638], R166 ;  /* 0x001638a601007387 */ /* 0x0003e20000100a00 */
[----:B------:R-:W-:-:S03]  /*15220*/  IMAD.WIDE R36, R20, 0x4, R222 ;  /* 0x0000000414247825 */ /* 0x000fc600078e02de */
[----:B------:R-:W4:Y:S01]  /*15230*/  LDL.LU.64 R222, [R1+0x938] ;  /* 0x0009380001de7983 */ /* 0x000f220000300a00 */
[----:B------:R-:W-:-:S03]  /*15240*/  IMAD.WIDE R228, R20, 0x4, R164 ;  /* 0x0000000414e47825 */ /* 0x000fc600078e02a4 */
[----:B------:R1:W-:Y:S01]  /*15250*/  STL.64 [R1+0x1630], R100 ;  /* 0x0016306401007387 */ /* 0x0003e20000100a00 */
[----:B------:R-:W-:-:S04]  /*15260*/  IMAD.WIDE R164, R20, 0x4, R92 ;  /* 0x0000000414a47825 */ /* 0x000fc800078e025c */
[C---:B------:R-:W-:Y:S02]  /*15270*/  IMAD.WIDE R98, R20.reuse, 0x4, R24 ;  /* 0x0000000414627825 */ /* 0x040fe400078e0218 */
[----:B------:R-:W4:Y:S04]  /*15280*/  LDL.LU.64 R24, [R1+0x9b0] ;  /* 0x0009b00001187983 */ /* 0x000f280000300a00 */
[----:B------:R-:W4:Y:S04]  /*15290*/  LDL.LU.64 R92, [R1+0x940] ;  /* 0x00094000015c7983 */ /* 0x000f280000300a00 */
[----:B------:R1:W-:Y:S04]  /*152a0*/  STL.64 [R1+0x1620], R228 ;  /* 0x001620e401007387 */ /* 0x0003e80000100a00 */
[----:B------:R1:W-:Y:S01]  /*152b0*/  STL.64 [R1+0x1628], R36 ;  /* 0x0016282401007387 */ /* 0x0003e20000100a00 */
[----:B------:R-:W-:-:S03]  /*152c0*/  IMAD.WIDE R34, R20, 0x4, R16 ;  /* 0x0000000414227825 */ /* 0x000fc600078e0210 */
[----:B------:R-:W4:Y:S04]  /*152d0*/  LDL.LU.64 R16, [R1+0x9a8] ;  /* 0x0009a80001107983 */ /* 0x000f280000300a00 */
[----:B------:R1:W-:Y:S04]  /*152e0*/  STL.64 [R1+0x1618], R164 ;  /* 0x001618a401007387 */ /* 0x0003e80000100a00 */
[----:B------:R1:W-:Y:S01]  /*152f0*/  STL.64 [R1+0x1610], R98 ;  /* 0x0016106201007387 */ /* 0x0003e20000100a00 */
[----:B------:R-:W-:-:S04]  /*15300*/  IMAD.WIDE R226, R20, 0x4, R224 ;  /* 0x0000000414e27825 */ /* 0x000fc800078e02e0 */
[----:B---3--:R-:W-:-:S04]  /*15310*/  IMAD.WIDE R162, R20, 0x4, R220 ;  /* 0x0000000414a27825 */ /* 0x008fc800078e02dc */
[C---:B--2---:R-:W-:Y:S02]  /*15320*/  IMAD.WIDE R96, R20.reuse, 0x4, R212 ;  /* 0x0000000414607825 */ /* 0x044fe400078e02d4 */
[----:B------:R-:W2:Y:S04]  /*15330*/  LDL.LU.64 R212, [R1+0x948] ;  /* 0x0009480001d47983 */ /* 0x000ea80000300a00 */
[----:B------:R-:W3:Y:S04]  /*15340*/  LDL.LU.64 R220, [R1+0x9a0] ;  /* 0x0009a00001dc7983 */ /* 0x000ee80000300a00 */
[----:B------:R1:W-:Y:S04]  /*15350*/  STL.64 [R1+0x1600], R226 ;  /* 0x001600e201007387 */ /* 0x0003e80000100a00 */
[----:B------:R1:W-:Y:S04]  /*15360*/  STL.64 [R1+0x1608], R34 ;  /* 0x0016082201007387 */ /* 0x0003e80000100a00 */
[----:B------:R1:W-:Y:S01]  /*15370*/  STL.64 [R1+0x15f8], R162 ;  /* 0x0015f8a201007387 */ /* 0x0003e20000100a00 */
[----:B----4-:R-:W-:-:S03]  /*15380*/  IMAD.WIDE R224, R20, 0x4, R156 ;  /* 0x0000000414e07825 */ /* 0x010fc600078e029c */
[----:B------:R-:W4:Y:S01]  /*15390*/  LDL.LU.64 R156, [R1+0x950] ;  /* 0x00095000019c7983 */ /* 0x000f220000300a00 */
[----:B------:R-:W-:-:S03]  /*153a0*/  IMAD.WIDE R32, R20, 0x4, R32 ;  /* 0x0000000414207825 */ /* 0x000fc600078e0220 */
[----:B------:R-:W4:Y:S01]  /*153b0*/  LDL.LU.64 R90, [R1+0x998] ;  /* 0x00099800015a7983 */ /* 0x000f220000300a00 */
[----:B------:R-:W-:-:S03]  /*153c0*/  IMAD.WIDE R160, R20, 0x4, R218 ;  /* 0x0000000414a07825 */ /* 0x000fc600078e02da */
[----:B------:R1:W-:Y:S04]  /*153d0*/  STL.64 [R1+0x15f0], R96 ;  /* 0x0015f06001007387 */ /* 0x0003e80000100a00 */
[----:B------:R-:W4:Y:S01]  /*153e0*/  LDL.LU.64 R26, [R1+0x958] ;  /* 0x00095800011a7983 */ /* 0x000f220000300a00 */
[----:B------:R-:W-:-:S03]  /*153f0*/  IMAD.WIDE R94, R20, 0x4, R216 ;  /* 0x00000004145e7825 */ /* 0x000fc600078e02d8 */
[----:B------:R-:W4:Y:S04]  /*15400*/  LDL.LU.64 R218, [R1+0x990] ;  /* 0x0009900001da7983 */ /* 0x000f280000300a00 */
[----:B------:R1:W-:Y:S04]  /*15410*/  STL.64 [R1+0x15e0], R224 ;  /* 0x0015e0e001007387 */ /* 0x0003e80000100a00 */
[----:B------:R1:W-:Y:S01]  /*15420*/  STL.64 [R1+0x15e8], R32 ;  /* 0x0015e82001007387 */ /* 0x0003e20000100a00 */
[----:B------:R-:W-:-:S03]  /*15430*/  IMAD.WIDE R30, R20, 0x4, R222 ;  /* 0x00000004141e7825 */ /* 0x000fc600078e02de */
[----:B------:R-:W4:Y:S04]  /*15440*/  LDL.LU.64 R154, [R1+0x960] ;  /* 0x00096000019a7983 */ /* 0x000f280000300a00 */
[----:B------:R-:W4:Y:S04]  /*15450*/  LDL.LU.64 R88, [R1+0x988] ;  /* 0x0009880001587983 */ /* 0x000f280000300a00 */
[----:B------:R1:W-:Y:S01]  /*15460*/  STL.64 [R1+0x15d8], R160 ;  /* 0x0015d8a001007387 */ /* 0x0003e20000100a00 */
[----:B------:R-:W-:-:S03]  /*15470*/  IMAD.WIDE R222, R20, 0x4, R24 ;  /* 0x0000000414de7825 */ /* 0x000fc600078e0218 */
[----:B------:R-:W4:Y:S01]  /*15480*/  LDL.LU.64 R24, [R1+0x968] ;  /* 0x0009680001187983 */ /* 0x000f220000300a00 */
[----:B------:R-:W-:-:S03]  /*15490*/  IMAD.WIDE R158, R20, 0x4, R92 ;  /* 0x00000004149e7825 */ /* 0x000fc600078e025c */
[----:B------:R1:W-:Y:S04]  /*154a0*/  STL.64 [R1+0x15d0], R94 ;  /* 0x0015d05e01007387 */ /* 0x0003e80000100a00 */
[----:B------:R-:W4:Y:S04]  /*154b0*/  LDL.LU.64 R216, [R1+0x980] ;  /* 0x0009800001d87983 */ /* 0x000f280000300a00 */
[----:B------:R-:W4:Y:S01]  /*154c0*/  LDL.LU.64 R152, [R1+0x970] ;  /* 0x0009700001987983 */ /* 0x000f220000300a00 */
[----:B------:R-:W-:-:S03]  /*154d0*/  IMAD.WIDE R92, R20, 0x4, R16 ;  /* 0x00000004145c7825 */ /* 0x000fc600078e0210 */
[----:B------:R-:W4:Y:S04]  /*154e0*/  LDL.LU.64 R86, [R1+0x978] ;  /* 0x0009780001567983 */ /* 0x000f280000300a00 */
[----:B------:R-:W4:Y:S04]  /*154f0*/  LDL.LU.64 R16, [R1+0xa80] ;  /* 0x000a800001107983 */ /* 0x000f280000300a00 */
[----:B------:R1:W-:Y:S04]  /*15500*/  STL.64 [R1+0x15c0], R222 ;  /* 0x0015c0de01007387 */ /* 0x0003e80000100a00 */
[----:B------:R1:W-:Y:S01]  /*15510*/  STL.64 [R1+0x15c8], R30 ;  /* 0x0015c81e01007387 */ /* 0x0003e20000100a00 */
[----:B--2---:R-:W-:-:S03]  /*15520*/  IMAD.WIDE R28, R20, 0x4, R212 ;  /* 0x00000004141c7825 */ /* 0x004fc600078e02d4 */
[----:B------:R-:W2:Y:S01]  /*15530*/  LDL.LU.64 R212, [R1+0xa88] ;  /* 0x000a880001d47983 */ /* 0x000ea20000300a00 */
[----:B---3--:R-:W-:-:S03]  /*15540*/  IMAD.WIDE R220, R20, 0x4, R220 ;  /* 0x0000000414dc7825 */ /* 0x008fc600078e02dc */
[----:B------:R3:W-:Y:S04]  /*15550*/  STL.64 [R1+0x15b8], R158 ;  /* 0x0015b89e01007387 */ /* 0x0007e80000100a00 */
[----:B------:R-:W3:Y:S04]  /*15560*/  LDL.LU.64 R18, [R1+0xa90] ;  /* 0x000a900001127983 */ /* 0x000ee80000300a00 */
[----:B------:R-:W3:Y:S04]  /*15570*/  LDL.LU.64 R22, [R1+0x9c8] ;  /* 0x0009c80001167983 */ /* 0x000ee80000300a00 */
[----:B------:R1:W-:Y:S04]  /*15580*/  STL.64 [R1+0x15b0], R92 ;  /* 0x0015b05c01007387 */ /* 0x0003e80000100a00 */
[----:B------:R1:W-:Y:S04]  /*15590*/  STL.64 [R1+0x15a0], R220 ;  /* 0x0015a0dc01007387 */ /* 0x0003e80000100a00 */
[----:B------:R1:W-:Y:S01]  /*155a0*/  STL.64 [R1+0x15a8], R28 ;  /* 0x0015a81c01007387 */ /* 0x0003e20000100a00 */
[----:B----4-:R-:W-:-:S05]  /*155b0*/  IMAD.WIDE R156, R20, 0x4, R156 ;  /* 0x00000004149c7825 */ /* 0x010fca00078e029c */
[----:B------:R4:W-:Y:S04]  /*155c0*/  STL.64 [R1+0x1598], R156 ;  /* 0x0015989c01007387 */ /* 0x0009e80000100a00 */
[----:B-1----:R-:W4:Y:S01]  /*155d0*/  LDL.64 R82, [R1+0x1938] ;  /* 0x0019380001527983 */ /* 0x002f220000100a00 */
[----:B------:R-:W-:Y:S02]  /*155e0*/  IMAD.MOV.U32 R0, RZ, RZ, c[0x0][0x180] ;  /* 0x00006000ff007624 */ /* 0x000fe400078e00ff */
[----:B------:R-:W-:Y:S01]  /*155f0*/  IMAD.WIDE R90, R20, 0x4, R90 ;  /* 0x00000004145a7825 */ /* 0x000fe200078e025a */
[----:B------:R-:W4:Y:S02]  /*15600*/  LDL.64 R146, [R1+0x1918] ;  /* 0x0019180001927983 */ /* 0x000f240000100a00 */
[----:B------:R-:W-:Y:S01]  /*15610*/  IADD3 R0, R0, -0x80, RZ ;  /* 0xffffff8000007810 */ /* 0x000fe20007ffe0ff */
[----:B------:R-:W-:Y:S01]  /*15620*/  IMAD.WIDE R218, R20, 0x4, R218 ;  /* 0x0000000414da7825 */ /* 0x000fe200078e02da */
[----:B------:R-:W4:Y:S02]  /*15630*/  LDL.64 R208, [R1+0x18f8] ;  /* 0x0018f80001d07983 */ /* 0x000f240000100a00 */
[----:B------:R-:W-:-:S02]  /*15640*/  ISETP.GE.U32.AND P2, PT, R0, 0x7fffff41, PT ;  /* 0x7fffff410000780c */ /* 0x000fc40003f46070 */
[----:B------:R-:W1:Y:S01]  /*15650*/  S2R R0, SR_TID.X ;  /* 0x0000000000007919 */ /* 0x000e620000002100 */
[----:B------:R-:W-:-:S10]  /*15660*/  IMAD.WIDE R26, R20, 0x4, R26 ;  /* 0x00000004141a7825 */ /* 0x000fd400078e021a */
[----:B------:R1:W-:Y:S01]  /*15670*/  LDGSTS.E [R21+0x3f800], [R14.64], !P2 ;  /* 0x3f8000000e157fae */ /* 0x0003e2000d121844 */
[----:B------:R-:W-:-:S03]  /*15680*/  IMAD.WIDE R154, R20, 0x4, R154 ;  /* 0x00000004149a7825 */ /* 0x000fc600078e029a */
[----:B------:R1:W-:Y:S01]  /*15690*/  STL.64 [R1+0x1590], R90 ;  /* 0x0015905a01007387 */ /* 0x0003e20000100a00 */
[----:B------:R-:W-:-:S03]  /*156a0*/  IMAD.WIDE R88, R20, 0x4, R88 ;  /* 0x0000000414587825 */ /* 0x000fc600078e0258 */
[----:B------:R1:W-:Y:S01]  /*156b0*/  STL.64 [R1+0x1580], R218 ;  /* 0x001580da01007387 */ /* 0x0003e20000100a00 */
[----:B------:R-:W-:-:S03]  /*156c0*/  IMAD.WIDE R24, R20, 0x4, R24 ;  /* 0x0000000414187825 */ /* 0x000fc600078e0218 */
[----:B------:R1:W-:Y:S01]  /*156d0*/  STL.64 [R1+0x1588], R26 ;  /* 0x0015881a01007387 */ /* 0x0003e20000100a00 */
[----:B------:R-:W-:-:S03]  /*156e0*/  IMAD.WIDE R216, R20, 0x4, R216 ;  /* 0x0000000414d87825 */ /* 0x000fc600078e02d8 */
[----:B------:R2:W-:Y:S01]  /*156f0*/  STL.64 [R1+0x1578], R154 ;  /* 0x0015789a01007387 */ /* 0x0005e20000100a00 */
[----:B-1----:R-:W-:-:S03]  /*15700*/  IMAD.WIDE R14, R252, 0x4, R16 ;  /* 0x00000004fc0e7825 */ /* 0x002fc600078e0210 */
[----:B------:R1:W-:Y:S01]  /*15710*/  STL.64 [R1+0x1570], R88 ;  /* 0x0015705801007387 */ /* 0x0003e20000100a00 */
[----:B------:R-:W-:-:S03]  /*15720*/  IMAD.WIDE R152, R20, 0x4, R152 ;  /* 0x0000000414987825 */ /* 0x000fc600078e0298 */
[----:B------:R1:W-:Y:S01]  /*15730*/  STL.64 [R1+0x1560], R216 ;  /* 0x001560d801007387 */ /* 0x0003e20000100a00 */
[----:B------:R-:W-:-:S03]  /*15740*/  IMAD.WIDE R86, R20, 0x4, R86 ;  /* 0x0000000414567825 */ /* 0x000fc600078e0256 */
[----:B------:R1:W-:Y:S04]  /*15750*/  STL.64 [R1+0x1568], R24 ;  /* 0x0015681801007387 */ /* 0x0003e80000100a00 */
[----:B------:R1:W-:Y:S04]  /*15760*/  LDGSTS.E [R21+0x3fa00], [R14.64], !P2 ;  /* 0x3fa000000e157fae */ /* 0x0003e8000d121844 */
[----:B------:R1:W-:Y:S04]  /*15770*/  STL.64 [R1+0x1558], R152 ;  /* 0x0015589801007387 */ /* 0x0003e80000100a00 */
[----:B------:R1:W-:Y:S04]  /*15780*/  STL.64 [R1+0x1550], R86 ;  /* 0x0015505601007387 */ /* 0x0003e80000100a00 */
[----:B------:R1:W-:Y:S01]  /*15790*/  STL [R1+0x19fc], R2 ;  /* 0x0019fc0201007387 */ /* 0x0003e20000100800 */
[----:B--2---:R-:W-:Y:S01]  /*157a0*/  IMAD.WIDE R16, R252, 0x4, R212 ;  /* 0x00000004fc107825 */ /* 0x004fe200078e02d4 */
[----:B------:R-:W-:-:S02]  /*157b0*/  LOP3.LUT R213, R0, 0x3f, RZ, 0xc0, !PT ;  /* 0x0000003f00d57812 */ /* 0x000fc400078ec0ff */
[----:B------:R-:W-:Y:S02]  /*157c0*/  SHF.R.S32.HI R0, RZ, 0x6, R0 ;  /* 0x00000006ff007819 */ /* 0x000fe40000011400 */
[----:B------:R1:W-:Y:S01]  /*157d0*/  LDGSTS.E [R21+0x3fc00], [R16.64], !P2 ;  /* 0x3fc0000010157fae */ /* 0x0003e2000d121844 */
[----:B------:R-:W-:Y:S01]  /*157e0*/  IMAD.SHL.U32 R213, R213, 0x4, RZ ;  /* 0x00000004d5d57824 */ /* 0x000fe200078e00ff */
[----:B------:R-:W-:Y:S01]  /*157f0*/  SGXT R212, R0, 0x1 ;  /* 0x0000000100d4781a */ /* 0x000fe20000000200 */
[----:B---3--:R-:W-:-:S03]  /*15800*/  IMAD.WIDE R18, R252, 0x4, R18 ;  /* 0x00000004fc127825 */ /* 0x008fc600078e0212 */
[C---:B------:R-:W-:Y:S01]  /*15810*/  LOP3.LUT R0, R213.reuse, 0x110, R212, 0x78, !PT ;  /* 0x00000110d5007812 */ /* 0x040fe200078e78d4 */
[----:B------:R-:W-:Y:S01]  /*15820*/  IMAD.WIDE R22, R20, 0x4, R22 ;  /* 0x0000000414167825 */ /* 0x000fe200078e0216 */
[----:B------:R1:W-:Y:S04]  /*15830*/  LDGSTS.E [R21+0x3fe00], [R18.64], !P2 ;  /* 0x3fe0000012157fae */ /* 0x0003e8000d121844 */
[----:B------:R-:W0:Y:S04]  /*15840*/  LDGDEPBAR ;  /* 0x00000000000079af */ /* 0x000e280000000000 */
[----:B------:R1:W-:Y:S04]  /*15850*/  STL.64 [R1+0x1548], R22 ;  /* 0x0015481601007387 */ /* 0x0003e80000100a00 */
[----:B----4-:R2:W-:Y:S04]  /*15860*/  LDGSTS.E [R0+0x50000], [R82.64], P1 ;  /* 0x5000000052007fae */ /* 0x0105e80008921844 */
[----:B------:R3:W-:Y:S04]  /*15870*/  LDGSTS.E [R0+0x50800], [R146.64], P1 ;  /* 0x5080000092007fae */ /* 0x0007e80008921844 */
[----:B------:R4:W-:Y:S04]  /*15880*/  LDGSTS.E [R0+0x51000], [R208.64], P1 ;  /* 0x51000000d0007fae */ /* 0x0009e80008921844 */
[----:B--2---:R-:W2:Y:S04]  /*15890*/  LDL.LU.64 R82, [R1+0x21e8] ;  /* 0x0021e80001527983 */ /* 0x004ea80000300a00 */
[----:B---3--:R-:W3:Y:S04]  /*158a0*/  LDL.LU.64 R146, [R1+0x21e0] ;  /* 0x0021e00001927983 */ /* 0x008ee80000300a00 */
[----:B----4-:R-:W4:Y:S04]  /*158b0*/  LDL.LU.64 R208, [R1+0x21d8] ;  /* 0x0021d80001d07983 */ /* 0x010f280000300a00 */
[----:B--2---:R2:W-:Y:S04]  /*158c0*/  LDGSTS.E [R0+0x51800], [R82.64], P1 ;  /* 0x5180000052007fae */ /* 0x0045e80008921844 */
[----:B------:R1:W-:Y:S04]  /*158d0*/  LDGSTS.E [R0+0x52000], [R148.64], P1 ;  /* 0x5200000094007fae */ /* 0x0003e80008921844 */
[----:B------:R3:W-:Y:S04]  /*158e0*/  LDGSTS.E [R0+0x52800], [R210.64], P1 ;  /* 0x52800000d2007fae */ /* 0x0007e80008921844 */
[----:B--2---:R-:W2:Y:S04]  /*158f0*/  LDL.LU.64 R82, [R1+0x21d0] ;  /* 0x0021d00001527983 */ /* 0x004ea80000300a00 */
[----:B-1----:R-:W2:Y:S04]  /*15900*/  LDL.LU.64 R148, [R1+0x21c8] ;  /* 0x0021c80001947983 */ /* 0x002ea80000300a00 */
[----:B---3--:R-:W3:Y:S04]  /*15910*/  LDL.LU.64 R210, [R1+0x21c0] ;  /* 0x0021c00001d27983 */ /* 0x008ee80000300a00 */
[----:B------:R1:W-:Y:S04]  /*15920*/  LDGSTS.E [R0+0x53000], [R84.64], P1 ;  /* 0x5300000054007fae */ /* 0x0003e80008921844 */
[----:B------:R4:W-:Y:S04]  /*15930*/  LDGSTS.E [R0+0x53800], [R150.64], P1 ;  /* 0x5380000096007fae */ /* 0x0009e80008921844 */
[----:B------:R4:W-:Y:S04]  /*15940*/  LDGSTS.E [R0+0x54000], [R214.64], P1 ;  /* 0x54000000d6007fae */ /* 0x0009e80008921844 */
[----:B-1----:R-:W2:Y:S04]  /*15950*/  LDL.LU.64 R84, [R1+0x21b8] ;  /* 0x0021b80001547983 */ /* 0x002ea80000300a00 */
[----:B----4-:R-:W4:Y:S04]  /*15960*/  LDL.LU.64 R150, [R1+0x21b0] ;  /* 0x0021b00001967983 */ /* 0x010f280000300a00 */
[----:B------:R-:W2:Y:S04]  /*15970*/  LDL.LU.64 R214, [R1+0x21a8] ;  /* 0x0021a80001d67983 */ /* 0x000ea80000300a00 */
[----:B------:R1:W-:Y:S04]  /*15980*/  LDGSTS.E [R0+0x54800], [R12.64], P1 ;  /* 0x548000000c007fae */ /* 0x0003e80008921844 */
[----:B------:R1:W-:Y:S04]  /*15990*/  LDGSTS.E [R0+0x55000], [R10.64], P1 ;  /* 0x550000000a007fae */ /* 0x0003e80008921844 */
[----:B------:R1:W-:Y:S04]  /*159a0*/  LDGSTS.E [R0+0x55800], [R8.64], P1 ;  /* 0x5580000008007fae */ /* 0x0003e80008921844 */
[----:B-1----:R-:W4:Y:S04]  /*159b0*/  LDL.LU.64 R12, [R1+0x21a0] ;  /* 0x0021a000010c7983 */ /* 0x002f280000300a00 */
[----:B------:R-:W4:Y:S04]  /*159c0*/  LDL.LU.64 R10, [R1+0x2198] ;  /* 0x00219800010a7983 */ /* 0x000f280000300a00 */
[----:B------:R-:W4:Y:S04]  /*159d0*/  LDL.LU.64 R8, [R1+0x2190] ;  /* 0x0021900001087983 */ /* 0x000f280000300a00 */
[----:B------:R1:W-:Y:S04]  /*159e0*/  LDGSTS.E [R0+0x56000], [R6.64], P1 ;  /* 0x5600000006007fae */ /* 0x0003e80008921844 */
[----:B------:R1:W-:Y:S04]  /*159f0*/  LDGSTS.E [R0+0x56800], [R4.64], P1 ;  /* 0x5680000004007fae */ /* 0x0003e80008921844 */
[----:B------:R2:W-:Y:S04]  /*15a00*/  LDGSTS.E [R0+0x57000], [R250.64], P1 ;  /* 0x57000000fa007fae */ /* 0x0005e80008921844 */
[----:B-1----:R-:W4:Y:S04]  /*15a10*/  LDL.LU.64 R6, [R1+0x2188] ;  /* 0x0021880001067983 */ /* 0x002f280000300a00 */
[----:B------:R-:W4:Y:S04]  /*15a20*/  LDL.LU.64 R4, [R1+0x2180] ;  /* 0x0021800001047983 */ /* 0x000f280000300a00 */
[----:B------:R1:W-:Y:S04]  /*15a30*/  LDGSTS.E [R0+0x57800], [R248.64], P1 ;  /* 0x57800000f8007fae */ /* 0x0003e80008921844 */
[----:B------:R1:W-:Y:S04]  /*15a40*/  LDGSTS.E [R0+0x58000], [R246.64], P1 ;  /* 0x58000000f6007fae */ /* 0x0003e80008921844 */
[----:B------:R1:W-:Y:S04]  /*15a50*/  LDGSTS.E [R0+0x58800], [R244.64], P1 ;  /* 0x58800000f4007fae */ /* 0x0003e80008921844 */
[----:B------:R1:W-:Y:S04]  /*15a60*/  LDGSTS.E [R0+0x59000], [R242.64], P1 ;  /* 0x59000000f2007fae */ /* 0x0003e80008921844 */
[----:B------:R1:W-:Y:S01]  /*15a70*/  LDGSTS.E [R0+0x59800], [R240.64], P1 ;  /* 0x59800000f0007fae */ /* 0x0003e20008921844 */
[----:B------:R-:W-:-:S03]  /*15a80*/  LOP3.LUT R213, R213, 0x110, R212, 0x78, !PT ;  /* 0x00000110d5d57812 */ /* 0x000fc600078e78d4 */
[----:B------:R1:W-:Y:S04]  /*15a90*/  LDGSTS.E [R0+0x5a000], [R238.64], P1 ;  /* 0x5a000000ee007fae */ /* 0x0003e80008921844 */
[----:B------:R1:W-:Y:S04]  /*15aa0*/  LDGSTS.E [R0+0x5a800], [R236.64], P1 ;  /* 0x5a800000ec007fae */ /* 0x0003e80008921844 */
[----:B------:R1:W-:Y:S04]  /*15ab0*/  LDGSTS.E [R0+0x5b000], [R234.64], P1 ;  /* 0x5b000000ea007fae */ /* 0x0003e80008921844 */
[----:B------:R1:W-:Y:S01]  /*15ac0*/  LDGSTS.E [R0+0x5b800], [R232.64], P1 ;  /* 0x5b800000e8007fae */ /* 0x0003e20008921844 */
[----:B------:R-:W-:-:S03]  /*15ad0*/  LOP3.LUT R213, R213, 0x20, RZ, 0x3c, !PT ;  /* 0x00000020d5d57812 */ /* 0x000fc600078e3cff */
        /* <DEDUP_REMOVED lines=8> */
[----:B------:R1:W-:Y:S04]  /*15b60*/  STL [R1+0x1988], R3 ;  /* 0x0019880301007387 */ /* 0x0003e80000100800 */
        /* <DEDUP_REMOVED lines=23> */
[----:B---3--:R-:W1:Y:S04]  /*15ce0*/  S2R R125, SR_TID.X ;  /* 0x00000000007d7919 */ /* 0x008e680000002100 */
[----:B------:R2:W-:Y:S04]  /*15cf0*/  LDGSTS.E [R213+0x5ba00], [R168.64], P1 ;  /* 0x5ba00000a8d57fae */ /* 0x0005e80008921844 */
[----:B------:R2:W-:Y:S04]  /*15d00*/  LDGSTS.E [R213+0x5c200], [R166.64], P1 ;  /* 0x5c200000a6d57fae */ /* 0x0005e80008921844 */
[----:B------:R2:W-:Y:S04]  /*15d10*/  LDGSTS.E [R213+0x5ca00], [R164.64], P1 ;  /* 0x5ca00000a4d57fae */ /* 0x0005e80008921844 */
[----:B------:R2:W-:Y:S04]  /*15d20*/  LDGSTS.E [R213+0x5d200], [R162.64], P1 ;  /* 0x5d200000a2d57fae */ /* 0x0005e80008921844 */
[----:B------:R2:W-:Y:S01]  /*15d30*/  LDGSTS.E [R213+0x5da00], [R160.64], P1 ;  /* 0x5da00000a0d57fae */ /* 0x0005e20008921844 */
[----:B-1----:R-:W-:-:S03]  /*15d40*/  LOP3.LUT R0, R125, 0x3f, RZ, 0xc0, !PT ;  /* 0x0000003f7d007812 */ /* 0x002fc600078ec0ff */
[----:B------:R2:W-:Y:S01]  /*15d50*/  LDGSTS.E [R213+0x5e200], [R158.64], P1 ;  /* 0x5e2000009ed57fae */ /* 0x0005e20008921844 */
[----:B------:R-:W-:Y:S02]  /*15d60*/  SHF.R.S32.HI R125, RZ, 0x6, R125 ;  /* 0x00000006ff7d7819 */ /* 0x000fe4000001147d */
[----:B------:R-:W-:Y:S01]  /*15d70*/  SHF.L.U32 R0, R0, 0x2, RZ ;  /* 0x0000000200007819 */ /* 0x000fe200000006ff */
[----:B------:R2:W-:Y:S01]  /*15d80*/  LDGSTS.E [R213+0x5ea00], [R156.64], P1 ;  /* 0x5ea000009cd57fae */ /* 0x0005e20008921844 */
[----:B------:R-:W-:-:S03]  /*15d90*/  SGXT R124, R125, 0x1 ;  /* 0x000000017d7c781a */ /* 0x000fc60000000200 */
[----:B------:R2:W-:Y:S01]  /*15da0*/  LDGSTS.E [R213+0x5f200], [R154.64], P1 ;  /* 0x5f2000009ad57fae */ /* 0x0005e20008921844 */
[----:B------:R-:W-:-:S03]  /*15db0*/  LOP3.LUT R125, R0, 0x110, R124, 0x78, !PT ;  /* 0x00000110007d7812 */ /* 0x000fc600078e787c */
[----:B------:R2:W-:Y:S01]  /*15dc0*/  LDGSTS.E [R213+0x5fa00], [R152.64], P1 ;  /* 0x5fa0000098d57fae */ /* 0x0005e20008921844 */
[----:B------:R-:W-:-:S05]  /*15dd0*/  LOP3.LUT R125, R125, 0x40, RZ, 0x3c, !PT ;  /* 0x000000407d7d7812 */ /* 0x000fca00078e3cff */
        /* <DEDUP_REMOVED lines=70> */
[----:B------:R2:W-:Y:S04]  /*16240*/  STL [R1+0x194c], R19 ;  /* 0x00194c1301007387 */ /* 0x0005e80000100800 */
[----:B-1----:R-:W1:Y:S04]  /*16250*/  S2R R44, SR_TID.X ;  /* 0x00000000002c7919 */ /* 0x002e680000002100 */
        /* <DEDUP_REMOVED lines=11> */
[----:B------:R-:W0:Y:S01]  /*16310*/  LDGDEPBAR ;  /* 0x00000000000079af */ /* 0x000e220000000000 */
[----:B------:R-:W-:Y:S05]  /*16320*/  @P0 BRA `(.L_x_0) ;  /* 0x00003a8000000947 */ /* 0x000fea0003800000 */
[----:B-1----:R1:W-:Y:S01]  /*16330*/  STL [R1+0x440], RZ ;  /* 0x000440ff01007387 */ /* 0x0023e20000100800 */
[----:B--2---:R-:W-:Y:S01]  /*16340*/  IMAD.SHL.U32 R0, R44, 0x40, RZ ;  /* 0x000000402c007824 */ /* 0x004fe200078e00ff */
[----:B------:R-:W-:Y:S01]  /*16350*/  CS2R R208, SRZ ;  /* 0x0000000000d07805 */ /* 0x000fe2000001ff00 */
[----:B------:R-:W-:Y:S01]  /*16360*/  CS2R R210, SRZ ;  /* 0x0000000000d27805 */ /* 0x000fe2000001ff00 */
[----:B------:R1:W-:Y:S01]  /*16370*/  STL [R1+0x444], RZ ;  /* 0x000444ff01007387 */ /* 0x0003e20000100800 */
[----:B------:R-:W-:Y:S01]  /*16380*/  CS2R R172, SRZ ;  /* 0x0000000000ac7805 */ /* 0x000fe2000001ff00 */
[----:B------:R-:W-:Y:S01]  /*16390*/  LOP3.LUT R0, R0, 0x800, RZ, 0xc0, !PT ;  /* 0x0000080000007812 */ /* 0x000fe200078ec0ff */
[----:B------:R-:W-:Y:S01]  /*163a0*/  CS2R R174, SRZ ;  /* 0x0000000000ae7805 */ /* 0x000fe2000001ff00 */
[----:B------:R1:W-:Y:S01]  /*163b0*/  STL [R1+0x448], RZ ;  /* 0x000448ff01007387 */ /* 0x0003e20000100800 */
[----:B------:R-:W-:Y:S01]  /*163c0*/  CS2R R4, SRZ ;  /* 0x0000000000047805 */ /* 0x000fe2000001ff00 */
[----:B------:R-:W-:Y:S01]  /*163d0*/  CS2R R6, SRZ ;  /* 0x0000000000067805 */ /* 0x000fe2000001ff00 */
        /* <DEDUP_REMOVED lines=114> */
[----:B------:R-:W-:-:S03]  /*16b00*/  CS2R R42, SRZ ;  /* 0x00000000002a7805 */ /* 0x000fc6000001ff00 */
[----:B------:R1:W-:Y:S04]  /*16b10*/  STL [R1+0x1210], RZ ;  /* 0x001210ff01007387 */ /* 0x0003e80000100800 */
        /* <DEDUP_REMOVED lines=479> */
[----:B------:R1:W-:Y:S04]  /*18910*/  STL [R1], RZ ;  /* 0x000000ff01007387 */ /* 0x0003e80000100800 */
        /* <DEDUP_REMOVED lines=291> */
[----:B------:R1:W-:Y:S04]  /*19b50*/  STL [R1+0x2170], R0 ;  /* 0x0021700001007387 */ /* 0x0003e80000100800 */
        /* <DEDUP_REMOVED lines=35> */
[----:B------:R1:W-:Y:S01]  /*19d90*/  STL [R1+0x7bc], RZ ;  /* 0x0007bcff01007387 */ /* 0x0003e20000100800 */
[----:B------:R-:W-:Y:S05]  /*19da0*/  BRA `(.L_x_1) ;  /* 0x0004b40000007947 */ /* 0x000fea0003800000 */
.L_x_0:
[----:B-1----:R-:W-:Y:S01]  /*19db0*/  STL [R1+0x153c], RZ ;  /* 0x00153cff01007387 */ /* 0x002fe20000100800 */
[----:B--2---:R-:W-:Y:S01]  /*19dc0*/  IMAD.MOV.U32 R0, RZ, RZ, 0x3f ;  /* 0x0000003fff007424 */ /* 0x004fe200078e00ff */
[C---:B------:R-:W-:Y:S01]  /*19dd0*/  LOP3.LUT R16, R44.reuse, 0x7, RZ, 0xc0, !PT ;  /* 0x000000072c107812 */ /* 0x040fe200078ec0ff */
[C---:B------:R-:W-:Y:S01]  /*19de0*/  IMAD.SHL.U32 R4, R44.reuse, 0x2, RZ ;  /* 0x000000022c047824 */ /* 0x040fe200078e00ff */
[----:B------:R-:W-:Y:S01]  /*19df0*/  STL [R1+0x440], RZ ;  /* 0x000440ff01007387 */ /* 0x000fe20000100800 */
[----:B------:R-:W-:Y:S01]  /*19e00*/  SHF.L.U32 R18, R44, 0x6, RZ ;  /* 0x000000062c127819 */ /* 0x000fe200000006ff */
[----:B------:R-:W-:Y:S01]  /*19e10*/  IMAD.SHL.U32 R242, R252, 0x4, RZ ;  /* 0x00000004fcf27824 */ /* 0x000fe200078e00ff */
[----:B------:R-:W-:Y:S01]  /*19e20*/  IADD3 R2, R0, c[0x0][0x180], RZ ;  /* 0x0000600000027a10 */ /* 0x000fe20007ffe0ff */
[----:B------:R-:W-:Y:S01]  /*19e30*/  STL [R1+0x444], RZ ;  /* 0x000444ff01007387 */ /* 0x000fe20000100800 */
[----:B------:R-:W-:Y:S01]  /*19e40*/  IMAD R16, R16, 0x110, RZ ;  /* 0x0000011010107824 */ /* 0x000fe200078e02ff */
[----:B------:R-:W-:Y:S01]  /*19e50*/  LOP3.LUT R18, R18, 0x800, RZ, 0xc0, !PT ;  /* 0x0000080012127812 */ /* 0x000fe200078ec0ff */
[----:B------:R-:W-:Y:S01]  /*19e60*/  IMAD.MOV.U32 R243, RZ, RZ, -0x1 ;  /* 0xfffffffffff37424 */ /* 0x000fe200078e00ff */
[----:B------:R-:W-:Y:S01]  /*19e70*/  STL [R1+0x448], RZ ;  /* 0x000448ff01007387 */ /* 0x000fe20000100800 */
[----:B------:R-:W-:Y:S01]  /*19e80*/  SHF.R.S32.HI R3, RZ, 0x1f, R2 ;  /* 0x0000001fff037819 */ /* 0x000fe20000011402 */
[----:B------:R-:W-:Y:S01]  /*19e90*/  CS2R R208, SRZ ;  /* 0x0000000000d07805 */ /* 0x000fe2000001ff00 */
[----:B------:R-:W-:Y:S01]  /*19ea0*/  LOP3.LUT R16, R16, 0x30, R4, 0x78, !PT ;  /* 0x0000003010107812 */ /* 0x000fe200078e7804 */
[----:B------:R-:W-:Y:S01]  /*19eb0*/  STL [R1+0x44c], RZ ;  /* 0x00044cff01007387 */ /* 0x000fe20000100800 */
[----:B------:R-:W-:Y:S01]  /*19ec0*/  LEA.HI R3, R3, R2, RZ, 0x6 ;  /* 0x0000000203037211 */ /* 0x000fe200078f30ff */
[----:B------:R-:W-:Y:S01]  /*19ed0*/  CS2R R210, SRZ ;  /* 0x0000000000d27805 */ /* 0x000fe2000001ff00 */
[----:B------:R-:W-:Y:S01]  /*19ee0*/  LOP3.LUT R17, R44, 0x3, RZ, 0xc0, !PT ;  /* 0x000000032c117812 */ /* 0x000fe200078ec0ff */
[----:B------:R-:W-:Y:S01]  /*19ef0*/  STL [R1+0x570], RZ ;  /* 0x000570ff01007387 */ /* 0x000fe20000100800 */
[----:B------:R-:W-:Y:S01]  /*19f00*/  SHF.R.S32.HI R45, RZ, 0x6, R3 ;  /* 0x00000006ff2d7819 */ /* 0x000fe20000011403 */
[----:B------:R-:W-:Y:S01]  /*19f10*/  CS2R R172, SRZ ;  /* 0x0000000000ac7805 */ /* 0x000fe2000001ff00 */
[----:B------:R-:W-:Y:S01]  /*19f20*/  LOP3.LUT R3, R16, R18, RZ, 0xfc, !PT ;  /* 0x0000001210037212 */ /* 0x000fe200078efcff */
[----:B------:R-:W-:Y:S01]  /*19f30*/  STL [R1+0x574], RZ ;  /* 0x000574ff01007387 */ /* 0x000fe20000100800 */
[----:B------:R-:W-:Y:S01]  /*19f40*/  IMAD R17, R17, 0x820, RZ ;  /* 0x0000082011117824 */ /* 0x000fe200078e02ff */
[----:B------:R-:W-:Y:S01]  /*19f50*/  SHF.R.S32.HI R0, RZ, 0x1f, R252 ;  /* 0x0000001fff007819 */ /* 0x000fe200000114fc */
[----:B------:R-:W-:Y:S01]  /*19f60*/  CS2R R174, SRZ ;  /* 0x0000000000ae7805 */ /* 0x000fe2000001ff00 */
[----:B------:R-:W-:Y:S01]  /*19f70*/  STL [R1+0x578], RZ ;  /* 0x000578ff01007387 */ /* 0x000fe20000100800 */
[----:B------:R-:W-:Y:S01]  /*19f80*/  SHF.R.S32.HI R2, RZ, 0x1f, R20 ;  /* 0x0000001fff027819 */ /* 0x000fe20000011414 */
[----:B------:R-:W-:Y:S01]  /*19f90*/  CS2R R4, SRZ ;  /* 0x0000000000047805 */ /* 0x000fe2000001ff00 */
[----:B------:R-:W-:Y:S01]  /*19fa0*/  LOP3.LUT R44, R17, 0x5c, R44, 0x78, !PT ;  /* 0x0000005c112c7812 */ /* 0x000fe200078e782c */
[----:B------:R-:W-:Y:S01]  /*19fb0*/  STL [R1+0x57c], RZ ;  /* 0x00057cff01007387 */ /* 0x000fe20000100800 */
[----:B------:R-:W-:Y:S01]  /*19fc0*/  SHF.L.U64.HI R0, R252, 0x2, R0 ;  /* 0x00000002fc007819 */ /* 0x000fe20000010200 */
[----:B------:R-:W-:Y:S01]  /*19fd0*/  IMAD.MOV.U32 R252, RZ, RZ, 0x1 ;  /* 0x00000001fffc7424 */ /* 0x000fe200078e00ff */
[----:B------:R-:W-:Y:S01]  /*19fe0*/  SHF.L.U64.HI R2, R20, 0x2, R2 ;  /* 0x0000000214027819 */ /* 0x000fe20000010202 */
[----:B------:R-:W-:Y:S01]  /*19ff0*/  STL [R1+0x540], RZ ;  /* 0x000540ff01007387 */ /* 0x000fe20000100800 */
[----:B------:R-:W-:Y:S01]  /*1a000*/  CS2R R6, SRZ ;  /* 0x0000000000067805 */ /* 0x000fe2000001ff00 */
[----:B------:R-:W-:Y:S01]  /*1a010*/  CS2R R8, SRZ ;  /* 0x0000000000087805 */ /* 0x000fe2000001ff00 */
[----:B------:R-:W-:Y:S01]  /*1a020*/  CS2R R10, SRZ ;  /* 0x00000000000a7805 */ /* 0x000fe2000001ff00 */
        /* <DEDUP_REMOVED lines=111> */
[----:B------:R-:W-:Y:S01]  /*1a720*/  IADD3 R45, R45, -0x2, RZ ;  /* 0xfffffffe2d2d7810 */ /* 0x000fe20007ffe0ff */
[----:B------:R-:W-:Y:S01]  /*1a730*/  STL [R1+0x1244], RZ ;  /* 0x001244ff01007387 */ /* 0x000fe20000100800 */
[----:B------:R-:W-:-:S03]  /*1a740*/  LOP3.LUT R44, R44, 0x20, RZ, 0x3c, !PT ;  /* 0x000000202c2c7812 */ /* 0x000fc600078e3cff */
[----:B------:R-:W-:Y:S04]  /*1a750*/  STL [R1+0x1248], RZ ;  /* 0x001248ff01007387 */ /* 0x000fe80000100800 */
        /* <DEDUP_REMOVED lines=473> */
[----:B------:R-:W-:Y:S04]  /*1c4f0*/  STL [R1], RZ ;  /* 0x000000ff01007387 */ /* 0x000fe80000100800 */
        /* <DEDUP_REMOVED lines=250> */
[----:B------:R1:W-:Y:S04]  /*1d4a0*/  STL [R1+0x2170], R18 ;  /* 0x0021701201007387 */ /* 0x0003e80000100800 */
[----:B------:R-:W-:Y:S04]  /*1d4b0*/  STL [R1+0x8c], RZ ;  /* 0x00008cff01007387 */ /* 0x000fe80000100800 */
[----:B------:R-:W-:Y:S01]  /*1d4c0*/  STL [R1+0x2a0], RZ ;  /* 0x0002a0ff01007387 */ /* 0x000fe20000100800 */
[----:B-1----:R-:W-:-:S03]  /*1d4d0*/  CS2R R18, SRZ ;  /* 0x0000000000127805 */ /* 0x002fc6000001ff00 */
[----:B------:R-:W-:Y:S04]  /*1d4e0*/  STL [R1+0x2a4], RZ ;  /* 0x0002a4ff01007387 */ /* 0x000fe80000100800 */
[----:B------:R1:W-:Y:S04]  /*1d4f0*/  STL [R1+0x214c], R3 ;  /* 0x00214c0301007387 */ /* 0x0003e80000100800 */
[----:B------:R2:W-:Y:S04]  /*1d500*/  STL [R1+0x2a8], RZ ;  /* 0x0002a8ff01007387 */ /* 0x0005e80000100800 */
[----:B------:R2:W-:Y:S01]  /*1d510*/  STL [R1+0x2ac], RZ ;  /* 0x0002acff01007387 */ /* 0x0005e20000100800 */
[----:B-1----:R-:W-:-:S03]  /*1d520*/  LOP3.LUT R3, R3, 0x40, RZ, 0x3c, !PT ;  /* 0x0000004003037812 */ /* 0x002fc600078e3cff */
        /* <DEDUP_REMOVED lines=72> */
[----:B------:R2:W-:Y:S02]  /*1d9b0*/  STL [R1+0x2164], R3 ;  /* 0x0021640301007387 */ /* 0x0005e40000100800 */
.L_x_2:
[----:B------:R-:W3:Y:S01]  /*1d9c0*/  LDL R44, [R1+0x214c] ;  /* 0x00214c00012c7983 */ /* 0x000ee20000100800 */
[----:B------:R-:W-:-:S04]  /*1d9d0*/  DEPBAR.LE SB0, 0x2 ;  /* 0x000080800000791a */ /* 0x000fc80000000000 */
[----:B------:R-:W-:Y:S01]  /*1d9e0*/  STL [R1+0x22d8], R252 ;  /* 0x0022d8fc01007387 */ /* 0x000fe20000100800 */
[----:B--2--5:R-:W-:-:S03]  /*1d9f0*/  IADD3 R3, R243, 0x1, RZ ;  /* 0x00000001f3037810 */ /* 0x024fc60007ffe0ff */
[----:B------:R3:W-:Y:S04]  /*1da00*/  STL [R1+0x22d4], R0 ;  /* 0x0022d40001007387 */ /* 0x0007e80000100800 */
[----:B------:R-:W-:Y:S01]  /*1da10*/  BAR.SYNC.DEFER_BLOCKING 0x0 ;  /* 0x0000000000007b1d */ /* 0x000fe20000010000 */
[----:B------:R-:W-:-:S04]  /*1da20*/  ISETP.GT.AND P0, PT, R3, 0x1, PT ;  /* 0x000000010300780c */ /* 0x000fc80003f04270 */
[----:B------:R-:W-:Y:S01]  /*1da30*/  SEL R243, R3, RZ, !P0 ;  /* 0x000000ff03f37207 */ /* 0x000fe20004000000 */
[----:B------:R-:W-:Y:S04]  /*1da40*/  STL [R1+0x22d0], R2 ;  /* 0x0022d00201007387 */ /* 0x000fe80000100800 */
[----:B------:R-:W2:Y:S04]  /*1da50*/  LDL.LU.64 R76, [R1+0x440] ;  /* 0x00044000014c7983 */ /* 0x000ea80000300a00 */
[----:B------:R-:W2:Y:S04]  /*1da60*/  LDL.LU.64 R78, [R1+0x448] ;  /* 0x00044800014e7983 */ /* 0x000ea80000300a00 */
[----:B------:R-:W4:Y:S04]  /*1da70*/  LDL.LU.64 R72, [R1+0x2c0] ;  /* 0x0002c00001487983 */ /* 0x000f280000300a00 */
[----:B------:R-:W4:Y:S04]  /*1da80*/  LDL.LU.64 R74, [R1+0x2c8] ;  /* 0x0002c800014a7983 */ /* 0x000f280000300a00 */
[----:B------:R-:W1:Y:S02]  /*1da90*/  S2R R47, SR_TID.X ;  /* 0x00000000002f7919 */ /* 0x000e640000002100 */
[----:B-1----:R-:W-:-:S02]  /*1daa0*/  LOP3.LUT R45, R47, 0x3, RZ, 0xc0, !PT ;  /* 0x000000032f2d7812 */ /* 0x002fc400078ec0ff */
[----:B------:R-:W-:-:S03]  /*1dab0*/  LOP3.LUT R46, R47, 0x3, RZ, 0xc0, !PT ;  /* 0x000000032f2e7812 */ /* 0x000fc600078ec0ff */
[----:B------:R-:W-:Y:S02]  /*1dac0*/  IMAD R45, R45, 0x820, RZ ;  /* 0x000008202d2d7824 */ /* 0x000fe400078e02ff */
[----:B------:R-:W-:-:S03]  /*1dad0*/  IMAD R46, R46, 0x820, RZ ;  /* 0x000008202e2e7824 */ /* 0x000fc600078e02ff */
[--C-:B------:R-:W-:Y:S02]  /*1dae0*/  LOP3.LUT R45, R45, 0x5c, R47.reuse, 0x78, !PT ;  /* 0x0000005c2d2d7812 */ /* 0x100fe400078e782f */
[----:B------:R-:W-:Y:S02]  /*1daf0*/  LOP3.LUT R46, R46, 0x5c, R47, 0x78, !PT ;  /* 0x0000005c2e2e7812 */ /* 0x000fe400078e782f */
[----:B------:R-:W-:-:S03]  /*1db00*/  LOP3.LUT R45, R45, 0x20, RZ, 0x3c, !PT ;  /* 0x000000202d2d7812 */ /* 0x000fc600078e3cff */
[C---:B------:R-:W-:Y:S02]  /*1db10*/  IMAD R3, R243.reuse, 0x20000, R46 ;  /* 0x00020000f3037824 */ /* 0x040fe400078e022e */
[----:B------:R-:W-:-:S03]  /*1db20*/  IMAD R240, R243, 0x20000, R45 ;  /* 0x00020000f3f07824 */ /* 0x000fc600078e022d */
[----:B------:R-:W-:Y:S04]  /*1db30*/  LDS R68, [R3] ;  /* 0x0000000003447984 */ /* 0x000fe80000000800 */
[----:B------:R-:W-:Y:S04]  /*1db40*/  LDS R70, [R3+0x2000] ;  /* 0x0020000003467984 */ /* 0x000fe80000000800 */
[----:B------:R-:W-:Y:S04]  /*1db50*/  LDS R69, [R240] ;  /* 0x00000000f0457984 */ /* 0x000fe80000000800 */
[----:B------:R-:W-:Y:S04]  /*1db60*/  LDS R71, [R240+0x2000] ;  /* 0x00200000f0477984 */ /* 0x000fe80000000800 */
        /* <DEDUP_REMOVED lines=12> */
[----:B------:R-:W-:Y:S04]  /*1dc30*/  STL [R1+0x2fe0], R243 ;  /* 0x002fe0f301007387 */ /* 0x000fe80000100800 */
        /* <DEDUP_REMOVED lines=27> */
[----:B------:R-:W-:Y:S01]  /*1ddf0*/  LDS R183, [R240+0x2500] ;  /* 0x00250000f0b77984 */ /* 0x000fe20000000800 */
[----:B---3--:R-:W-:-:S05]  /*1de00*/  LEA R0, R243, R44, 0x10 ;  /* 0x0000002cf3007211 */ /* 0x008fca00078e80ff */
[----:B------:R-:W2:Y:S04]  /*1de10*/  LDSM.16.M88.4 R44, [R0+0x40000] ;  /* 0x04000000002c783b */ /* 0x000ea80000000200 */
[----:B------:R-:W-:Y:S01]  /*1de20*/  STL [R1+0x1534], R0 ;  /* 0x0015340001007387 */ /* 0x000fe20000100800 */
[-C--:B--2---:R-:W-:Y:S08]  /*1de30*/  HMMA.1688.F32.TF32 R176, R68, R44.reuse, R76 ;  /* 0x0000002c44b0723c */ /* 0x084ff0000008104c */
[-C--:B----4-:R-:W-:Y:S08]  /*1de40*/  HMMA.1688.F32.TF32 R76, R64, R44.reuse, R72 ;  /* 0x0000002c404c723c */ /* 0x090ff00000081048 */
[-C--:B------:R-:W-:Y:S08]  /*1de50*/  HMMA.1688.F32.TF32 R72, R60, R44.reuse, R208 ;  /* 0x0000002c3c48723c */ /* 0x080ff000000810d0 */
[-C--:B------:R-:W-:Y:S01]  /*1de60*/  HMMA.1688.F32.TF32 R172, R56, R44.reuse, R172 ;  /* 0x0000002c38ac723c */ /* 0x080fe200000810ac */
[----:B------:R-:W-:Y:S04]  /*1de70*/  STL [R1+0x3170], R46 ;  /* 0x0031702e01007387 */ /* 0x000fe80000100800 */
[----:B------:R-:W-:Y:S04]  /*1de80*/  STL [R1+0x316c], R47 ;  /* 0x00316c2f01007387 */ /* 0x000fe80000100800 */
[----:B------:R-:W-:Y:S04]  /*1de90*/  STL.64 [R1+0x940], R176 ;  /* 0x000940b001007387 */ /* 0x000fe80000100a00 */
[----:B------:R-:W-:Y:S04]  /*1dea0*/  STL.64 [R1+0x948], R178 ;  /* 0x000948b201007387 */ /* 0x000fe80000100a00 */
[----:B------:R-:W-:Y:S04]  /*1deb0*/  STL.64 [R1+0x930], R76 ;  /* 0x0009304c01007387 */ /* 0x000fe80000100a00 */
[----:B------:R1:W-:Y:S04]  /*1dec0*/  STL.64 [R1+0x938], R78 ;  /* 0x0009384e01007387 */ /* 0x0003e80000100a00 */
[----:B------:R-:W-:Y:S04]  /*1ded0*/  STL.64 [R1+0x920], R72 ;  /* 0x0009204801007387 */ /* 0x000fe80000100a00 */
[----:B------:R2:W-:Y:S04]  /*1dee0*/  STL.64 [R1+0x928], R74 ;  /* 0x0009284a01007387 */ /* 0x0005e80000100a00 */
[----:B------:R-:W-:Y:S04]  /*1def0*/  STL.64 [R1+0x910], R172 ;  /* 0x000910ac01007387 */ /* 0x000fe80000100a00 */
[----:B------:R-:W-:Y:S04]  /*1df00*/  STL.64 [R1+0x918], R174 ;  /* 0x000918ae01007387 */ /* 0x000fe80000100a00 */
[----:B------:R-:W3:Y:S01]  /*1df10*/  LDL R211, [R1+0x1534] ;  /* 0x0015340001d37983 */ /* 0x000ee20000100800 */
[-C--:B-1----:R-:W-:Y:S03]  /*1df20*/  HMMA.1688.F32.TF32 R76, R52, R44.reuse, R168 ;  /* 0x0000002c344c723c */ /* 0x082fe600000810a8 */
[----:B------:R-:W-:Y:S04]  /*1df30*/  LDS R176, [R3+0x580] ;  /* 0x0005800003b07984 */ /* 0x000fe80000000800 */
[----:B------:R-:W-:Y:S01]  /*1df40*/  LDS R178, [R3+0x2580] ;  /* 0x0025800003b27984 */ /* 0x000fe20000000800 */
[-C--:B--2---:R-:W-:Y:S03]  /*1df50*/  HMMA.1688.F32.TF32 R72, R48, R44.reuse, R164 ;  /* 0x0000002c3048723c */ /* 0x084fe600000810a4 */
[----:B------:R-:W-:Y:S04]  /*1df60*/  LDS R177, [R240+0x580] ;  /* 0x00058000f0b17984 */ /* 0x000fe80000000800 */
[----:B------:R-:W-:Y:S01]  /*1df70*/  LDS R179, [R240+0x2580] ;  /* 0x00258000f0b37984 */ /* 0x000fe20000000800 */
[-C--:B------:R-:W-:Y:S03]  /*1df80*/  HMMA.1688.F32.TF32 R160, R196, R44.reuse, R160 ;  /* 0x0000002cc4a0723c */ /* 0x080fe600000810a0 */
[----:B------:R-:W-:Y:S04]  /*1df90*/  LDS R172, [R3+0x600] ;  /* 0x0006000003ac7984 */ /* 0x000fe80000000800 */
[----:B------:R-:W-:Y:S04]  /*1dfa0*/  STL.64 [R1+0x990], R76 ;  /* 0x0009904c01007387 */ /* 0x000fe80000100a00 */
[----:B------:R-:W-:Y:S04]  /*1dfb0*/  STL.64 [R1+0x998], R78 ;  /* 0x0009984e01007387 */ /* 0x000fe80000100a00 */
[----:B------:R-:W-:Y:S04]  /*1dfc0*/  STL.64 [R1+0xb90], R72 ;  /* 0x000b904801007387 */ /* 0x000fe80000100a00 */
[----:B------:R-:W-:Y:S01]  /*1dfd0*/  STL.64 [R1+0xb98], R74 ;  /* 0x000b984a01007387 */ /* 0x000fe20000100a00 */
[-C--:B------:R-:W-:Y:S03]  /*1dfe0*/  HMMA.1688.F32.TF32 R156, R192, R44.reuse, R156 ;  /* 0x0000002cc09c723c */ /* 0x080fe6000008109c */
[----:B------:R-:W-:Y:S04]  /*1dff0*/  LDS R174, [R3+0x2600] ;  /* 0x0026000003ae7984 */ /* 0x000fe80000000800 */
[----:B------:R-:W-:Y:S01]  /*1e000*/  LDS R173, [R240+0x600] ;  /* 0x00060000f0ad7984 */ /* 0x000fe20000000800 */
        /* <DEDUP_REMOVED lines=16> */
[----:B---3--:R-:W1:Y:S04]  /*1e110*/  LDSM.16.M88.4 R72, [R211+0x41000] ;  /* 0x04100000d348783b */ /* 0x008e680000000200 */
[----:B-1----:R-:W-:Y:S04]  /*1e120*/  STL [R1+0x3164], R74 ;  /* 0x0031644a01007387 */ /* 0x002fe80000100800 */
[----:B------:R-:W-:Y:S04]  /*1e130*/  STL [R1+0x3160], R75 ;  /* 0x0031604b01007387 */ /* 0x000fe80000100800 */
[----:B------:R-:W-:Y:S04]  /*1e140*/  STL.64 [R1+0xd10], R160 ;  /* 0x000d10a001007387 */ /* 0x000fe80000100a00 */
[----:B------:R-:W-:Y:S04]  /*1e150*/  STL.64 [R1+0xd18], R162 ;  /* 0x000d18a201007387 */ /* 0x000fe80000100a00 */
[----:B------:R-:W1:Y:S04]  /*1e160*/  LDSM.16.M88.4 R160, [R211+0x42000] ;  /* 0x04200000d3a0783b */ /* 0x000e680000000200 */
[----:B-1----:R-:W-:Y:S04]  /*1e170*/  STL [R1+0x3174], R162 ;  /* 0x003174a201007387 */ /* 0x002fe80000100800 */
[----:B------:R-:W-:Y:S04]  /*1e180*/  STL [R1+0x3168], R163 ;  /* 0x003168a301007387 */ /* 0x000fe80000100800 */
[----:B------:R1:W-:Y:S04]  /*1e190*/  STL.64 [R1+0xda0], R156 ;  /* 0x000da09c01007387 */ /* 0x0003e80000100a00 */
[----:B------:R2:W-:Y:S04]  /*1e1a0*/  STL.64 [R1+0xda8], R158 ;  /* 0x000da89e01007387 */ /* 0x0005e80000100a00 */
[----:B-1----:R-:W3:Y:S04]  /*1e1b0*/  LDL.LU.64 R156, [R1+0x190] ;  /* 0x00019000019c7983 */ /* 0x002ee80000300a00 */
[----:B--2---:R-:W3:Y:S04]  /*1e1c0*/  LDL.LU.64 R158, [R1+0x198] ;  /* 0x00019800019e7983 */ /* 0x004ee80000300a00 */
[----:B------:R1:W-:Y:S04]  /*1e1d0*/  STL.64 [R1+0xfb0], R104 ;  /* 0x000fb06801007387 */ /* 0x0003e80000100a00 */
[----:B------:R2:W-:Y:S04]  /*1e1e0*/  STL.64 [R1+0xfb8], R106 ;  /* 0x000fb86a01007387 */ /* 0x0005e80000100a00 */
[----:B-1----:R-:W4:Y:S04]  /*1e1f0*/  LDL.LU.64 R104, [R1+0x420] ;  /* 0x0004200001687983 */ /* 0x002f280000300a00 */
[----:B--2---:R-:W4:Y:S04]  /*1e200*/  LDL.LU.64 R106, [R1+0x428] ;  /* 0x00042800016a7983 */ /* 0x004f280000300a00 */
[----:B------:R1:W-:Y:S04]  /*1e210*/  STL.64 [R1+0x10f0], R112 ;  /* 0x0010f07001007387 */ /* 0x0003e80000100a00 */
[----:B------:R2:W-:Y:S04]  /*1e220*/  STL.64 [R1+0x10f8], R114 ;  /* 0x0010f87201007387 */ /* 0x0005e80000100a00 */
[----:B-1----:R-:W4:Y:S04]  /*1e230*/  LDL.LU.64 R112, [R1+0x570] ;  /* 0x0005700001707983 */ /* 0x002f280000300a00 */
[----:B--2---:R-:W2:Y:S04]  /*1e240*/  LDL.LU.64 R114, [R1+0x578] ;  /* 0x0005780001727983 */ /* 0x004ea80000300a00 */
[----:B------:R-:W-:Y:S04]  /*1e250*/  STL.64 [R1+0x1330], R120 ;  /* 0x0013307801007387 */ /* 0x000fe80000100a00 */
[----:B------:R1:W-:Y:S02]  /*1e260*/  STL.64 [R1+0x1338], R122 ;  /* 0x0013387a01007387 */ /* 0x0003e40000100a00 */
[-C--:B-1----:R-:W-:Y:S08]  /*1e270*/  HMMA.1688.F32.TF32 R120, R176, R44.reuse, R128 ;  /* 0x0000002cb078723c */ /* 0x082ff00000081080 */
[-C--:B------:R-:W-:Y:S08]  /*1e280*/  HMMA.1688.F32.TF32 R136, R172, R44.reuse, R136 ;  /* 0x0000002cac88723c */ /* 0x080ff00000081088 */
[-C--:B------:R-:W-:Y:S07]  /*1e290*/  HMMA.1688.F32.TF32 R128, R168, R44.reuse, R148 ;  /* 0x0000002ca880723c */ /* 0x080fee0000081094 */
[----:B------:R-:W-:Y:S01]  /*1e2a0*/  STL.64 [R1+0x13a0], R120 ;  /* 0x0013a07801007387 */ /* 0x000fe20000100a00 */
[-C--:B------:R-:W-:Y:S03]  /*1e2b0*/  HMMA.1688.F32.TF32 R16, R164, R44.reuse, R16 ;  /* 0x0000002ca410723c */ /* 0x080fe60000081010 */
[----:B------:R1:W-:Y:S05]  /*1e2c0*/  STL.64 [R1+0x13a8], R122 ;  /* 0x0013a87a01007387 */ /* 0x0003ea0000100a00 */
[----:B-1----:R-:W-:Y:S01]  /*1e2d0*/  HMMA.1688.F32.TF32 R120, R76, R44, R144 ;  /* 0x0000002c4c78723c */ /* 0x002fe20000081090 */
[----:B------:R-:W-:Y:S04]  /*1e2e0*/  STL.64 [R1+0x1440], R136 ;  /* 0x0014408801007387 */ /* 0x000fe80000100a00 */
[----:B------:R-:W-:Y:S04]  /*1e2f0*/  STL.64 [R1+0x1448], R138 ;  /* 0x0014488a01007387 */ /* 0x000fe80000100a00 */
[----:B------:R-:W-:Y:S04]  /*1e300*/  STL.64 [R1+0x14c0], R128 ;  /* 0x0014c08001007387 */ /* 0x000fe80000100a00 */
[----:B------:R-:W-:Y:S10]  /*1e310*/  STL.64 [R1+0x14c8], R130 ;  /* 0x0014c88201007387 */ /* 0x000ff40000100a00 */
[----:B------:R-:W-:Y:S04]  /*1e320*/  STL.64 [R1+0x1500], R120 ;  /* 0x0015007801007387 */ /* 0x000fe80000100a00 */
[----:B------:R-:W-:Y:S04]  /*1e330*/  STL.64 [R1+0x1508], R122 ;  /* 0x0015087a01007387 */ /* 0x000fe80000100a00 */
[----:B------:R-:W-:Y:S04]  /*1e340*/  STL.64 [R1+0x1510], R16 ;  /* 0x0015101001007387 */ /* 0x000fe80000100a00 */
[----:B------:R3:W-:Y:S01]  /*1e350*/  STL.64 [R1+0x1518], R18 ;  /* 0x0015181201007387 */ /* 0x0007e20000100a00 */
[-C--:B------:R-:W-:Y:S08]  /*1e360*/  HMMA.1688.F32.TF32 R4, R56, R72.reuse, R4 ;  /* 0x000000483804723c */ /* 0x080ff00000081004 */
[-C--:B------:R-:W-:Y:S08]  /*1e370*/  HMMA.1688.F32.TF32 R12, R52, R72.reuse, R12 ;  /* 0x00000048340c723c */ /* 0x080ff0000008100c */
[-C--:B---3--:R-:W-:Y:S08]  /*1e380*/  HMMA.1688.F32.TF32 R16, R60, R72.reuse, R156 ;  /* 0x000000483c10723c */ /* 0x088ff0000008109c */
[-C--:B----4-:R-:W-:Y:S08]  /*1e390*/  HMMA.1688.F32.TF32 R44, R64, R72.reuse, R104 ;  /* 0x00000048402c723c */ /* 0x090ff00000081068 */
[-C--:B--2---:R-:W-:Y:S11]  /*1e3a0*/  HMMA.1688.F32.TF32 R112, R68, R72.reuse, R112 ;  /* 0x000000484470723c */ /* 0x084ff60000081070 */
[----:B------:R-:W-:Y:S11]  /*1e3b0*/  @!UPT UIADD3 URZ, URZ, URZ, URZ ;  /* 0x0000003f3f3ff290 */ /* 0x000ff6000fffe03f */
[----:B------:R-:W-:Y:S01]  /*1e3c0*/  @!UPT UIADD3 URZ, URZ, URZ, URZ ;  /* 0x0000003f3f3ff290 */ /* 0x000fe2000fffe03f */
[----:B------:R-:W-:Y:S04]  /*1e3d0*/  STL.64 [R1+0x800], R112 ;  /* 0x0008007001007387 */ /* 0x000fe80000100a00 */
[----:B------:R-:W-:Y:S04]  /*1e3e0*/  STL.64 [R1+0x808], R114 ;  /* 0x0008087201007387 */ /* 0x000fe80000100a00 */
[----:B------:R-:W-:Y:S04]  /*1e3f0*/  STL.64 [R1+0x7f0], R44 ;  /* 0x0007f02c01007387 */ /* 0x000fe80000100a00 */
[----:B------:R-:W-:Y:S04]  /*1e400*/  STL.64 [R1+0x7f8], R46 ;  /* 0x0007f82e01007387 */ /* 0x000fe80000100a00 */
[----:B------:R-:W-:Y:S04]  /*1e410*/  STL.64 [R1+0x7e0], R16 ;  /* 0x0007e01001007387 */ /* 0x000fe80000100a00 */
[----:B------:R1:W-:Y:S02]  /*1e420*/  STL.64 [R1+0x7e8], R18 ;  /* 0x0007e81201007387 */ /* 0x0003e40000100a00 */
[-C--:B-1----:R-:W-:Y:S02]  /*1e430*/  HMMA.1688.F32.TF32 R16, R48, R72.reuse, R84 ;  /* 0x000000483010723c */ /* 0x082fe40000081054 */
[----:B------:R-:W-:Y:S04]  /*1e440*/  STL.64 [R1+0x7d0], R4 ;  /* 0x0007d00401007387 */ /* 0x000fe80000100a00 */
[----:B------:R-:W-:Y:S04]  /*1e450*/  STL.64 [R1+0x7d8], R6 ;  /* 0x0007d80601007387 */ /* 0x000fe80000100a00 */
[----:B------:R1:W-:Y:S04]  /*1e460*/  STL.64 [R1+0x850], R12 ;  /* 0x0008500c01007387 */ /* 0x0003e80000100a00 */
[----:B------:R2:W-:Y:S04]  /*1e470*/  STL.64 [R1+0x858], R14 ;  /* 0x0008580e01007387 */ /* 0x0005e80000100a00 */
[----:B-1----:R-:W3:Y:S05]  /*1e480*/  LDL.LU.64 R12, [R1+0x540] ;  /* 0x00054000010c7983 */ /* 0x002eea0000300a00 */
[----:B------:R-:W-:Y:S04]  /*1e490*/  STL.64 [R1+0x8f0], R16 ;  /* 0x0008f01001007387 */ /* 0x000fe80000100a00 */
[----:B------:R-:W-:Y:S04]  /*1e4a0*/  STL.64 [R1+0x8f8], R18 ;  /* 0x0008f81201007387 */ /* 0x000fe80000100a00 */
[----:B--2---:R-:W3:Y:S01]  /*1e4b0*/  LDL.LU.64 R14, [R1+0x548] ;  /* 0x00054800010e7983 */ /* 0x004ee20000300a00 */
[-C--:B------:R-:W-:Y:S11]  /*1e4c0*/  HMMA.1688.F32.TF32 R4, R196, R72.reuse, R92 ;  /* 0x00000048c404723c */ /* 0x080ff6000008105c */
[----:B------:R-:W-:Y:S11]  /*1e4d0*/  @!UPT UIADD3 URZ, URZ, URZ, URZ ;  /* 0x0000003f3f3ff290 */ /* 0x000ff6000fffe03f */
[----:B------:R-:W-:Y:S01]  /*1e4e0*/  @!UPT UIADD3 URZ, URZ, URZ, URZ ;  /* 0x0000003f3f3ff290 */ /* 0x000fe2000fffe03f */
[----:B------:R-:W-:Y:S04]  /*1e4f0*/  STL.64 [R1+0xa40], R4 ;  /* 0x000a400401007387 */ /* 0x000fe80000100a00 */
[----:B------:R1:W-:Y:S04]  /*1e500*/  STL.64 [R1+0xa48], R6 ;  /* 0x000a480601007387 */ /* 0x0003e80000100a00 */
[----:B------:R-:W2:Y:S04]  /*1e510*/  LDL.LU.64 R84, [R1+0x3b0] ;  /* 0x0003b00001547983 */ /* 0x000ea80000300a00 */
[----:B------:R-:W2:Y:S01]  /*1e520*/  LDL.LU.64 R86, [R1+0x3b8] ;  /* 0x0003b80001567983 */ /* 0x000ea20000300a00 */
[-C--:B-1----:R-:W-:Y:S11]  /*1e530*/  HMMA.1688.F32.TF32 R4, R192, R72.reuse, R96 ;  /* 0x00000048c004723c */ /* 0x082ff60000081060 */
[----:B------:R-:W-:Y:S11]  /*1e540*/  @!UPT UIADD3 URZ, URZ, URZ, URZ ;  /* 0x0000003f3f3ff290 */ /* 0x000ff6000fffe03f */
[----:B------:R-:W-:Y:S01]  /*1e550*/  @!UPT UIADD3 URZ, URZ, URZ, URZ ;  /* 0x0000003f3f3ff290 */ /* 0x000fe2000fffe03f */
[----:B------:R1:W-:Y:S04]  /*1e560*/  STL.64 [R1+0xc80], R4 ;  /* 0x000c800401007387 */ /* 0x0003e80000100a00 */
[----:B------:R4:W-:Y:S04]  /*1e570*/  STL.64 [R1+0xc88], R6 ;  /* 0x000c880601007387 */ /* 0x0009e80000100a00 */
[----:B-1----:R-:W2:Y:S04]  /*1e580*/  LDL.LU.64 R4, [R1+0x120] ;  /* 0x0001200001047983 */ /* 0x002ea80000300a00 */
[----:B----4-:R-:W4:Y:S01]  /*1e590*/  LDL.LU.64 R6, [R1+0x128] ;  /* 0x0001280001067983 */ /* 0x010f220000300a00 */
[-C--:B------:R-:W-:Y:S08]  /*1e5a0*/  HMMA.1688.F32.TF32 R16, R188, R72.reuse, R100 ;  /* 0x00000048bc10723c */ /* 0x080ff00000081064 */
[-C--:B------:R-:W-:Y:S08]  /*1e5b0*/  HMMA.1688.F32.TF32 R44, R184, R72.reuse, R108 ;  /* 0x00000048b82c723c */ /* 0x080ff0000008106c */
[-C--:B------:R-:W-:Y:S07]  /*1e5c0*/  HMMA.1688.F32.TF32 R92, R180, R72.reuse, R116 ;  /* 0x00000048b45c723c */ /* 0x080fee0000081074 */
[----:B------:R-:W-:Y:S04]  /*1e5d0*/  STL.64 [R1+0xe30], R16 ;  /* 0x000e301001007387 */ /* 0x000fe80000100a00 */
[----:B------:R1:W-:Y:S01]  /*1e5e0*/  STL.64 [R1+0xe38], R18 ;  /* 0x000e381201007387 */ /* 0x0003e20000100a00 */
[-C--:B------:R-:W-:Y:S03]  /*1e5f0*/  HMMA.1688.F32.TF32 R100, R172, R72.reuse, R132 ;  /* 0x00000048ac64723c */ /* 0x080fe60000081084 */
[----:B------:R1:W-:Y:S04]  /*1e600*/  STL.64 [R1+0x1090], R44 ;  /* 0x0010902c01007387 */ /* 0x0003e80000100a00 */
[----:B------:R1:W-:Y:S02]  /*1e610*/  STL.64 [R1+0x1098], R46 ;  /* 0x0010982e01007387 */ /* 0x0003e40000100a00 */
[-C--:B-1----:R-:W-:Y:S02]  /*1e620*/  HMMA.1688.F32.TF32 R16, R176, R72.reuse, R124 ;  /* 0x00000048b010723c */ /* 0x082fe4000008107c */
[----:B------:R-:W4:Y:S04]  /*1e630*/  LDL.LU.64 R44, [R1+0x50] ;  /* 0x00005000012c7983 */ /* 0x000f280000300a00 */
[----:B------:R-:W-:Y:S02]  /*1e640*/  STL.64 [R1+0x11a0], R92 ;  /* 0x0011a05c01007387 */ /* 0x000fe40000100a00 */
[-C--:B------:R-:W-:Y:S02]  /*1e650*/  HMMA.1688.F32.TF32 R96, R168, R72.reuse, R140 ;  /* 0x00000048a860723c */ /* 0x080fe4000008108c */
[----:B------:R1:W-:Y:S04]  /*1e660*/  STL.64 [R1+0x11a8], R94 ;  /* 0x0011a85e01007387 */ /* 0x0003e80000100a00 */
[----:B------:R-:W4:Y:S02]  /*1e670*/  LDL.LU.64 R46, [R1+0x58] ;  /* 0x00005800012e7983 */ /* 0x000f240000300a00 */
[-C--:B-1----:R-:W-:Y:S08]  /*1e680*/  HMMA.1688.F32.TF32 R92, R76, R72.reuse, R152 ;  /* 0x000000484c5c723c */ /* 0x082ff00000081098 */
[----:B------:R-:W-:Y:S01]  /*1e690*/  HMMA.1688.F32.TF32 R72, R164, R72, R20 ;  /* 0x00000048a448723c */ /* 0x000fe20000081014 */
[----:B------:R1:W-:Y:S04]  /*1e6a0*/  STL.64 [R1+0x1340], R16 ;  /* 0x0013401001007387 */ /* 0x0003e80000100a00 */
[----:B------:R1:W-:Y:S04]  /*1e6b0*/  STL.64 [R1+0x1348], R18 ;  /* 0x0013481201007387 */ /* 0x0003e80000100a00 */
[----:B-1----:R-:W4:Y:S04]  /*1e6c0*/  LDL.LU.64 R16, [R1+0x30] ;  /* 0x0000300001107983 */ /* 0x002f280000300a00 */
[----:B------:R-:W4:Y:S04]  /*1e6d0*/  LDL.LU.64 R18, [R1+0x38] ;  /* 0x0000380001127983 */ /* 0x000f280000300a00 */
[----:B------:R-:W-:Y:S04]  /*1e6e0*/  STL.64 [R1+0x13b0], R100 ;  /* 0x0013b06401007387 */ /* 0x000fe80000100a00 */
[----:B------:R-:W-:Y:S04]  /*1e6f0*/  STL.64 [R1+0x13b8], R102 ;  /* 0x0013b86601007387 */ /* 0x000fe80000100a00 */
[----:B------:R-:W-:Y:S04]  /*1e700*/  STL.64 [R1+0x1470], R96 ;  /* 0x0014706001007387 */ /* 0x000fe80000100a00 */
[----:B------:R-:W-:Y:S04]  /*1e710*/  STL.64 [R1+0x1478], R98 ;  /* 0x0014786201007387 */ /* 0x000fe80000100a00 */
[----:B------:R-:W-:Y:S04]  /*1e720*/  STL.64 [R1+0x14e0], R92 ;  /* 0x0014e05c01007387 */ /* 0x000fe80000100a00 */
[----:B------:R-:W-:Y:S01]  /*1e730*/  STL.64 [R1+0x14e8], R94 ;  /* 0x0014e85e01007387 */ /* 0x000fe20000100a00 */
[-C--:B---3--:R-:W-:Y:S03]  /*1e740*/  HMMA.1688.F32.TF32 R20, R68, R160.reuse, R12 ;  /* 0x000000a04414723c */ /* 0x088fe6000008100c */
[----:B------:R-:W3:Y:S04]  /*1e750*/  LDL.LU.64 R12, [R1+0x10] ;  /* 0x00001000010c7983 */ /* 0x000ee80000300a00 */
[----:B------:R-:W-:Y:S04]  /*1e760*/  STL.64 [R1+0x14f0], R72 ;  /* 0x0014f04801007387 */ /* 0x000fe80000100a00 */
[----:B------:R-:W-:Y:S04]  /*1e770*/  STL.64 [R1+0x14f8], R74 ;  /* 0x0014f84a01007387 */ /* 0x000fe80000100a00 */
[----:B------:R-:W3:Y:S01]  /*1e780*/  LDL.LU.64 R14, [R1+0x18] ;  /* 0x00001800010e7983 */ /* 0x000ee20000300a00 */
[-C--:B------:R-:W-:Y:S07]  /*1e790*/  HMMA.1688.F32.TF32 R8, R56, R160.reuse, R8 ;  /* 0x000000a03808723c */ /* 0x080fee0000081008 */
[----:B------:R-:W-:Y:S04]  /*1e7a0*/  STL.64 [R1+0x710], R20 ;  /* 0x0007101401007387 */ /* 0x000fe80000100a00 */
[----:B------:R2:W-:Y:S02]  /*1e7b0*/  STL.64 [R1+0x718], R22 ;  /* 0x0007181601007387 */ /* 0x0005e40000100a00 */
[-C--:B--2---:R-:W-:Y:S08]  /*1e7c0*/  HMMA.1688.F32.TF32 R20, R64, R160.reuse, R84 ;  /* 0x000000a04014723c */ /* 0x084ff00000081054 */
[-C--:B----4-:R-:W-:Y:S11]  /*1e7d0*/  HMMA.1688.F32.TF32 R4, R60, R160.reuse, R4 ;  /* 0x000000a03c04723c */ /* 0x090ff60000081004 */
[----:B------:R-:W-:Y:S04]  /*1e7e0*/  @!UPT UIADD3 URZ, URZ, URZ, URZ ;  /* 0x0000003f3f3ff290 */ /* 0x000fe8000fffe03f */
[----:B------:R-:W-:Y:S04]  /*1e7f0*/  STL.64 [R1+0x700], R20 ;  /* 0x0007001401007387 */ /* 0x000fe80000100a00 */
[----:B------:R1:W-:Y:S04]  /*1e800*/  STL.64 [R1+0x708], R22 ;  /* 0x0007081601007387 */ /* 0x0003e80000100a00 */
[----:B------:R-:W-:Y:S04]  /*1e810*/  STL.64 [R1+0x6f0], R4 ;  /* 0x0006f00401007387 */ /* 0x000fe80000100a00 */
[----:B------:R2:W-:Y:S04]  /*1e820*/  STL.64 [R1+0x6f8], R6 ;  /* 0x0006f80601007387 */ /* 0x0005e80000100a00 */
[----:B------:R-:W-:Y:S04]  /*1e830*/  STL.64 [R1+0x6e0], R8 ;  /* 0x0006e00801007387 */ /* 0x000fe80000100a00 */
[----:B------:R-:W-:Y:S04]  /*1e840*/  STL.64 [R1+0x6e8], R10 ;  /* 0x0006e80a01007387 */ /* 0x000fe80000100a00 */
[----:B------:R-:W4:Y:S01]  /*1e850*/  LDSM.16.M88.4 R8, [R211+0x43000] ;  /* 0x04300000d308783b */ /* 0x000f220000000200 */
[-C--:B-1----:R-:W-:Y:S08]  /*1e860*/  HMMA.1688.F32.TF32 R20, R52, R160.reuse, R80 ;  /* 0x000000a03414723c */ /* 0x082ff00000081050 */
[-C--:B--2---:R-:W-:Y:S11]  /*1e870*/  HMMA.1688.F32.TF32 R4, R48, R160.reuse, R88 ;  /* 0x000000a03004723c */ /* 0x084ff60000081058 */
[----:B------:R-:W-:Y:S04]  /*1e880*/  @!UPT UIADD3 URZ, URZ, URZ, URZ ;  /* 0x0000003f3f3ff290 */ /* 0x000fe8000fffe03f */
[----:B------:R-:W-:Y:S04]  /*1e890*/  STL.64 [R1+0x740], R20 ;  /* 0x0007401401007387 */ /* 0x000fe80000100a00 */
[----:B------:R1:W-:Y:S04]  /*1e8a0*/  STL.64 [R1+0x748], R22 ;  /* 0x0007481601007387 */ /* 0x0003e80000100a00 */
[----:B----4-:R-:W-:Y:S04]  /*1e8b0*/  STL [R1+0x317c], R10 ;  /* 0x00317c0a01007387 */ /* 0x010fe80000100800 */
[----:B------:R-:W-:Y:S04]  /*1e8c0*/  STL.64 [R1+0x770], R4 ;  /* 0x0007700401007387 */ /* 0x000fe80000100a00 */
[----:B------:R-:W-:Y:S04]  /*1e8d0*/  STL.64 [R1+0x778], R6 ;  /* 0x0007780601007387 */ /* 0x000fe80000100a00 */
[----:B------:R-:W2:Y:S01]  /*1e8e0*/  LDSM.16.M88.4 R4, [R211+0x44000] ;  /* 0x04400000d304783b */ /* 0x000ea20000000200 */
[-C--:B-1----:R-:W-:Y:S03]  /*1e8f0*/  HMMA.1688.F32.TF32 R20, R196, R160.reuse, R200 ;  /* 0x000000a0c414723c */ /* 0x082fe600000810c8 */
[----:B------:R-:W-:Y:S05]  /*1e900*/  STL [R1+0x3178], R11 ;  /* 0x0031780b01007387 */ /* 0x000fea0000100800 */
[-C--:B------:R-:W-:Y:S01]  /*1e910*/  HMMA.1688.F32.TF32 R16, R188, R160.reuse, R16 ;  /* 0x000000a0bc10723c */ /* 0x080fe20000081010 */
[----:B--2---:R-:W-:Y:S11]  /*1e920*/  STL [R1+0x3184], R6 ;  /* 0x0031840601007387 */ /* 0x004ff60000100800 */
[----:B------:R-:W-:Y:S03]  /*1e930*/  @!UPT UIADD3 URZ, URZ, URZ, URZ ;  /* 0x0000003f3f3ff290 */ /* 0x000fe6000fffe03f */
[----:B------:R-:W-:Y:S04]  /*1e940*/  STL.64 [R1+0x7a0], R20 ;  /* 0x0007a01401007387 */ /* 0x000fe80000100a00 */
[----:B------:R1:W-:Y:S02]  /*1e950*/  STL.64 [R1+0x7a8], R22 ;  /* 0x0007a81601007387 */ /* 0x0003e40000100a00 */
[-C--:B-1----:R-:W-:Y:S02]  /*1e960*/  HMMA.1688.F32.TF32 R20, R192, R160.reuse, R44 ;  /* 0x000000a0c014723c */ /* 0x082fe4000008102c */
[----:B------:R-:W-:Y:S04]  /*1e970*/  STL [R1+0x3180], R7 ;  /* 0x0031800701007387 */ /* 0x000fe80000100800 */
[----:B------:R-:W2:Y:S11]  /*1e980*/  LDL.LU.64 R96, [R1+0x560] ;  /* 0x0005600001607983 */ /* 0x000eb60000300a00 */
[----:B------:R-:W-:Y:S06]  /*1e990*/  @!UPT UIADD3 URZ, URZ, URZ, URZ ;  /* 0x0000003f3f3ff290 */ /* 0x000fec000fffe03f */
[----:B------:R-:W-:Y:S04]  /*1e9a0*/  STL.64 [R1+0x950], R20 ;  /* 0x0009501401007387 */ /* 0x000fe80000100a00 */
[----:B------:R-:W-:Y:S04]  /*1e9b0*/  STL.64 [R1+0x958], R22 ;  /* 0x0009581601007387 */ /* 0x000fe80000100a00 */
[----:B------:R-:W2:Y:S04]  /*1e9c0*/  LDL.LU.64 R98, [R1+0x568] ;  /* 0x0005680001627983 */ /* 0x000ea80000300a00 */
[----:B------:R-:W-:Y:S04]  /*1e9d0*/  STL.64 [R1+0xc40], R16 ;  /* 0x000c401001007387 */ /* 0x000fe80000100a00 */
[----:B------:R-:W-:Y:S04]  /*1e9e0*/  STL.64 [R1+0xc48], R18 ;  /* 0x000c481201007387 */ /* 0x000fe80000100a00 */
[----:B------:R-:W4:Y:S04]  /*1e9f0*/  LDL.LU.64 R92, [R1+0x3f0] ;  /* 0x0003f000015c7983 */ /* 0x000f280000300a00 */
[----:B------:R-:W4:Y:S01]  /*1ea00*/  LDL.LU.64 R94, [R1+0x3f8] ;  /* 0x0003f800015e7983 */ /* 0x000f220000300a00 */
[-C--:B---3--:R-:W-:Y:S11]  /*1ea10*/  HMMA.1688.F32.TF32 R12, R184, R160.reuse, R12 ;  /* 0x000000a0b80c723c */ /* 0x088ff6000008100c */
[----:B------:R-:W-:Y:S11]  /*1ea20*/  @!UPT UIADD3 URZ, URZ, URZ, URZ ;  /* 0x0000003f3f3ff290 */ /* 0x000ff6000fffe03f */
[----:B------:R-:W-:Y:S01]  /*1ea30*/  @!UPT UIADD3 URZ, URZ, URZ, URZ ;  /* 0x0000003f3f3ff290 */ /* 0x000fe2000fffe03f */
[----:B------:R1:W-:Y:S04]  /*1ea40*/  STL.64 [R1+0xe50], R12 ;  /* 0x000e500c01007387 */ /* 0x0003e80000100a00 */
[----:B------:R3:W-:Y:S04]  /*1ea50*/  STL.64 [R1+0xe58], R14 ;  /* 0x000e580e01007387 */ /* 0x0007e80000100a00 */
[----:B------:R-:W4:Y:S04]  /*1ea60*/  LDL.LU.64 R88, [R1+0x180] ;  /* 0x0001800001587983 */ /* 0x000f280000300a00 */
[----:B------:R-:W4:Y:S04]  /*1ea70*/  LDL.LU.64 R90, [R1+0x188] ;  /* 0x00018800015a7983 */ /* 0x000f280000300a00 */
[----:B------:R-:W4:Y:S04]  /*1ea80*/  LDL.LU.64 R84, [R1+0xe0] ;  /* 0x0000e00001547983 */ /* 0x000f280000300a00 */
[----:B------:R-:W4:Y:S04]  /*1ea90*/  LDL.LU.64 R86, [R1+0xe8] ;  /* 0x0000e80001567983 */ /* 0x000f280000300a00 */
[----:B------:R-:W4:Y:S04]  /*1eaa0*/  LDL.LU.64 R80, [R1+0xc0] ;  /* 0x0000c00001507983 */ /* 0x000f280000300a00 */
[----:B------:R-:W4:Y:S04]  /*1eab0*/  LDL.LU.64 R82, [R1+0xc8] ;  /* 0x0000c80001527983 */ /* 0x000f280000300a00 */
[----:B------:R-:W4:Y:S04]  /*1eac0*/  LDL.LU.64 R72, [R1+0xa0] ;  /* 0x0000a00001487983 */ /* 0x000f280000300a00 */
[----:B------:R-:W4:Y:S04]  /*1ead0*/  LDL.LU.64 R74, [R1+0xa8] ;  /* 0x0000a800014a7983 */ /* 0x000f280000300a00 */
[----:B-1----:R-:W4:Y:S04]  /*1eae0*/  LDL.LU.64 R12, [R1+0x60] ;  /* 0x00006000010c7983 */ /* 0x002f280000300a00 */
[----:B---3--:R-:W3:Y:S04]  /*1eaf0*/  LDL.LU.64 R14, [R1+0x68] ;  /* 0x00006800010e7983 */ /* 0x008ee80000300a00 */
[----:B------:R-:W3:Y:S04]  /*1eb00*/  LDL.LU.64 R44, [R1+0x40] ;  /* 0x00004000012c7983 */ /* 0x000ee80000300a00 */
[----:B------:R-:W3:Y:S04]  /*1eb10*/  LDL.LU.64 R46, [R1+0x48] ;  /* 0x00004800012e7983 */ /* 0x000ee80000300a00 */
[----:B------:R-:W3:Y:S04]  /*1eb20*/  LDL.LU.64 R20, [R1+0x20] ;  /* 0x0000200001147983 */ /* 0x000ee80000300a00 */
[----:B------:R-:W3:Y:S04]  /*1eb30*/  LDL.LU.64 R22, [R1+0x28] ;  /* 0x0000280001167983 */ /* 0x000ee80000300a00 */
[----:B------:R-:W3:Y:S04]  /*1eb40*/  LDL.LU.64 R16, [R1] ;  /* 0x0000000001107983 */ /* 0x000ee80000300a00 */
[----:B------:R-:W3:Y:S01]  /*1eb50*/  LDL.LU.64 R18, [R1+0x8] ;  /* 0x0000080001127983 */ /* 0x000ee20000300a00 */
[-C--:B------:R-:W-:Y:S08]  /*1eb60*/  HMMA.1688.F32.TF32 R104, R180, R160.reuse, R248 ;  /* 0x000000a0b468723c */ /* 0x080ff000000810f8 */
[-C--:B------:R-:W-:Y:S08]  /*1eb70*/  HMMA.1688.F32.TF32 R100, R176, R160.reuse, R236 ;  /* 0x000000a0b064723c */ /* 0x080ff000000810ec */
[-C--:B------:R-:W-:Y:S07]  /*1eb80*/  HMMA.1688.F32.TF32 R108, R172, R160.reuse, R228 ;  /* 0x000000a0ac6c723c */ /* 0x080fee00000810e4 */
[----:B------:R-:W-:Y:S04]  /*1eb90*/  STL.64 [R1+0x10a0], R104 ;  /* 0x0010a06801007387 */ /* 0x000fe80000100a00 */
[----:B------:R1:W-:Y:S04]  /*1eba0*/  STL.64 [R1+0x10a8], R106 ;  /* 0x0010a86a01007387 */ /* 0x0003e80000100a00 */
[----:B------:R-:W-:Y:S01]  /*1ebb0*/  STL.64 [R1+0x11b0], R100 ;  /* 0x0011b06401007387 */ /* 0x000fe20000100a00 */
[-C--:B------:R-:W-:Y:S03]  /*1ebc0*/  HMMA.1688.F32.TF32 R24, R164, R160.reuse, R24 ;  /* 0x000000a0a418723c */ /* 0x080fe60000081018 */
[----:B------:R1:W-:Y:S05]  /*1ebd0*/  STL.64 [R1+0x11b8], R102 ;  /* 0x0011b86601007387 */ /* 0x0003ea0000100a00 */
[-C--:B-1----:R-:W-:Y:S08]  /*1ebe0*/  HMMA.1688.F32.TF32 R104, R168, R160.reuse, R220 ;  /* 0x000000a0a868723c */ /* 0x082ff000000810dc */
[----:B------:R-:W-:Y:S01]  /*1ebf0*/  HMMA.1688.F32.TF32 R100, R76, R160, R212 ;  /* 0x000000a04c64723c */ /* 0x000fe200000810d4 */
[----:B------:R-:W-:Y:S04]  /*1ec00*/  STL.64 [R1+0x1350], R108 ;  /* 0x0013506c01007387 */ /* 0x000fe80000100a00 */
[----:B------:R-:W-:Y:S10]  /*1ec10*/  STL.64 [R1+0x1358], R110 ;  /* 0x0013586e01007387 */ /* 0x000ff40000100a00 */
[----:B------:R-:W-:Y:S04]  /*1ec20*/  STL.64 [R1+0x13e0], R104 ;  /* 0x0013e06801007387 */ /* 0x000fe80000100a00 */
[----:B------:R-:W-:Y:S04]  /*1ec30*/  STL.64 [R1+0x13e8], R106 ;  /* 0x0013e86a01007387 */ /* 0x000fe80000100a00 */
[----:B------:R-:W-:Y:S04]  /*1ec40*/  STL.64 [R1+0x1460], R100 ;  /* 0x0014606401007387 */ /* 0x000fe80000100a00 */
[----:B------:R-:W-:Y:S04]  /*1ec50*/  STL.64 [R1+0x1468], R102 ;  /* 0x0014686601007387 */ /* 0x000fe80000100a00 */
[----:B------:R-:W-:Y:S04]  /*1ec60*/  STL.64 [R1+0x14d0], R24 ;  /* 0x0014d01801007387 */ /* 0x000fe80000100a00 */
[----:B------:R1:W-:Y:S01]  /*1ec70*/  STL.64 [R1+0x14d8], R26 ;  /* 0x0014d81a01007387 */ /* 0x0003e20000100a00 */
[-C--:B--2---:R-:W-:Y:S08]  /*1ec80*/  HMMA.1688.F32.TF32 R96, R68, R8.reuse, R96 ;  /* 0x000000084460723c */ /* 0x084ff00000081060 */
[-C--:B----4-:R-:W-:Y:S11]  /*1ec90*/  HMMA.1688.F32.TF32 R92, R64, R8.reuse, R92 ;  /* 0x00000008405c723c */ /* 0x090ff6000008105c */
[----:B------:R-:W-:Y:S05]  /*1eca0*/  @!UPT UIADD3 URZ, URZ, URZ, URZ ;  /* 0x0000003f3f3ff290 */ /* 0x000fea000fffe03f */
[----:B------:R-:W-:Y:S02]  /*1ecb0*/  IMAD.MOV.U32 R10, RZ, RZ, R99 ;  /* 0x000000ffff0a7224 */ /* 0x000fe400078e0063 */
[----:B------:R-:W-:Y:S02]  /*1ecc0*/  IMAD.MOV.U32 R7, RZ, RZ, R98 ;  /* 0x000000ffff077224 */ /* 0x000fe400078e0062 */
[----:B------:R-:W-:Y:S01]  /*1ecd0*/  IMAD.MOV.U32 R6, RZ, RZ, R97 ;  /* 0x000000ffff067224 */ /* 0x000fe200078e0061 */
[----:B------:R-:W-:Y:S04]  /*1ece0*/  STL [R1+0x640], R96 ;  /* 0x0006406001007387 */ /* 0x000fe80000100800 */
[----:B------:R-:W-:Y:S04]  /*1ecf0*/  STL [R1+0x3190], R10 ;  /* 0x0031900a01007387 */ /* 0x000fe80000100800 */
[----:B------:R-:W-:Y:S04]  /*1ed00*/  STL [R1+0x318c], R7 ;  /* 0x00318c0701007387 */ /* 0x000fe80000100800 */
[----:B------:R-:W-:Y:S04]  /*1ed10*/  STL [R1+0x3188], R6 ;  /* 0x0031880601007387 */ /* 0x000fe80000100800 */
[----:B------:R-:W-:Y:S04]  /*1ed20*/  STL.64 [R1+0x630], R92 ;  /* 0x0006305c01007387 */ /* 0x000fe80000100a00 */
[----:B------:R-:W-:Y:S01]  /*1ed30*/  STL.64 [R1+0x638], R94 ;  /* 0x0006385e01007387 */ /* 0x000fe20000100a00 */
[-C--:B------:R-:W-:Y:S08]  /*1ed40*/  HMMA.1688.F32.TF32 R88, R60, R8.reuse, R88 ;  /* 0x000000083c58723c */ /* 0x080ff00000081058 */
[-C--:B-1----:R-:W-:Y:S08]  /*1ed50*/  HMMA.1688.F32.TF32 R24, R56, R8.reuse, R84 ;  /* 0x000000083818723c */ /* 0x082ff00000081054 */
[-C--:B------:R-:W-:Y:S08]  /*1ed60*/  HMMA.1688.F32.TF32 R80, R52, R8.reuse, R80 ;  /* 0x000000083450723c */ /* 0x080ff00000081050 */
[-C--:B------:R-:W-:Y:S01]  /*1ed70*/  HMMA.1688.F32.TF32 R72, R48, R8.reuse, R72 ;  /* 0x000000083048723c */ /* 0x080fe20000081048 */
[----:B------:R-:W-:Y:S04]  /*1ed80*/  STL.64 [R1+0x620], R88 ;  /* 0x0006205801007387 */ /* 0x000fe80000100a00 */
[----:B------:R-:W-:Y:S04]  /*1ed90*/  STL.64 [R1+0x628], R90 ;  /* 0x0006285a01007387 */ /* 0x000fe80000100a00 */
[----:B------:R-:W-:Y:S04]  /*1eda0*/  STL.64 [R1+0x610], R24 ;  /* 0x0006101801007387 */ /* 0x000fe80000100a00 */
[----:B------:R3:W-:Y:S04]  /*1edb0*/  STL.64 [R1+0x618], R26 ;  /* 0x0006181a01007387 */ /* 0x0007e80000100a00 */
[----:B------:R-:W-:Y:S04]  /*1edc0*/  STL.64 [R1+0x600], R80 ;  /* 0x0006005001007387 */ /* 0x000fe80000100a00 */
[----:B------:R-:W-:Y:S01]  /*1edd0*/  STL.64 [R1+0x608], R82 ;  /* 0x0006085201007387 */ /* 0x000fe20000100a00 */
[-C--:B---3--:R-:W-:Y:S03]  /*1ede0*/  HMMA.1688.F32.TF32 R24, R196, R8.reuse, R12 ;  /* 0x00000008c418723c */ /* 0x088fe6000008100c */
[----:B------:R-:W2:Y:S04]  /*1edf0*/  LDL.LU.64 R12, [R1+0x530] ;  /* 0x00053000010c7983 */ /* 0x000ea80000300a00 */
[----:B------:R-:W-:Y:S04]  /*1ee00*/  STL.64 [R1+0x650], R72 ;  /* 0x0006504801007387 */ /* 0x000fe80000100a00 */
[----:B------:R1:W-:Y:S04]  /*1ee10*/  STL.64 [R1+0x658], R74 ;  /* 0x0006584a01007387 */ /* 0x0003e80000100a00 */
[----:B------:R-:W2:Y:S01]  /*1ee20*/  LDL.LU.64 R14, [R1+0x538] ;  /* 0x00053800010e7983 */ /* 0x000ea20000300a00 */
[-C--:B-1----:R-:W-:Y:S07]  /*1ee30*/  HMMA.1688.F32.TF32 R72, R192, R8.reuse, R44 ;  /* 0x00000008c048723c */ /* 0x082fee000008102c */
[----:B------:R-:W-:Y:S04]  /*1ee40*/  STL.64 [R1+0x6c0], R24 ;  /* 0x0006c01801007387 */ /* 0x000fe80000100a00 */
[----:B------:R1:W-:Y:S01]  /*1ee50*/  STL.64 [R1+0x6c8], R26 ;  /* 0x0006c81a01007387 */ /* 0x0003e20000100a00 */
[-C--:B------:R-:W-:Y:S08]  /*1ee60*/  HMMA.1688.F32.TF32 R44, R188, R8.reuse, R20 ;  /* 0x00000008bc2c723c */ /* 0x080ff00000081014 */
[-C--:B-1----:R-:W-:Y:S08]  /*1ee70*/  HMMA.1688.F32.TF32 R24, R184, R8.reuse, R16 ;  /* 0x00000008b818723c */ /* 0x082ff00000081010 */
[-C--:B------:R-:W-:Y:S01]  /*1ee80*/  HMMA.1688.F32.TF32 R20, R180, R8.reuse, R244 ;  /* 0x00000008b414723c */ /* 0x080fe200000810f4 */
[----:B------:R-:W-:Y:S04]  /*1ee90*/  STL.64 [R1+0x780], R72 ;  /* 0x0007804801007387 */ /* 0x000fe80000100a00 */
[----:B------:R-:W-:Y:S04]  /*1eea0*/  STL.64 [R1+0x788], R74 ;  /* 0x0007884a01007387 */ /* 0x000fe80000100a00 */
[----:B------:R-:W-:Y:S01]  /*1eeb0*/  STL.64 [R1+0x900], R44 ;  /* 0x0009002c01007387 */ /* 0x000fe20000100a00 */
[-C--:B------:R-:W-:Y:S03]  /*1eec0*/  HMMA.1688.F32.TF32 R16, R176, R8.reuse, R232 ;  /* 0x00000008b010723c */ /* 0x080fe600000810e8 */
[----:B------:R-:W-:Y:S04]  /*1eed0*/  STL.64 [R1+0x908], R46 ;  /* 0x0009082e01007387 */ /* 0x000fe80000100a00 */
[----:B------:R-:W-:Y:S04]  /*1eee0*/  STL.64 [R1+0xbc0], R24 ;  /* 0x000bc01801007387 */ /* 0x000fe80000100a00 */
[----:B------:R1:W-:Y:S04]  /*1eef0*/  STL.64 [R1+0xbc8], R26 ;  /* 0x000bc81a01007387 */ /* 0x0003e80000100a00 */
[----:B------:R-:W-:Y:S04]  /*1ef00*/  STL.64 [R1+0xeb0], R20 ;  /* 0x000eb01401007387 */ /* 0x000fe80000100a00 */
[----:B------:R3:W-:Y:S01]  /*1ef10*/  STL.64 [R1+0xeb8], R22 ;  /* 0x000eb81601007387 */ /* 0x0007e20000100a00 */
[-C--:B-1----:R-:W-:Y:S08]  /*1ef20*/  HMMA.1688.F32.TF32 R24, R172, R8.reuse, R224 ;  /* 0x00000008ac18723c */ /* 0x082ff000000810e0 */
[-C--:B---3--:R-:W-:Y:S01]  /*1ef30*/  HMMA.1688.F32.TF32 R20, R168, R8.reuse, R216 ;  /* 0x00000008a814723c */ /* 0x088fe200000810d8 */
[----:B------:R-:W-:Y:S04]  /*1ef40*/  STL.64 [R1+0x10b0], R16 ;  /* 0x0010b01001007387 */ /* 0x000fe80000100a00 */
[----:B------:R1:W-:Y:S10]  /*1ef50*/  STL.64 [R1+0x10b8], R18 ;  /* 0x0010b81201007387 */ /* 0x0003f40000100a00 */
[----:B------:R3:W-:Y:S04]  /*1ef60*/  STL.64 [R1+0x1260], R24 ;  /* 0x0012601801007387 */ /* 0x0007e80000100a00 */
[----:B------:R-:W-:Y:S04]  /*1ef70*/  STL.64 [R1+0x1268], R26 ;  /* 0x0012681a01007387 */ /* 0x000fe80000100a00 */
[----:B------:R-:W4:Y:S04]  /*1ef80*/  LDL.LU.64 R80, [R1+0x370] ;  /* 0x0003700001507983 */ /* 0x000f280000300a00 */
[----:B------:R-:W-:Y:S04]  /*1ef90*/  STL.64 [R1+0x1380], R20 ;  /* 0x0013801401007387 */ /* 0x000fe80000100a00 */
[----:B------:R-:W-:Y:S04]  /*1efa0*/  STL.64 [R1+0x1388], R22 ;  /* 0x0013881601007387 */ /* 0x000fe80000100a00 */
[----:B------:R-:W4:Y:S01]  /*1efb0*/  LDL.LU.64 R82, [R1+0x378] ;  /* 0x0003780001527983 */ /* 0x000f220000300a00 */
[-C--:B-1----:R-:W-:Y:S11]  /*1efc0*/  HMMA.1688.F32.TF32 R16, R76, R8.reuse, R204 ;  /* 0x000000084c10723c */ /* 0x082ff600000810cc */
[----:B------:R-:W-:Y:S11]  /*1efd0*/  @!UPT UIADD3 URZ, URZ, URZ, URZ ;  /* 0x0000003f3f3ff290 */ /* 0x000ff6000fffe03f */
[----:B------:R-:W-:Y:S01]  /*1efe0*/  @!UPT UIADD3 URZ, URZ, URZ, URZ ;  /* 0x0000003f3f3ff290 */ /* 0x000fe2000fffe03f */
[----:B------:R-:W-:Y:S04]  /*1eff0*/  STL.64 [R1+0x13d0], R16 ;  /* 0x0013d01001007387 */ /* 0x000fe80000100a00 */
[----:B------:R1:W-:Y:S04]  /*1f000*/  STL.64 [R1+0x13d8], R18 ;  /* 0x0013d81201007387 */ /* 0x0003e80000100a00 */
[----:B------:R-:W4:Y:S04]  /*1f010*/  LDL.LU.64 R88, [R1+0x110] ;  /* 0x0001100001587983 */ /* 0x000f280000300a00 */
[----:B------:R-:W4:Y:S04]  /*1f020*/  LDL.LU.64 R90, [R1+0x118] ;  /* 0x00011800015a7983 */ /* 0x000f280000300a00 */
[----:B---3--:R-:W3:Y:S01]  /*1f030*/  LDL.LU.64 R24, [R1+0xd0] ;  /* 0x0000d00001187983 */ /* 0x008ee20000300a00 */
[----:B-1----:R-:W-:Y:S03]  /*1f040*/  HMMA.1688.F32.TF32 R16, R164, R8, R28 ;  /* 0x00000008a410723c */ /* 0x002fe6000008101c */
[----:B------:R-:W3:Y:S04]  /*1f050*/  LDL.LU.64 R26, [R1+0xd8] ;  /* 0x0000d800011a7983 */ /* 0x000ee80000300a00 */
[----:B------:R-:W3:Y:S04]  /*1f060*/  LDL.LU.64 R20, [R1+0xb0] ;  /* 0x0000b00001147983 */ /* 0x000ee80000300a00 */
[----:B------:R-:W3:Y:S11]  /*1f070*/  LDL.LU.64 R22, [R1+0xb8] ;  /* 0x0000b80001167983 */ /* 0x000ef60000300a00 */
[----:B------:R-:W-:Y:S02]  /*1f080*/  @!UPT UIADD3 URZ, URZ, URZ, URZ ;  /* 0x0000003f3f3ff290 */ /* 0x000fe4000fffe03f */
[----:B------:R-:W-:Y:S01]  /*1f090*/  IMAD.MOV.U32 R9, RZ, RZ, R16 ;  /* 0x000000ffff097224 */ /* 0x000fe200078e0010 */
[----:B------:R-:W-:Y:S01]  /*1f0a0*/  MOV R8, R17 ;  /* 0x0000001100087202 */ /* 0x000fe20000000f00 */
[----:B------:R-:W-:Y:S01]  /*1f0b0*/  IMAD.MOV.U32 R2, RZ, RZ, R18 ;  /* 0x000000ffff027224 */ /* 0x000fe200078e0012 */
[----:B------:R-:W3:Y:S01]  /*1f0c0*/  LDL.LU.64 R16, [R1+0x70] ;  /* 0x0000700001107983 */ /* 0x000ee20000300a00 */
[----:B------:R-:W-:-:S03]  /*1f0d0*/  IMAD.MOV.U32 R0, RZ, RZ, R19 ;  /* 0x000000ffff007224 */ /* 0x000fc600078e0013 */
[----:B------:R-:W3:Y:S04]  /*1f0e0*/  LDL.LU.64 R18, [R1+0x78] ;  /* 0x0000780001127983 */ /* 0x000ee80000300a00 */
[----:B------:R-:W-:Y:S04]  /*1f0f0*/  STL [R1+0x2ff0], R0 ;  /* 0x002ff00001007387 */ /* 0x000fe80000100800 */
[----:B------:R-:W-:Y:S04]  /*1f100*/  STL [R1+0x2fec], R2 ;  /* 0x002fec0201007387 */ /* 0x000fe80000100800 */
[----:B------:R-:W-:Y:S04]  /*1f110*/  STL [R1+0x2fe8], R8 ;  /* 0x002fe80801007387 */ /* 0x000fe80000100800 */
[----:B------:R-:W-:Y:S01]  /*1f120*/  STL [R1+0x2fe4], R9 ;  /* 0x002fe40901007387 */ /* 0x000fe20000100800 */
[-C--:B--2---:R-:W-:Y:S11]  /*1f130*/  HMMA.1688.F32.TF32 R12, R68, R4.reuse, R12 ;  /* 0x00000004440c723c */ /* 0x084ff6000008100c */
[----:B------:R-:W-:Y:S11]  /*1f140*/  @!UPT UIADD3 URZ, URZ, URZ, URZ ;  /* 0x0000003f3f3ff290 */ /* 0x000ff6000fffe03f */
[----:B------:R-:W-:Y:S02]  /*1f150*/  @!UPT UIADD3 URZ, URZ, URZ, URZ ;  /* 0x0000003f3f3ff290 */ /* 0x000fe4000fffe03f */
[----:B------:R-:W-:Y:S01]  /*1f160*/  IMAD.MOV.U32 R11, RZ, RZ, R12 ;  /* 0x000000ffff0b7224 */ /* 0x000fe200078e000c */
[----:B------:R-:W-:Y:S01]  /*1f170*/  MOV R46, R14 ;  /* 0x0000000e002e7202 */ /* 0x000fe20000000f00 */
[----:B------:R-:W-:Y:S02]  /*1f180*/  IMAD.MOV.U32 R162, RZ, RZ, R13 ;  /* 0x000000ffffa27224 */ /* 0x000fe400078e000d */
[----:B------:R-:W-:Y:S01]  /*1f190*/  IMAD.MOV.U32 R47, RZ, RZ, R15 ;  /* 0x000000ffff2f7224 */ /* 0x000fe200078e000f */
[----:B------:R-:W2:Y:S04]  /*1f1a0*/  LDL.LU.64 R12, [R1+0x150] ;  /* 0x00015000010c7983 */ /* 0x000ea80000300a00 */
[----:B------:R-:W2:Y:S04]  /*1f1b0*/  LDL.LU.64 R14, [R1+0x158] ;  /* 0x00015800010e7983 */ /* 0x000ea80000300a00 */
[----:B------:R-:W2:Y:S04]  /*1f1c0*/  LDL.LU.64 R84, [R1+0x210] ;  /* 0x0002100001547983 */ /* 0x000ea80000300a00 */
[----:B------:R-:W2:Y:S04]  /*1f1d0*/  LDL.LU.64 R86, [R1+0x218] ;  /* 0x0002180001567983 */ /* 0x000ea80000300a00 */
[----:B------:R-:W2:Y:S04]  /*1f1e0*/  LDL.LU.64 R72, [R1+0x1f0] ;  /* 0x0001f00001487983 */ /* 0x000ea80000300a00 */
[----:B------:R-:W2:Y:S04]  /*1f1f0*/  LDL.LU.64 R74, [R1+0x1f8] ;  /* 0x0001f800014a7983 */ /* 0x000ea80000300a00 */
[----:B------:R-:W-:Y:S04]  /*1f200*/  STL [R1+0x31a0], R47 ;  /* 0x0031a02f01007387 */ /* 0x000fe80000100800 */
[----:B------:R-:W-:Y:S04]  /*1f210*/  STL [R1+0x319c], R46 ;  /* 0x00319c2e01007387 */ /* 0x000fe80000100800 */
[----:B------:R-:W-:Y:S04]  /*1f220*/  STL [R1+0x3198], R162 ;  /* 0x003198a201007387 */ /* 0x000fe80000100800 */
[----:B------:R4:W-:Y:S02]  /*1f230*/  STL [R1+0x3194], R11 ;  /* 0x0031940b01007387 */ /* 0x0009e40000100800 */
[-C--:B----4-:R-:W-:Y:S02]  /*1f240*/  HMMA.1688.F32.TF32 R8, R64, R4.reuse, R80 ;  /* 0x000000044008723c */ /* 0x090fe40000081050 */
[----:B------:R-:W4:Y:S04]  /*1f250*/  LDL.LU.64 R80, [R1+0x1d0] ;  /* 0x0001d00001507983 */ /* 0x000f280000300a00 */
[----:B------:R-:W4:Y:S11]  /*1f260*/  LDL.LU.64 R82, [R1+0x1d8] ;  /* 0x0001d80001527983 */ /* 0x000f360000300a00 */
[----:B------:R-:W-:Y:S06]  /*1f270*/  @!UPT UIADD3 URZ, URZ, URZ, URZ ;  /* 0x0000003f3f3ff290 */ /* 0x000fec000fffe03f */
[----:B------:R-:W-:Y:S04]  /*1f280*/  STL.64 [R1+0x550], R8 ;  /* 0x0005500801007387 */ /* 0x000fe80000100a00 */
[----:B------:R1:W-:Y:S04]  /*1f290*/  STL.64 [R1+0x558], R10 ;  /* 0x0005580a01007387 */ /* 0x0003e80000100a00 */
[----:B------:R-:W4:Y:S04]  /*1f2a0*/  LDL.LU.64 R28, [R1+0x1b0] ;  /* 0x0001b000011c7983 */ /* 0x000f280000300a00 */
[----:B------:R-:W4:Y:S01]  /*1f2b0*/  LDL.LU.64 R30, [R1+0x1b8] ;  /* 0x0001b800011e7983 */ /* 0x000f220000300a00 */
[-C--:B-1----:R-:W-:Y:S03]  /*1f2c0*/  HMMA.1688.F32.TF32 R8, R60, R4.reuse, R88 ;  /* 0x000000043c08723c */ /* 0x082fe60000081058 */
[----:B------:R-:W4:Y:S04]  /*1f2d0*/  LDL.LU.64 R44, [R1+0x170] ;  /* 0x00017000012c7983 */ /* 0x000f280000300a00 */
[----:B------:R-:W4:Y:S11]  /*1f2e0*/  LDL.LU.64 R46, [R1+0x178] ;  /* 0x00017800012e7983 */ /* 0x000f360000300a00 */
[----:B------:R-:W-:Y:S05]  /*1f2f0*/  @!UPT UIADD3 URZ, URZ, URZ, URZ ;  /* 0x0000003f3f3ff290 */ /* 0x000fea000fffe03f */
[----:B------:R-:W-:Y:S04]  /*1f300*/  STL.64 [R1+0x540], R8 ;  /* 0x0005400801007387 */ /* 0x000fe80000100a00 */
[----:B------:R3:W-:Y:S02]  /*1f310*/  STL.64 [R1+0x548], R10 ;  /* 0x0005480a01007387 */ /* 0x0007e40000100a00 */
[-C--:B---3--:R-:W-:Y:S02]  /*1f320*/  HMMA.1688.F32.TF32 R8, R56, R4.reuse, R24 ;  /* 0x000000043808723c */ /* 0x088fe40000081018 */
[----:B------:R-:W3:Y:S04]  /*1f330*/  LDL.LU.64 R24, [R1+0x140] ;  /* 0x0001400001187983 */ /* 0x000ee80000300a00 */
[----:B------:R-:W3:Y:S02]  /*1f340*/  LDL.LU.64 R26, [R1+0x148] ;  /* 0x00014800011a7983 */ /* 0x000ee40000300a00 */
[-C--:B------:R-:W-:Y:S11]  /*1f350*/  HMMA.1688.F32.TF32 R16, R48, R4.reuse, R16 ;  /* 0x000000043010723c */ /* 0x080ff60000081010 */
[----:B------:R-:W-:Y:S04]  /*1f360*/  @!UPT UIADD3 URZ, URZ, URZ, URZ ;  /* 0x0000003f3f3ff290 */ /* 0x000fe8000fffe03f */
[----:B------:R-:W-:Y:S04]  /*1f370*/  STL.64 [R1+0x530], R8 ;  /* 0x0005300801007387 */ /* 0x000fe80000100a00 */
[----:B------:R1:W-:Y:S02]  /*1f380*/  STL.64 [R1+0x538], R10 ;  /* 0x0005380a01007387 */ /* 0x0003e40000100a00 */
[-C--:B-1----:R-:W-:Y:S02]  /*1f390*/  HMMA.1688.F32.TF32 R8, R52, R4.reuse, R20 ;  /* 0x000000043408723c */ /* 0x082fe40000081014 */
[----:B------:R-:W3:Y:S04]  /*1f3a0*/  LDL.LU.64 R20, [R1+0x100] ;  /* 0x0001000001147983 */ /* 0x000ee80000300a00 */
[----:B------:R-:W3:Y:S11]  /*1f3b0*/  LDL.LU.64 R22, [R1+0x108] ;  /* 0x0001080001167983 */ /* 0x000ef60000300a00 */
[----:B------:R-:W-:Y:S06]  /*1f3c0*/  @!UPT UIADD3 URZ, URZ, URZ, URZ ;  /* 0x0000003f3f3ff290 */ /* 0x000fec000fffe03f */
[----:B------:R1:W-:Y:S04]  /*1f3d0*/  STL.64 [R1+0x520], R8 ;  /* 0x0005200801007387 */ /* 0x0003e80000100a00 */
[----:B------:R1:W-:Y:S04]  /*1f3e0*/  STL.64 [R1+0x528], R10 ;  /* 0x0005280a01007387 */ /* 0x0003e80000100a00 */
[----:B-1----:R-:W3:Y:S04]  /*1f3f0*/  LDL.LU.64 R8, [R1+0x90] ;  /* 0x0000900001087983 */ /* 0x002ee80000300a00 */
[----:B------:R-:W3:Y:S04]  /*1f400*/  LDL.LU.64 R10, [R1+0x98] ;  /* 0x00009800010a7983 */ /* 0x000ee80000300a00 */
[----:B------:R-:W-:Y:S04]  /*1f410*/  STL.64 [R1+0x570], R16 ;  /* 0x0005701001007387 */ /* 0x000fe80000100a00 */
[----:B------:R-:W-:Y:S04]  /*1f420*/  STL.64 [R1+0x578], R18 ;  /* 0x0005781201007387 */ /* 0x000fe80000100a00 */
[----:B------:R-:W1:Y:S01]  /*1f430*/  LDSM.16.M88.4 R16, [R211+0x45000] ;  /* 0x04500000d310783b */ /* 0x000e620000000200 */
[-C--:B--2---:R-:W-:Y:S03]  /*1f440*/  HMMA.1688.F32.TF32 R88, R196, R4.reuse, R12 ;  /* 0x00000004c458723c */ /* 0x084fe6000008100c */
[----:B------:R-:W2:Y:S04]  /*1f450*/  LDSM.16.M88.4 R12, [R211+0x46000] ;  /* 0x04600000d30c783b */ /* 0x000ea80000000200 */
[----:B-1----:R-:W-:Y:S04]  /*1f460*/  STL [R1+0x31a8], R18 ;  /* 0x0031a81201007387 */ /* 0x002fe80000100800 */
[----:B------:R-:W-:Y:S04]  /*1f470*/  STL [R1+0x31a4], R19 ;  /* 0x0031a41301007387 */ /* 0x000fe80000100800 */
[----:B--2---:R-:W-:Y:S08]  /*1f480*/  STL [R1+0x31b0], R14 ;  /* 0x0031b00e01007387 */ /* 0x004ff00000100800 */
[----:B------:R-:W-:Y:S04]  /*1f490*/  STL.64 [R1+0x5b0], R88 ;  /* 0x0005b05801007387 */ /* 0x000fe80000100a00 */
[----:B------:R1:W-:Y:S02]  /*1f4a0*/  STL.64 [R1+0x5b8], R90 ;  /* 0x0005b85a01007387 */ /* 0x0003e40000100a00 */
[-C--:B-1----:R-:W-:Y:S08]  /*1f4b0*/  HMMA.1688.F32.TF32 R88, R192, R4.reuse, R84 ;  /* 0x00000004c058723c */ /* 0x082ff00000081054 */
[-C--:B------:R-:W-:Y:S01]  /*1f4c0*/  HMMA.1688.F32.TF32 R84, R188, R4.reuse, R72 ;  /* 0x00000004bc54723c */ /* 0x080fe20000081048 */
[----:B------:R-:W-:Y:S04]  /*1f4d0*/  STL [R1+0x31ac], R15 ;  /* 0x0031ac0f01007387 */ /* 0x000fe80000100800 */
[----:B------:R-:W2:Y:S10]  /*1f4e0*/  LDL.LU.64 R72, [R1+0x11c0] ;  /* 0x0011c00001487983 */ /* 0x000eb40000300a00 */
[----:B------:R-:W-:Y:S04]  /*1f4f0*/  STL.64 [R1+0x5f0], R88 ;  /* 0x0005f05801007387 */ /* 0x000fe80000100a00 */
[----:B------:R-:W-:Y:S04]  /*1f500*/  STL.64 [R1+0x5f8], R90 ;  /* 0x0005f85a01007387 */ /* 0x000fe80000100a00 */
[----:B------:R-:W2:Y:S04]  /*1f510*/  LDL.LU.64 R74, [R1+0x11c8] ;  /* 0x0011c800014a7983 */ /* 0x000ea80000300a00 */
[----:B------:R-:W-:Y:S04]  /*1f520*/  STL.64 [R1+0x750], R84 ;  /* 0x0007505401007387 */ /* 0x000fe80000100a00 */
[----:B------:R4:W-:Y:S02]  /*1f530*/  STL.64 [R1+0x758], R86 ;  /* 0x0007585601007387 */ /* 0x0009e40000100a00 */
[-C--:B----4-:R-:W-:Y:S08]  /*1f540*/  HMMA.1688.F32.TF32 R84, R184, R4.reuse, R80 ;  /* 0x00000004b854723c */ /* 0x090ff00000081050 */
[-C--:B------:R-:W-:Y:S01]  /*1f550*/  HMMA.1688.F32.TF32 R80, R180, R4.reuse, R28 ;  /* 0x00000004b450723c */ /* 0x080fe2000008101c */
[----:B------:R-:W4:Y:S11]  /*1f560*/  LDL.LU.64 R28, [R1+0x3e0] ;  /* 0x0003e000011c7983 */ /* 0x000f360000300a00 */
[----:B------:R-:W-:Y:S03]  /*1f570*/  @!UPT UIADD3 URZ, URZ, URZ, URZ ;  /* 0x0000003f3f3ff290 */ /* 0x000fe6000fffe03f */
[----:B------:R-:W-:Y:S04]  /*1f580*/  STL.64 [R1+0x8e0], R84 ;  /* 0x0008e05401007387 */ /* 0x000fe80000100a00 */
[----:B------:R-:W-:Y:S04]  /*1f590*/  STL.64 [R1+0x8e8], R86 ;  /* 0x0008e85601007387 */ /* 0x000fe80000100a00 */
[----:B------:R-:W4:Y:S04]  /*1f5a0*/  LDL.LU.64 R30, [R1+0x3e8] ;  /* 0x0003e800011e7983 */ /* 0x000f280000300a00 */
[----:B------:R-:W-:Y:S04]  /*1f5b0*/  STL.64 [R1+0xbd0], R80 ;  /* 0x000bd05001007387 */ /* 0x000fe80000100a00 */
[----:B------:R1:W-:Y:S02]  /*1f5c0*/  STL.64 [R1+0xbd8], R82 ;  /* 0x000bd85201007387 */ /* 0x0003e40000100a00 */
[-C--:B-1----:R-:W-:Y:S02]  /*1f5d0*/  HMMA.1688.F32.TF32 R80, R176, R4.reuse, R44 ;  /* 0x00000004b050723c */ /* 0x082fe4000008102c */
[----:B------:R-:W4:Y:S04]  /*1f5e0*/  LDL.LU.64 R44, [R1+0x260] ;  /* 0x00026000012c7983 */ /* 0x000f280000300a00 */
[----:B------:R-:W4:Y:S11]  /*1f5f0*/  LDL.LU.64 R46, [R1+0x268] ;  /* 0x00026800012e7983 */ /* 0x000f360000300a00 */
[----:B------:R-:W-:Y:S06]  /*1f600*/  @!UPT UIADD3 URZ, URZ, URZ, URZ ;  /* 0x0000003f3f3ff290 */ /* 0x000fec000fffe03f */
        /* <DEDUP_REMOVED lines=8> */
[----:B------:R-:W-:Y:S04]  /*1f690*/  STL.64 [R1+0x10c8], R82 ;  /* 0x0010c85201007387 */ /* 0x000fe80000100a00 */
[----:B------:R-:W3:Y:S01]  /*1f6a0*/  LDL.LU.64 R92, [R1+0x240] ;  /* 0x00024000015c7983 */ /* 0x000ee20000300a00 */
[-C--:B------:R-:W-:Y:S03]  /*1f6b0*/  HMMA.1688.F32.TF32 R8, R76, R4.reuse, R8 ;  /* 0x000000044c08723c */ /* 0x080fe60000081008 */
[----:B------:R-:W3:Y:S04]  /*1f6c0*/  LDL.LU.64 R94, [R1+0x248] ;  /* 0x00024800015e7983 */ /* 0x000ee80000300a00 */
[----:B------:R1:W-:Y:S04]  /*1f6d0*/  STL.64 [R1+0x1280], R20 ;  /* 0x0012801401007387 */ /* 0x0003e80000100a00 */
[----:B------:R1:W-:Y:S04]  /*1f6e0*/  STL.64 [R1+0x1288], R22 ;  /* 0x0012881601007387 */ /* 0x0003e80000100a00 */
[----:B-1----:R-:W3:Y:S04]  /*1f6f0*/  LDL.LU.64 R20, [R1+0x230] ;  /* 0x0002300001147983 */ /* 0x002ee80000300a00 */
[----:B------:R-:W3:Y:S04]  /*1f700*/  LDL.LU.64 R22, [R1+0x238] ;  /* 0x0002380001167983 */ /* 0x000ee80000300a00 */
[----:B------:R1:W-:Y:S04]  /*1f710*/  STL.64 [R1+0x1370], R8 ;  /* 0x0013700801007387 */ /* 0x0003e80000100a00 */
[----:B------:R1:W-:Y:S04]  /*1f720*/  STL.64 [R1+0x1378], R10 ;  /* 0x0013780a01007387 */ /* 0x0003e80000100a00 */
[----:B------:R-:W3:Y:S04]  /*1f730*/  LDL.LU.64 R88, [R1+0x220] ;  /* 0x0002200001587983 */ /* 0x000ee80000300a00 */
[----:B------:R-:W3:Y:S04]  /*1f740*/  LDL.LU.64 R90, [R1+0x228] ;  /* 0x00022800015a7983 */ /* 0x000ee80000300a00 */
[----:B-1----:R-:W3:Y:S04]  /*1f750*/  LDL.LU.64 R8, [R1+0x200] ;  /* 0x0002000001087983 */ /* 0x002ee80000300a00 */
[----:B------:R-:W3:Y:S01]  /*1f760*/  LDL.LU.64 R10, [R1+0x208] ;  /* 0x00020800010a7983 */ /* 0x000ee20000300a00 */
[----:B------:R-:W-:Y:S03]  /*1f770*/  HMMA.1688.F32.TF32 R4, R164, R4, R32 ;  /* 0x00000004a404723c */ /* 0x000fe60000081020 */
[----:B------:R-:W3:Y:S04]  /*1f780*/  LDL.LU.64 R84, [R1+0x1e0] ;  /* 0x0001e00001547983 */ /* 0x000ee80000300a00 */
[----:B------:R-:W3:Y:S04]  /*1f790*/  LDL.LU.64 R86, [R1+0x1e8] ;  /* 0x0001e80001567983 */ /* 0x000ee80000300a00 */
[----:B------:R-:W3:Y:S04]  /*1f7a0*/  LDL.LU.64 R80, [R1+0x1c0] ;  /* 0x0001c00001507983 */ /* 0x000ee80000300a00 */
[----:B------:R-:W3:Y:S08]  /*1f7b0*/  LDL.LU.64 R82, [R1+0x1c8] ;  /* 0x0001c80001527983 */ /* 0x000ef00000300a00 */
[----:B------:R-:W-:Y:S04]  /*1f7c0*/  STL.64 [R1+0x13c0], R4 ;  /* 0x0013c00401007387 */ /* 0x000fe80000100a00 */
[----:B------:R4:W-:Y:S01]  /*1f7d0*/  STL.64 [R1+0x13c8], R6 ;  /* 0x0013c80601007387 */ /* 0x0009e20000100a00 */
[-C--:B--2---:R-:W-:Y:S11]  /*1f7e0*/  HMMA.1688.F32.TF32 R96, R68, R16.reuse, R72 ;  /* 0x000000104460723c */ /* 0x084ff60000081048 */
[----:B------:R-:W-:Y:S11]  /*1f7f0*/  @!UPT UIADD3 URZ, URZ, URZ, URZ ;  /* 0x0000003f3f3ff290 */ /* 0x000ff6000fffe03f */
[----:B------:R-:W-:Y:S02]  /*1f800*/  @!UPT UIADD3 URZ, URZ, URZ, URZ ;  /* 0x0000003f3f3ff290 */ /* 0x000fe4000fffe03f */
[----:B------:R-:W-:Y:S01]  /*1f810*/  MOV R252, R99 ;  /* 0x0000006300fc7202 */ /* 0x000fe20000000f00 */
[----:B------:R-:W-:Y:S02]  /*1f820*/  IMAD.MOV.U32 R75, RZ, RZ, R98 ;  /* 0x000000ffff4b7224 */ /* 0x000fe400078e0062 */
[----:B------:R-:W-:Y:S02]  /*1f830*/  IMAD.MOV.U32 R74, RZ, RZ, R97 ;  /* 0x000000ffff4a7224 */ /* 0x000fe400078e0061 */
[----:B------:R-:W-:Y:S01]  /*1f840*/  IMAD.MOV.U32 R163, RZ, RZ, R96 ;  /* 0x000000ffffa37224 */ /* 0x000fe200078e0060 */
[----:B------:R-:W-:Y:S04]  /*1f850*/  STL [R1+0x31c0], R252 ;  /* 0x0031c0fc01007387 */ /* 0x000fe80000100800 */
[----:B------:R-:W-:Y:S04]  /*1f860*/  STL [R1+0x31bc], R75 ;  /* 0x0031bc4b01007387 */ /* 0x000fe80000100800 */
[----:B------:R-:W-:Y:S04]  /*1f870*/  STL [R1+0x31b8], R74 ;  /* 0x0031b84a01007387 */ /* 0x000fe80000100800 */
[----:B------:R-:W-:Y:S01]  /*1f880*/  STL [R1+0x31b4], R163 ;  /* 0x0031b4a301007387 */ /* 0x000fe20000100800 */
[-C--:B----4-:R-:W-:Y:S03]  /*1f890*/  HMMA.1688.F32.TF32 R4, R64, R16.reuse, R28 ;  /* 0x000000104004723c */ /* 0x090fe6000008101c */
[----:B------:R-:W2:Y:S04]  /*1f8a0*/  LDL.LU.64 R28, [R1+0x1a0] ;  /* 0x0001a000011c7983 */ /* 0x000ea80000300a00 */
[----:B------:R-:W2:Y:S11]  /*1f8b0*/  LDL.LU.64 R30, [R1+0x1a8] ;  /* 0x0001a800011e7983 */ /* 0x000eb60000300a00 */
[----:B------:R-:W-:Y:S05]  /*1f8c0*/  @!UPT UIADD3 URZ, URZ, URZ, URZ ;  /* 0x0000003f3f3ff290 */ /* 0x000fea000fffe03f */
        /* <DEDUP_REMOVED lines=10> */
[----:B------:R-:W3:Y:S11]  /*1f970*/  LDL.LU.64 R26, [R1+0x138] ;  /* 0x00013800011a7983 */ /* 0x000ef60000300a00 */
[----:B------:R-:W-:Y:S06]  /*1f980*/  @!UPT UIADD3 URZ, URZ, URZ, URZ ;  /* 0x0000003f3f3ff290 */ /* 0x000fec000fffe03f */
[----:B------:R1:W-:Y:S04]  /*1f990*/  STL.64 [R1+0x460], R4 ;  /* 0x0004600401007387 */ /* 0x0003e80000100a00 */
[----:B------:R1:W-:Y:S04]  /*1f9a0*/  STL.64 [R1+0x468], R6 ;  /* 0x0004680601007387 */ /* 0x0003e80000100a00 */
[----:B-1----:R-:W3:Y:S04]  /*1f9b0*/  LDL.LU.64 R4, [R1+0xf0] ;  /* 0x0000f00001047983 */ /* 0x002ee80000300a00 */
[----:B------:R-:W3:Y:S01]  /*1f9c0*/  LDL.LU.64 R6, [R1+0xf8] ;  /* 0x0000f80001067983 */ /* 0x000ee20000300a00 */
[-C--:B------:R-:W-:Y:S08]  /*1f9d0*/  HMMA.1688.F32.TF32 R32, R52, R16.reuse, R92 ;  /* 0x000000103420723c */ /* 0x080ff0000008105c */
[-C--:B------:R-:W-:Y:S11]  /*1f9e0*/  HMMA.1688.F32.TF32 R72, R196, R16.reuse, R88 ;  /* 0x00000010c448723c */ /* 0x080ff60000081058 */
[----:B------:R-:W-:Y:S04]  /*1f9f0*/  @!UPT UIADD3 URZ, URZ, URZ, URZ ;  /* 0x0000003f3f3ff290 */ /* 0x000fe8000fffe03f */
[----:B------:R-:W-:Y:S04]  /*1fa00*/  STL.64 [R1+0x450], R32 ;  /* 0x0004502001007387 */ /* 0x000fe80000100a00 */
[----:B------:R1:W-:Y:S02]  /*1fa10*/  STL.64 [R1+0x458], R34 ;  /* 0x0004582201007387 */ /* 0x0003e40000100a00 */
[-C--:B-1----:R-:W-:Y:S02]  /*1fa20*/  HMMA.1688.F32.TF32 R32, R48, R16.reuse, R20 ;  /* 0x000000103020723c */ /* 0x082fe40000081014 */
        /* <DEDUP_REMOVED lines=8> */
[----:B------:R-:W-:Y:S04]  /*1fab0*/  STL.64 [R1+0x4a0], R72 ;  /* 0x0004a04801007387 */ /* 0x000fe80000100a00 */
[----:B------:R1:W-:Y:S04]  /*1fac0*/  STL.64 [R1+0x4a8], R74 ;  /* 0x0004a84a01007387 */ /* 0x0003e80000100a00 */
[----:B------:R-:W3:Y:S01]  /*1fad0*/  LDL.LU.64 R10, [R1+0x11e8] ;  /* 0x0011e800010a7983 */ /* 0x000ee20000300a00 */
[-C--:B-1----:R-:W-:Y:S08]  /*1fae0*/  HMMA.1688.F32.TF32 R72, R184, R16.reuse, R80 ;  /* 0x00000010b848723c */ /* 0x082ff00000081050 */
[----:B------:R1:W-:Y:S04]  /*1faf0*/  STL.64 [R1+0x4d0], R32 ;  /* 0x0004d02001007387 */ /* 0x0003e80000100a00 */
[----:B------:R1:W-:Y:S04]  /*1fb00*/  STL.64 [R1+0x4d8], R34 ;  /* 0x0004d82201007387 */ /* 0x0003e80000100a00 */
[----:B-1----:R-:W3:Y:S04]  /*1fb10*/  LDL.LU.64 R32, [R1+0x1170] ;  /* 0x0011700001207983 */ /* 0x002ee80000300a00 */
[----:B------:R-:W-:Y:S04]  /*1fb20*/  STL.64 [R1+0x580], R84 ;  /* 0x0005805401007387 */ /* 0x000fe80000100a00 */
[----:B------:R-:W-:Y:S04]  /*1fb30*/  STL.64 [R1+0x588], R86 ;  /* 0x0005885601007387 */ /* 0x000fe80000100a00 */
[----:B------:R-:W3:Y:S04]  /*1fb40*/  LDL.LU.64 R34, [R1+0x1178] ;  /* 0x0011780001227983 */ /* 0x000ee80000300a00 */
[----:B------:R-:W-:Y:S04]  /*1fb50*/  STL.64 [R1+0x730], R72 ;  /* 0x0007304801007387 */ /* 0x000fe80000100a00 */
[----:B------:R2:W-:Y:S02]  /*1fb60*/  STL.64 [R1+0x738], R74 ;  /* 0x0007384a01007387 */ /* 0x0005e40000100a00 */
[-C--:B--2---:R-:W-:Y:S02]  /*1fb70*/  HMMA.1688.F32.TF32 R72, R180, R16.reuse, R28 ;  /* 0x00000010b448723c */ /* 0x084fe4000008101c */
[----:B------:R-:W2:Y:S04]  /*1fb80*/  LDL.LU.64 R28, [R1+0x270] ;  /* 0x00027000011c7983 */ /* 0x000ea80000300a00 */
[----:B------:R-:W2:Y:S11]  /*1fb90*/  LDL.LU.64 R30, [R1+0x278] ;  /* 0x00027800011e7983 */ /* 0x000eb60000300a00 */
[----:B------:R-:W-:Y:S06]  /*1fba0*/  @!UPT UIADD3 URZ, URZ, URZ, URZ ;  /* 0x0000003f3f3ff290 */ /* 0x000fec000fffe03f */
[----:B------:R-:W-:Y:S04]  /*1fbb0*/  STL.64 [R1+0x890], R72 ;  /* 0x0008904801007387 */ /* 0x000fe80000100a00 */
[----:B------:R4:W-:Y:S02]  /*1fbc0*/  STL.64 [R1+0x898], R74 ;  /* 0x0008984a01007387 */ /* 0x0009e40000100a00 */
[-C--:B----4-:R-:W-:Y:S08]  /*1fbd0*/  HMMA.1688.F32.TF32 R72, R176, R16.reuse, R44 ;  /* 0x00000010b048723c */ /* 0x090ff0000008102c */
[-C--:B---3--:R-:W-:Y:S11]  /*1fbe0*/  HMMA.1688.F32.TF32 R44, R172, R16.reuse, R24 ;  /* 0x00000010ac2c723c */ /* 0x088ff60000081018 */
[----:B------:R-:W-:Y:S04]  /*1fbf0*/  @!UPT UIADD3 URZ, URZ, URZ, URZ ;  /* 0x0000003f3f3ff290 */ /* 0x000fe8000fffe03f */
[----:B------:R-:W-:Y:S04]  /*1fc00*/  STL.64 [R1+0xcd0], R72 ;  /* 0x000cd04801007387 */ /* 0x000fe80000100a00 */
[----:B------:R-:W-:Y:S01]  /*1fc10*/  STL.64 [R1+0xcd8], R74 ;  /* 0x000cd84a01007387 */ /* 0x000fe20000100a00 */
[-C--:B------:R-:W-:Y:S03]  /*1fc20*/  HMMA.1688.F32.TF32 R24, R168, R16.reuse, R4 ;  /* 0x00000010a818723c */ /* 0x080fe60000081004 */
[----:B------:R-:W3:Y:S04]  /*1fc30*/  LDL.LU.64 R4, [R1+0x290] ;  /* 0x0002900001047983 */ /* 0x000ee80000300a00 */
[----:B------:R-:W-:Y:S04]  /*1fc40*/  STL.64 [R1+0xef0], R44 ;  /* 0x000ef02c01007387 */ /* 0x000fe80000100a00 */
[----:B------:R-:W-:Y:S04]  /*1fc50*/  STL.64 [R1+0xef8], R46 ;  /* 0x000ef82e01007387 */ /* 0x000fe80000100a00 */
[----:B------:R-:W3:Y:S08]  /*1fc60*/  LDL.LU.64 R6, [R1+0x298] ;  /* 0x0002980001067983 */ /* 0x000ef00000300a00 */
[----:B------:R1:W-:Y:S04]  /*1fc70*/  STL.64 [R1+0x10e0], R24 ;  /* 0x0010e01801007387 */ /* 0x0003e80000100a00 */
[----:B------:R4:W-:Y:S04]  /*1fc80*/  STL.64 [R1+0x10e8], R26 ;  /* 0x0010e81a01007387 */ /* 0x0009e80000100a00 */
[----:B------:R-:W3:Y:S04]  /*1fc90*/  LDL.LU.64 R88, [R1+0x2b0] ;  /* 0x0002b00001587983 */ /* 0x000ee80000300a00 */
[----:B------:R-:W3:Y:S04]  /*1fca0*/  LDL.LU.64 R90, [R1+0x2b8] ;  /* 0x0002b800015a7983 */ /* 0x000ee80000300a00 */
[----:B-1----:R-:W3:Y:S04]  /*1fcb0*/  LDL.LU.64 R24, [R1+0x2e0] ;  /* 0x0002e00001187983 */ /* 0x002ee80000300a00 */
[----:B----4-:R-:W4:Y:S01]  /*1fcc0*/  LDL.LU.64 R26, [R1+0x2e8] ;  /* 0x0002e800011a7983 */ /* 0x010f220000300a00 */
[-C--:B------:R-:W-:Y:S03]  /*1fcd0*/  HMMA.1688.F32.TF32 R44, R76, R16.reuse, R20 ;  /* 0x000000104c2c723c */ /* 0x080fe60000081014 */
[----:B------:R-:W4:Y:S04]  /*1fce0*/  LDL.LU.64 R20, [R1+0x320] ;  /* 0x0003200001147983 */ /* 0x000f280000300a00 */
[----:B------:R-:W4:Y:S01]  /*1fcf0*/  LDL.LU.64 R22, [R1+0x328] ;  /* 0x0003280001167983 */ /* 0x000f220000300a00 */
[----:B------:R-:W-:Y:S11]  /*1fd00*/  HMMA.1688.F32.TF32 R16, R164, R16, R36 ;  /* 0x00000010a410723c */ /* 0x000ff60000081024 */
[----:B------:R-:W-:Y:S04]  /*1fd10*/  @!UPT UIADD3 URZ, URZ, URZ, URZ ;  /* 0x0000003f3f3ff290 */ /* 0x000fe8000fffe03f */
[----:B------:R-:W-:Y:S04]  /*1fd20*/  STL.64 [R1+0x1270], R44 ;  /* 0x0012702c01007387 */ /* 0x000fe80000100a00 */
[----:B------:R1:W-:Y:S04]  /*1fd30*/  STL.64 [R1+0x1278], R46 ;  /* 0x0012782e01007387 */ /* 0x0003e80000100a00 */
[----:B------:R-:W4:Y:S04]  /*1fd40*/  LDL.LU.64 R84, [R1+0x350] ;  /* 0x0003500001547983 */ /* 0x000f280000300a00 */
[----:B------:R-:W4:Y:S04]  /*1fd50*/  LDL.LU.64 R86, [R1+0x358] ;  /* 0x0003580001567983 */ /* 0x000f280000300a00 */
[----:B------:R-:W4:Y:S04]  /*1fd60*/  LDL.LU.64 R80, [R1+0x340] ;  /* 0x0003400001507983 */ /* 0x000f280000300a00 */
[----:B------:R-:W4:Y:S01]  /*1fd70*/  LDL.LU.64 R82, [R1+0x348] ;  /* 0x0003480001527983 */ /* 0x000f220000300a00 */
[----:B------:R-:W-:Y:S03]  /*1fd80*/  HMMA.1688.F32.TF32 R92, R68, R12, R8 ;  /* 0x0000000c445c723c */ /* 0x000fe60000081008 */
[----:B------:R-:W4:Y:S04]  /*1fd90*/  LDL.LU.64 R72, [R1+0x330] ;  /* 0x0003300001487983 */ /* 0x000f280000300a00 */
[----:B------:R-:W4:Y:S04]  /*1fda0*/  LDL.LU.64 R74, [R1+0x338] ;  /* 0x00033800014a7983 */ /* 0x000f280000300a00 */
[----:B------:R1:W-:Y:S04]  /*1fdb0*/  STL.64 [R1+0x1360], R16 ;  /* 0x0013601001007387 */ /* 0x0003e80000100a00 */
[----:B------:R1:W-:Y:S09]  /*1fdc0*/  STL.64 [R1+0x1368], R18 ;  /* 0x0013681201007387 */ /* 0x0003f20000100a00 */
[----:B-1----:R-:W-:-:S05]  /*1fdd0*/  IMAD.MOV.U32 R46, RZ, RZ, R92 ;  /* 0x000000ffff2e7224 */ /* 0x002fca00078e005c */
[----:B------:R-:W-:Y:S04]  /*1fde0*/  STL [R1+0x31c4], R46 ;  /* 0x0031c42e01007387 */ /* 0x000fe80000100800 */
[----:B------:R-:W4:Y:S01]  /*1fdf0*/  LDL.LU.64 R16, [R1+0x310] ;  /* 0x0003100001107983 */ /* 0x000f220000300a00 */
[-C--:B------:R-:W-:Y:S03]  /*1fe00*/  HMMA.1688.F32.TF32 R32, R64, R12.reuse, R32 ;  /* 0x0000000c4020723c */ /* 0x080fe60000081020 */
[----:B------:R-:W4:Y:S11]  /*1fe10*/  LDL.LU.64 R18, [R1+0x318] ;  /* 0x0003180001127983 */ /* 0x000f360000300a00 */
[----:B------:R-:W-:Y:S09]  /*1fe20*/  @!UPT UIADD3 URZ, URZ, URZ, URZ ;  /* 0x0000003f3f3ff290 */ /* 0x000ff2000fffe03f */
[----:B------:R1:W-:Y:S04]  /*1fe30*/  STL.64 [R1+0x1f0], R32 ;  /* 0x0001f02001007387 */ /* 0x0003e80000100a00 */
[----:B------:R1:W-:Y:S04]  /*1fe40*/  STL.64 [R1+0x1f8], R34 ;  /* 0x0001f82201007387 */ /* 0x0003e80000100a00 */
[----:B------:R-:W4:Y:S04]  /*1fe50*/  LDL.LU.64 R36, [R1+0x300] ;  /* 0x0003000001247983 */ /* 0x000f280000300a00 */
[----:B------:R-:W4:Y:S01]  /*1fe60*/  LDL.LU.64 R38, [R1+0x308] ;  /* 0x0003080001267983 */ /* 0x000f220000300a00 */
[-C--:B--2---:R-:W-:Y:S11]  /*1fe70*/  HMMA.1688.F32.TF32 R28, R60, R12.reuse, R28 ;  /* 0x0000000c3c1c723c */ /* 0x084ff6000008101c */
[----:B------:R-:W-:Y:S11]  /*1fe80*/  @!UPT UIADD3 URZ, URZ, URZ, URZ ;  /* 0x0000003f3f3ff290 */ /* 0x000ff6000fffe03f */
[----:B------:R-:W-:Y:S01]  /*1fe90*/  @!UPT UIADD3 URZ, URZ, URZ, URZ ;  /* 0x0000003f3f3ff290 */ /* 0x000fe2000fffe03f */
[----:B------:R2:W-:Y:S04]  /*1fea0*/  STL.64 [R1+0x210], R28 ;  /* 0x0002101c01007387 */ /* 0x0005e80000100a00 */
[----:B------:R2:W-:Y:S04]  /*1feb0*/  STL.64 [R1+0x218], R30 ;  /* 0x0002181e01007387 */ /* 0x0005e80000100a00 */
[----:B-1----:R-:W4:Y:S04]  /*1fec0*/  LDL.LU.64 R32, [R1+0x2f0] ;  /* 0x0002f00001207983 */ /* 0x002f280000300a00 */
[----:B------:R-:W4:Y:S04]  /*1fed0*/  LDL.LU.64 R34, [R1+0x2f8] ;  /* 0x0002f80001227983 */ /* 0x000f280000300a00 */
[----:B--2---:R-:W2:Y:S04]  /*1fee0*/  LDL.LU.64 R28, [R1+0x2d0] ;  /* 0x0002d000011c7983 */ /* 0x004ea80000300a00 */
[----:B------:R-:W2:Y:S01]  /*1fef0*/  LDL.LU.64 R30, [R1+0x2d8] ;  /* 0x0002d800011e7983 */ /* 0x000ea20000300a00 */
[-C--:B---3--:R-:W-:Y:S03]  /*1ff00*/  HMMA.1688.F32.TF32 R44, R56, R12.reuse, R4 ;  /* 0x0000000c382c723c */ /* 0x088fe60000081004 */
[----:B------:R-:W3:Y:S04]  /*1ff10*/  LDL.LU.64 R4, [R1+0x2a0] ;  /* 0x0002a00001047983 */ /* 0x000ee80000300a00 */
[----:B------:R-:W3:Y:S01]  /*1ff20*/  LDL.LU.64 R6, [R1+0x2a8] ;  /* 0x0002a80001067983 */ /* 0x000ee20000300a00 */
[-C--:B------:R-:W-:Y:S11]  /*1ff30*/  HMMA.1688.F32.TF32 R88, R52, R12.reuse, R88 ;  /* 0x0000000c3458723c */ /* 0x080ff60000081058 */
[----:B------:R-:W-:Y:S04]  /*1ff40*/  @!UPT UIADD3 URZ, URZ, URZ, URZ ;  /* 0x0000003f3f3ff290 */ /* 0x000fe8000fffe03f */
[----:B------:R-:W-:Y:S04]  /*1ff50*/  STL.64 [R1+0x250], R44 ;  /* 0x0002502c01007387 */ /* 0x000fe80000100a00 */
[----:B------:R4:W-:Y:S02]  /*1ff60*/  STL.64 [R1+0x258], R46 ;  /* 0x0002582e01007387 */ /* 0x0009e40000100a00 */
[-C--:B----4-:R-:W-:Y:S02]  /*1ff70*/  HMMA.1688.F32.TF32 R44, R48, R12.reuse, R24 ;  /* 0x0000000c302c723c */ /* 0x090fe40000081018 */
[----:B------:R-:W1:Y:S04]  /*1ff80*/  LDSM.16.M88.4 R24, [R211+0x47000] ;  /* 0x04700000d318783b */ /* 0x000e680000000200 */
[----:B------:R-:W-:Y:S04]  /*1ff90*/  STL.64 [R1+0x240], R88 ;  /* 0x0002405801007387 */ /* 0x000fe80000100a00 */
[----:B------:R4:W-:Y:S02]  /*1ffa0*/  STL.64 [R1+0x248], R90 ;  /* 0x0002485a01007387 */ /* 0x0009e40000100a00 */
[-C--:B----4-:R-:W-:Y:S11]  /*1ffb0*/  HMMA.1688.F32.TF32 R88, R196, R12.reuse, R20 ;  /* 0x0000000cc458723c */ /* 0x090ff60000081014 */
[----:B------:R-:W-:Y:S04]  /*1ffc0*/  STL.64 [R1+0x230], R44 ;  /* 0x0002302c01007387 */ /* 0x000fe80000100a00 */
[----:B------:R4:W-:Y:S04]  /*1ffd0*/  STL.64 [R1+0x238], R46 ;  /* 0x0002382e01007387 */ /* 0x0009e80000100a00 */
[----:B------:R-:W1:Y:S01]  /*1ffe0*/  LDSM.16.M88.4 R20, [R211+0x48000] ;  /* 0x04800000d314783b */ /* 0x000e620000000200 */
[-C--:B----4-:R-:W-:Y:S03]  /*1fff0*/  HMMA.1688.F32.TF32 R44, R192, R12.reuse, R84 ;  /* 0x0000000cc02c723c */ /* 0x090fe60000081054 */
[----:B------:R-:W-:Y:S05]  /*20000*/  STL.64 [R1+0x220], R88 ;  /* 0x0002205801007387 */ /* 0x000fea0000100a00 */
[-C--:B------:R-:W-:Y:S01]  /*20010*/  HMMA.1688.F32.TF32 R80, R188, R12.reuse, R80 ;  /* 0x0000000cbc50723c */ /* 0x080fe20000081050 */
[----:B------:R-:W-:Y:S07]  /*20020*/  STL.64 [R1+0x228], R90 ;  /* 0x0002285a01007387 */ /* 0x000fee0000100a00 */
[-C--:B------:R-:W-:Y:S07]  /*20030*/  HMMA.1688.F32.TF32 R72, R184, R12.reuse, R72 ;  /* 0x0000000cb848723c */ /* 0x080fee0000081048 */
[----:B------:R-:W-:Y:S04]  /*20040*/  STL.64 [R1+0x2e0], R44 ;  /* 0x0002e02c01007387 */ /* 0x000fe80000100a00 */
[----:B------:R4:W-:Y:S02]  /*20050*/  STL.64 [R1+0x2e8], R46 ;  /* 0x0002e82e01007387 */ /* 0x0009e40000100a00 */
[-C--:B----4-:R-:W-:Y:S02]  /*20060*/  HMMA.1688.F32.TF32 R44, R180, R12.reuse, R16 ;  /* 0x0000000cb42c723c */ /* 0x090fe40000081010 */
[----:B------:R-:W-:Y:S04]  /*20070*/  STL.64 [R1+0x420], R80 ;  /* 0x0004205001007387 */ /* 0x000fe80000100a00 */
[----:B------:R-:W-:Y:S04]  /*20080*/  STL.64 [R1+0x428], R82 ;  /* 0x0004285201007387 */ /* 0x000fe80000100a00 */
[----:B------:R-:W1:Y:S04]  /*20090*/  LDL.LU.64 R16, [R1+0x1200] ;  /* 0x0012000001107983 */ /* 0x000e680000300a00 */
[----:B------:R-:W-:Y:S04]  /*200a0*/  STL.64 [R1+0x4e0], R72 ;  /* 0x0004e04801007387 */ /* 0x000fe80000100a00 */
[----:B------:R-:W-:Y:S04]  /*200b0*/  STL.64 [R1+0x4e8], R74 ;  /* 0x0004e84a01007387 */ /* 0x000fe80000100a00 */
[----:B------:R-:W1:Y:S04]  /*200c0*/  LDL.LU.64 R18, [R1+0x1208] ;  /* 0x0012080001127983 */ /* 0x000e680000300a00 */
[----:B------:R-:W-:Y:S04]  /*200d0*/  STL.64 [R1+0x6d0], R44 ;  /* 0x0006d02c01007387 */ /* 0x000fe80000100a00 */
[----:B------:R4:W-:Y:S02]  /*200e0*/  STL.64 [R1+0x6d8], R46 ;  /* 0x0006d82e01007387 */ /* 0x0009e40000100a00 */
[-C--:B----4-:R-:W-:Y:S11]  /*200f0*/  HMMA.1688.F32.TF32 R44, R176, R12.reuse, R36 ;  /* 0x0000000cb02c723c */ /* 0x090ff60000081024 */
[----:B------:R-:W-:Y:S11]  /*20100*/  @!UPT UIADD3 URZ, URZ, URZ, URZ ;  /* 0x0000003f3f3ff290 */ /* 0x000ff6000fffe03f */
[----:B------:R-:W-:Y:S01]  /*20110*/  @!UPT UIADD3 URZ, URZ, URZ, URZ ;  /* 0x0000003f3f3ff290 */ /* 0x000fe2000fffe03f */
[----:B------:R-:W-:Y:S04]  /*20120*/  STL.64 [R1+0x7c0], R44 ;  /* 0x0007c02c01007387 */ /* 0x000fe80000100a00 */
[----:B------:R-:W-:Y:S01]  /*20130*/  STL.64 [R1+0x7c8], R46 ;  /* 0x0007c82e01007387 */ /* 0x000fe20000100a00 */
[-C--:B------:R-:W-:Y:S08]  /*20140*/  HMMA.1688.F32.TF32 R36, R172, R12.reuse, R32 ;  /* 0x0000000cac24723c */ /* 0x080ff00000081020 */
[-C--:B--2---:R-:W-:Y:S01]  /*20150*/  HMMA.1688.F32.TF32 R32, R168, R12.reuse, R28 ;  /* 0x0000000ca820723c */ /* 0x084fe2000008101c */
[----:B------:R-:W2:Y:S11]  /*20160*/  LDL.LU.64 R28, [R1+0x11d0] ;  /* 0x0011d000011c7983 */ /* 0x000eb60000300a00 */
[----:B------:R-:W-:Y:S03]  /*20170*/  @!UPT UIADD3 URZ, URZ, URZ, URZ ;  /* 0x0000003f3f3ff290 */ /* 0x000fe6000fffe03f */
[----:B------:R4:W-:Y:S04]  /*20180*/  STL.64 [R1+0xd40], R36 ;  /* 0x000d402401007387 */ /* 0x0009e80000100a00 */
[----:B------:R3:W-:Y:S04]  /*20190*/  STL.64 [R1+0xd48], R38 ;  /* 0x000d482601007387 */ /* 0x0007e80000100a00 */
[----:B------:R-:W2:Y:S04]  /*201a0*/  LDL.LU.64 R30, [R1+0x11d8] ;  /* 0x0011d800011e7983 */ /* 0x000ea80000300a00 */
[----:B------:R3:W-:Y:S04]  /*201b0*/  STL.64 [R1+0xf90], R32 ;  /* 0x000f902001007387 */ /* 0x0007e80000100a00 */
[----:B------:R3:W-:Y:S04]  /*201c0*/  STL.64 [R1+0xf98], R34 ;  /* 0x000f982201007387 */ /* 0x0007e80000100a00 */
[----:B------:R-:W2:Y:S04]  /*201d0*/  LDL.LU.64 R84, [R1+0x1110] ;  /* 0x0011100001547983 */ /* 0x000ea80000300a00 */
[----:B------:R-:W2:Y:S01]  /*201e0*/  LDL.LU.64 R86, [R1+0x1118] ;  /* 0x0011180001567983 */ /* 0x000ea20000300a00 */
[-C--:B---3--:R-:W-:Y:S11]  /*201f0*/  HMMA.1688.F32.TF32 R4, R76, R12.reuse, R4 ;  /* 0x0000000c4c04723c */ /* 0x088ff60000081004 */
[----:B------:R-:W-:Y:S11]  /*20200*/  @!UPT UIADD3 URZ, URZ, URZ, URZ ;  /* 0x0000003f3f3ff290 */ /* 0x000ff6000fffe03f */
[----:B------:R-:W-:Y:S01]  /*20210*/  @!UPT UIADD3 URZ, URZ, URZ, URZ ;  /* 0x0000003f3f3ff290 */ /* 0x000fe2000fffe03f */
[----:B------:R-:W-:Y:S04]  /*20220*/  STL.64 [R1+0x10d0], R4 ;  /* 0x0010d00401007387 */ /* 0x000fe80000100a00 */
[----:B------:R3:W-:Y:S04]  /*20230*/  STL.64 [R1+0x10d8], R6 ;  /* 0x0010d80601007387 */ /* 0x0007e80000100a00 */
[----:B------:R-:W2:Y:S04]  /*20240*/  LDL.LU.64 R88, [R1+0x1080] ;  /* 0x0010800001587983 */ /* 0x000ea80000300a00 */
[----:B------:R-:W2:Y:S04]  /*20250*/  LDL.LU.64 R90, [R1+0x1088] ;  /* 0x00108800015a7983 */ /* 0x000ea80000300a00 */
[----:B----4-:R-:W4:Y:S04]  /*20260*/  LDL.LU.64 R36, [R1+0xf10] ;  /* 0x000f100001247983 */ /* 0x010f280000300a00 */
[----:B------:R-:W4:Y:S04]  /*20270*/  LDL.LU.64 R38, [R1+0xf18] ;  /* 0x000f180001267983 */ /* 0x000f280000300a00 */
[----:B------:R-:W4:Y:S04]  /*20280*/  LDL.LU.64 R80, [R1+0xe10] ;  /* 0x000e100001507983 */ /* 0x000f280000300a00 */
[----:B------:R-:W4:Y:S04]  /*20290*/  LDL.LU.64 R82, [R1+0xe18] ;  /* 0x000e180001527983 */ /* 0x000f280000300a00 */
[----:B------:R-:W4:Y:S04]  /*202a0*/  LDL.LU.64 R32, [R1+0xd30] ;  /* 0x000d300001207983 */ /* 0x000f280000300a00 */
[----:B------:R-:W4:Y:S01]  /*202b0*/  LDL.LU.64 R34, [R1+0xd38] ;  /* 0x000d380001227983 */ /* 0x000f220000300a00 */
[----:B---3--:R-:W-:Y:S03]  /*202c0*/  HMMA.1688.F32.TF32 R4, R164, R12, R40 ;  /* 0x0000000ca404723c */ /* 0x008fe60000081028 */
[----:B------:R-:W3:Y:S04]  /*202d0*/  LDL.LU.64 R72, [R1+0x430] ;  /* 0x0004300001487983 */ /* 0x000ee80000300a00 */
[----:B------:R-:W3:Y:S11]  /*202e0*/  LDL.LU.64 R74, [R1+0x438] ;  /* 0x00043800014a7983 */ /* 0x000ef60000300a00 */
[----:B------:R-:W-:Y:S06]  /*202f0*/  @!UPT UIADD3 URZ, URZ, URZ, URZ ;  /* 0x0000003f3f3ff290 */ /* 0x000fec000fffe03f */
[----:B------:R-:W-:Y:S01]  /*20300*/  MOV R9, R4 ;  /* 0x0000000400097202 */ /* 0x000fe20000000f00 */
[----:B------:R-:W-:Y:S02]  /*20310*/  IMAD.MOV.U32 R243, RZ, RZ, R5 ;  /* 0x000000fffff37224 */ /* 0x000fe400078e0005 */
        /* <DEDUP_REMOVED lines=8> */
[-C--:B-1----:R-:W-:Y:S03]  /*203a0*/  HMMA.1688.F32.TF32 R40, R68, R24.reuse, R16 ;  /* 0x000000184428723c */ /* 0x082fe60000081010 */
[----:B------:R-:W-:Y:S11]  /*203b0*/  STL [R1+0x2ff4], R9 ;  /* 0x002ff40901007387 */ /* 0x000ff60000100800 */
[----:B------:R-:W-:Y:S10]  /*203c0*/  @!UPT UIADD3 URZ, URZ, URZ, URZ ;  /* 0x0000003f3f3ff290 */ /* 0x000ff4000fffe03f */
[----:B------:R-:W-:Y:S01]  /*203d0*/  IMAD.MOV.U32 R15, RZ, RZ, R40 ;  /* 0x000000ffff0f7224 */ /* 0x000fe200078e0028 */
[----:B------:R-:W-:Y:S01]  /*203e0*/  MOV R18, R41 ;  /* 0x0000002900127202 */ /* 0x000fe20000000f00 */
[----:B------:R-:W-:Y:S02]  /*203f0*/  IMAD.MOV.U32 R19, RZ, RZ, R42 ;  /* 0x000000ffff137224 */ /* 0x000fe400078e002a */
[----:B------:R-:W-:Y:S02]  /*20400*/  IMAD.MOV.U32 R47, RZ, RZ, R43 ;  /* 0x000000ffff2f7224 */ /* 0x000fe400078e002b */
[-C--:B--2---:R-:W-:Y:S01]  /*20410*/  HMMA.1688.F32.TF32 R40, R64, R24.reuse, R28 ;  /* 0x000000184028723c */ /* 0x084fe2000008101c */
[----:B------:R-:W2:Y:S04]  /*20420*/  LDL.LU.64 R28, [R1+0x400] ;  /* 0x00040000011c7983 */ /* 0x000ea80000300a00 */
[----:B------:R-:W2:Y:S11]  /*20430*/  LDL.LU.64 R30, [R1+0x408] ;  /* 0x00040800011e7983 */ /* 0x000eb60000300a00 */
[----:B------:R-:W-:Y:S07]  /*20440*/  @!UPT UIADD3 URZ, URZ, URZ, URZ ;  /* 0x0000003f3f3ff290 */ /* 0x000fee000fffe03f */
[----:B------:R-:W-:Y:S04]  /*20450*/  STL.64 [R1+0x140], R40 ;  /* 0x0001402801007387 */ /* 0x000fe80000100a00 */
[----:B------:R1:W-:Y:S02]  /*20460*/  STL.64 [R1+0x148], R42 ;  /* 0x0001482a01007387 */ /* 0x0003e40000100a00 */
[-C--:B-1----:R-:W-:Y:S02]  /*20470*/  HMMA.1688.F32.TF32 R40, R60, R24.reuse, R84 ;  /* 0x000000183c28723c */ /* 0x082fe40000081054 */
[----:B------:R-:W2:Y:S04]  /*20480*/  LDL.LU.64 R84, [R1+0x3d0] ;  /* 0x0003d00001547983 */ /* 0x000ea80000300a00 */
[----:B------:R-:W2:Y:S11]  /*20490*/  LDL.LU.64 R86, [R1+0x3d8] ;  /* 0x0003d80001567983 */ /* 0x000eb60000300a00 */
[----:B------:R-:W-:Y:S06]  /*204a0*/  @!UPT UIADD3 URZ, URZ, URZ, URZ ;  /* 0x0000003f3f3ff290 */ /* 0x000fec000fffe03f */
[----:B------:R1:W-:Y:S04]  /*204b0*/  STL.64 [R1+0x1e0], R40 ;  /* 0x0001e02801007387 */ /* 0x0003e80000100a00 */
[----:B------:R1:W-:Y:S04]  /*204c0*/  STL.64 [R1+0x1e8], R42 ;  /* 0x0001e82a01007387 */ /* 0x0003e80000100a00 */
[----:B-1----:R-:W2:Y:S04]  /*204d0*/  LDL.LU.64 R40, [R1+0x3c0] ;  /* 0x0003c00001287983 */ /* 0x002ea80000300a00 */
[----:B------:R-:W2:Y:S01]  /*204e0*/  LDL.LU.64 R42, [R1+0x3c8] ;  /* 0x0003c800012a7983 */ /* 0x000ea20000300a00 */
[-C--:B------:R-:W-:Y:S11]  /*204f0*/  HMMA.1688.F32.TF32 R88, R56, R24.reuse, R88 ;  /* 0x000000183858723c */ /* 0x080ff60000081058 */
[----:B------:R-:W-:Y:S11]  /*20500*/  @!UPT UIADD3 URZ, URZ, URZ, URZ ;  /* 0x0000003f3f3ff290 */ /* 0x000ff6000fffe03f */
[----:B------:R-:W-:Y:S01]  /*20510*/  @!UPT UIADD3 URZ, URZ, URZ, URZ ;  /* 0x0000003f3f3ff290 */ /* 0x000fe2000fffe03f */
[----:B------:R-:W-:Y:S04]  /*20520*/  STL.64 [R1+0x200], R88 ;  /* 0x0002005801007387 */ /* 0x000fe80000100a00 */
[----:B------:R4:W-:Y:S02]  /*20530*/  STL.64 [R1+0x208], R90 ;  /* 0x0002085a01007387 */ /* 0x0009e40000100a00 */
[-C--:B----4-:R-:W-:Y:S02]  /*20540*/  HMMA.1688.F32.TF32 R88, R52, R24.reuse, R36 ;  /* 0x000000183458723c */ /* 0x090fe40000081024 */
[----:B------:R-:W4:Y:S04]  /*20550*/  LDL.LU.64 R36, [R1+0x3a0] ;  /* 0x0003a00001247983 */ /* 0x000f280000300a00 */
[----:B------:R-:W4:Y:S11]  /*20560*/  LDL.LU.64 R38, [R1+0x3a8] ;  /* 0x0003a80001267983 */ /* 0x000f360000300a00 */
[----:B------:R-:W-:Y:S06]  /*20570*/  @!UPT UIADD3 URZ, URZ, URZ, URZ ;  /* 0x0000003f3f3ff290 */ /* 0x000fec000fffe03f */
        /* <DEDUP_REMOVED lines=18> */
[----:B------:R-:W-:Y:S04]  /*206a0*/  STL.64 [R1+0x2d0], R88 ;  /* 0x0002d05801007387 */ /* 0x000fe80000100a00 */
[----:B------:R1:W-:Y:S02]  /*206b0*/  STL.64 [R1+0x2d8], R90 ;  /* 0x0002d85a01007387 */ /* 0x0003e40000100a00 */
[-C--:B-1----:R-:W-:Y:S02]  /*206c0*/  HMMA.1688.F32.TF32 R88, R188, R24.reuse, R4 ;  /* 0x00000018bc58723c */ /* 0x082fe40000081004 */
[----:B------:R-:W3:Y:S04]  /*206d0*/  LDL.LU.64 R4, [R1+0x1210] ;  /* 0x0012100001047983 */ /* 0x000ee80000300a00 */
[----:B------:R-:W3:Y:S11]  /*206e0*/  LDL.LU.64 R6, [R1+0x1218] ;  /* 0x0012180001067983 */ /* 0x000ef60000300a00 */
[----:B------:R-:W-:Y:S06]  /*206f0*/  @!UPT UIADD3 URZ, URZ, URZ, URZ ;  /* 0x0000003f3f3ff290 */ /* 0x000fec000fffe03f */
        /* <DEDUP_REMOVED lines=8> */
[-C--:B-1----:R-:W-:Y:S02]  /*20780*/  HMMA.1688.F32.TF32 R88, R180, R24.reuse, R84 ;  /* 0x00000018b458723c */ /* 0x082fe40000081054 */
        /* <DEDUP_REMOVED lines=29> */
[----:B---3--:R-:W-:Y:S02]  /*20960*/  HMMA.1688.F32.TF32 R88, R164, R24, R72 ;  /* 0x00000018a458723c */ /* 0x008fe40000081048 */
[----:B------:R-:W3:Y:S04]  /*20970*/  LDL.LU.64 R72, [R1+0xc70] ;  /* 0x000c700001487983 */ /* 0x000ee80000300a00 */
[----:B------:R-:W3:Y:S01]  /*20980*/  LDL.LU.64 R74, [R1+0xc78] ;  /* 0x000c7800014a7983 */ /* 0x000ee20000300a00 */
[----:B------:R-:W-:-:S02]  /*20990*/  IMAD.MOV.U32 R162, RZ, RZ, R93 ;  /* 0x000000ffffa27224 */ /* 0x000fc400078e005d */
[----:B------:R-:W-:Y:S02]  /*209a0*/  IMAD.MOV.U32 R11, RZ, RZ, R94 ;  /* 0x000000ffff0b7224 */ /* 0x000fe400078e005e */
[----:B------:R-:W-:Y:S11]  /*209b0*/  IMAD.MOV.U32 R10, RZ, RZ, R95 ;  /* 0x000000ffff0a7224 */ /* 0x000ff600078e005f */
[----:B------:R-:W-:Y:S01]  /*209c0*/  @!UPT UIADD3 URZ, URZ, URZ, URZ ;  /* 0x0000003f3f3ff290 */ /* 0x000fe2000fffe03f */
[----:B------:R-:W-:Y:S04]  /*209d0*/  STL.64 [R1+0x1080], R88 ;  /* 0x0010805801007387 */ /* 0x000fe80000100a00 */
[----:B------:R-:W-:Y:S04]  /*209e0*/  STL.64 [R1+0x1088], R90 ;  /* 0x0010885a01007387 */ /* 0x000fe80000100a00 */
[----:B------:R-:W3:Y:S04]  /*209f0*/  LDL.LU.64 R92, [R1+0xb70] ;  /* 0x000b7000015c7983 */ /* 0x000ee80000300a00 */
[----:B------:R-:W3:Y:S01]  /*20a00*/  LDL.LU.64 R94, [R1+0xb78] ;  /* 0x000b7800015e7983 */ /* 0x000ee20000300a00 */
[-C--:B--2---:R-:W-:Y:S11]  /*20a10*/  HMMA.1688.F32.TF32 R28, R64, R20.reuse, R28 ;  /* 0x00000014401c723c */ /* 0x084ff6000008101c */
[----:B------:R-:W-:Y:S11]  /*20a20*/  @!UPT UIADD3 URZ, URZ, URZ, URZ ;  /* 0x0000003f3f3ff290 */ /* 0x000ff6000fffe03f */
[----:B------:R-:W-:Y:S01]  /*20a30*/  @!UPT UIADD3 URZ, URZ, URZ, URZ ;  /* 0x0000003f3f3ff290 */ /* 0x000fe2000fffe03f */
[----:B------:R1:W-:Y:S04]  /*20a40*/  STL.64 [R1+0x130], R28 ;  /* 0x0001301c01007387 */ /* 0x0003e80000100a00 */
[----:B------:R2:W-:Y:S04]  /*20a50*/  STL.64 [R1+0x138], R30 ;  /* 0x0001381e01007387 */ /* 0x0005e80000100a00 */
[----:B-1----:R-:W3:Y:S04]  /*20a60*/  LDL.LU.64 R28, [R1+0xa70] ;  /* 0x000a7000011c7983 */ /* 0x002ee80000300a00 */
[----:B--2---:R-:W2:Y:S01]  /*20a70*/  LDL.LU.64 R30, [R1+0xa78] ;  /* 0x000a7800011e7983 */ /* 0x004ea20000300a00 */
[-C--:B------:R-:W-:Y:S11]  /*20a80*/  HMMA.1688.F32.TF32 R88, R68, R20.reuse, R4 ;  /* 0x000000144458723c */ /* 0x080ff60000081004 */
[----:B------:R-:W-:Y:S11]  /*20a90*/  @!UPT UIADD3 URZ, URZ, URZ, URZ ;  /* 0x0000003f3f3ff290 */ /* 0x000ff6000fffe03f */
[----:B------:R-:W-:Y:S02]  /*20aa0*/  @!UPT UIADD3 URZ, URZ, URZ, URZ ;  /* 0x0000003f3f3ff290 */ /* 0x000fe4000fffe03f */
[----:B------:R-:W-:Y:S01]  /*20ab0*/  IMAD.MOV.U32 R7, RZ, RZ, R88 ;  /* 0x000000ffff077224 */ /* 0x000fe200078e0058 */
[----:B------:R-:W-:Y:S01]  /*20ac0*/  MOV R25, R90 ;  /* 0x0000005a00197202 */ /* 0x000fe20000000f00 */
[----:B------:R-:W-:Y:S02]  /*20ad0*/  IMAD.MOV.U32 R6, RZ, RZ, R89 ;  /* 0x000000ffff067224 */ /* 0x000fe400078e0059 */
[----:B------:R-:W-:Y:S02]  /*20ae0*/  IMAD.MOV.U32 R24, RZ, RZ, R91 ;  /* 0x000000ffff187224 */ /* 0x000fe400078e005b */
[-C--:B------:R-:W-:Y:S08]  /*20af0*/  HMMA.1688.F32.TF32 R88, R60, R20.reuse, R84 ;  /* 0x000000143c58723c */ /* 0x080ff00000081054 */
[-C--:B------:R-:W-:Y:S01]  /*20b00*/  HMMA.1688.F32.TF32 R84, R56, R20.reuse, R40 ;  /* 0x000000143854723c */ /* 0x080fe20000081028 */
[----:B------:R-:W2:Y:S11]  /*20b10*/  LDL.LU.64 R40, [R1+0x970] ;  /* 0x0009700001287983 */ /* 0x000eb60000300a00 */
[----:B------:R-:W-:Y:S03]  /*20b20*/  @!UPT UIADD3 URZ, URZ, URZ, URZ ;  /* 0x0000003f3f3ff290 */ /* 0x000fe6000fffe03f */
[----:B------:R-:W-:Y:S04]  /*20b30*/  STL.64 [R1+0x1d0], R88 ;  /* 0x0001d05801007387 */ /* 0x000fe80000100a00 */
[----:B------:R-:W-:Y:S04]  /*20b40*/  STL.64 [R1+0x1d8], R90 ;  /* 0x0001d85a01007387 */ /* 0x000fe80000100a00 */
[----:B------:R-:W2:Y:S01]  /*20b50*/  LDL.LU.64 R42, [R1+0x978] ;  /* 0x00097800012a7983 */ /* 0x000ea20000300a00 */
[-C--:B----4-:R-:W-:Y:S03]  /*20b60*/  HMMA.1688.F32.TF32 R36, R52, R20.reuse, R36 ;  /* 0x000000143424723c */ /* 0x090fe60000081024 */
[----:B------:R-:W-:Y:S04]  /*20b70*/  STL.64 [R1+0x1a0], R84 ;  /* 0x0001a05401007387 */ /* 0x000fe80000100a00 */
[----:B------:R-:W-:Y:S04]  /*20b80*/  STL.64 [R1+0x1a8], R86 ;  /* 0x0001a85601007387 */ /* 0x000fe80000100a00 */
[----:B------:R-:W4:Y:S04]  /*20b90*/  LDL.LU.64 R96, [R1+0x880] ;  /* 0x0008800001607983 */ /* 0x000f280000300a00 */
[----:B------:R-:W4:Y:S04]  /*20ba0*/  LDL.LU.64 R98, [R1+0x888] ;  /* 0x0008880001627983 */ /* 0x000f280000300a00 */
[----:B------:R-:W1:Y:S04]  /*20bb0*/  LDSM.16.M88.4 R88, [R211+0x49000] ;  /* 0x04900000d358783b */ /* 0x000e680000000200 */
[----:B------:R1:W-:Y:S04]  /*20bc0*/  STL.64 [R1+0x160], R36 ;  /* 0x0001602401007387 */ /* 0x0003e80000100a00 */
[----:B------:R1:W-:Y:S04]  /*20bd0*/  STL.64 [R1+0x168], R38 ;  /* 0x0001682601007387 */ /* 0x0003e80000100a00 */
[----:B-1----:R-:W4:Y:S04]  /*20be0*/  LDL.LU.64 R36, [R1+0x660] ;  /* 0x0006600001247983 */ /* 0x002f280000300a00 */
[----:B------:R-:W4:Y:S01]  /*20bf0*/  LDL.LU.64 R38, [R1+0x668] ;  /* 0x0006680001267983 */ /* 0x000f220000300a00 */
[-C--:B------:R-:W-:Y:S03]  /*20c00*/  HMMA.1688.F32.TF32 R84, R48, R20.reuse, R80 ;  /* 0x000000143054723c */ /* 0x080fe60000081050 */
[----:B------:R-:W4:Y:S04]  /*20c10*/  LDL.LU.64 R80, [R1+0x5a0] ;  /* 0x0005a00001507983 */ /* 0x000f280000300a00 */
[----:B------:R-:W4:Y:S11]  /*20c20*/  LDL.LU.64 R82, [R1+0x5a8] ;  /* 0x0005a80001527983 */ /* 0x000f360000300a00 */
[----:B------:R-:W-:Y:S05]  /*20c30*/  @!UPT UIADD3 URZ, URZ, URZ, URZ ;  /* 0x0000003f3f3ff290 */ /* 0x000fea000fffe03f */
[----:B------:R-:W-:Y:S04]  /*20c40*/  STL.64 [R1+0xd0], R84 ;  /* 0x0000d05401007387 */ /* 0x000fe80000100a00 */
[----:B------:R1:W-:Y:S02]  /*20c50*/  STL.64 [R1+0xd8], R86 ;  /* 0x0000d85601007387 */ /* 0x0003e40000100a00 */
[-C--:B-1----:R-:W-:Y:S02]  /*20c60*/  HMMA.1688.F32.TF32 R84, R196, R20.reuse, R32 ;  /* 0x00000014c454723c */ /* 0x082fe40000081020 */
[----:B------:R-:W4:Y:S04]  /*20c70*/  LDL.LU.64 R32, [R1+0x590] ;  /* 0x0005900001207983 */ /* 0x000f280000300a00 */
[----:B------:R-:W4:Y:S02]  /*20c80*/  LDL.LU.64 R34, [R1+0x598] ;  /* 0x0005980001227983 */ /* 0x000f240000300a00 */
[-C--:B---3--:R-:W-:Y:S11]  /*20c90*/  HMMA.1688.F32.TF32 R100, R192, R20.reuse, R72 ;  /* 0x00000014c064723c */ /* 0x088ff60000081048 */
[----:B------:R-:W-:Y:S04]  /*20ca0*/  @!UPT UIADD3 URZ, URZ, URZ, URZ ;  /* 0x0000003f3f3ff290 */ /* 0x000fe8000fffe03f */
[----:B------:R-:W-:Y:S04]  /*20cb0*/  STL.64 [R1+0x10], R84 ;  /* 0x0000105401007387 */ /* 0x000fe80000100a00 */
[----:B------:R-:W-:Y:S04]  /*20cc0*/  STL.64 [R1+0x18], R86 ;  /* 0x0000185601007387 */ /* 0x000fe80000100a00 */
[----:B------:R-:W3:Y:S04]  /*20cd0*/  LDL.LU.64 R72, [R1+0x380] ;  /* 0x0003800001487983 */ /* 0x000ee80000300a00 */
[----:B------:R-:W3:Y:S04]  /*20ce0*/  LDL.LU.64 R74, [R1+0x388] ;  /* 0x00038800014a7983 */ /* 0x000ee80000300a00 */
[----:B------:R-:W1:Y:S04]  /*20cf0*/  LDSM.16.M88.4 R84, [R211+0x4a000] ;  /* 0x04a00000d354783b */ /* 0x000e680000000200 */
[----:B------:R-:W-:Y:S04]  /*20d00*/  STL.64 [R1+0x2c0], R100 ;  /* 0x0002c06401007387 */ /* 0x000fe80000100a00 */
[----:B------:R1:W-:Y:S02]  /*20d10*/  STL.64 [R1+0x2c8], R102 ;  /* 0x0002c86601007387 */ /* 0x0003e40000100a00 */
[-C--:B-1----:R-:W-:Y:S02]  /*20d20*/  HMMA.1688.F32.TF32 R100, R188, R20.reuse, R92 ;  /* 0x00000014bc64723c */ /* 0x082fe4000008105c */
[----:B------:R-:W3:Y:S11]  /*20d30*/  LDL.LU.64 R92, [R1+0x1240] ;  /* 0x00124000015c7983 */ /* 0x000ef60000300a00 */
[----:B------:R-:W-:Y:S10]  /*20d40*/  @!UPT UIADD3 URZ, URZ, URZ, URZ ;  /* 0x0000003f3f3ff290 */ /* 0x000ff4000fffe03f */
[----:B------:R-:W-:Y:S04]  /*20d50*/  STL.64 [R1+0x360], R100 ;  /* 0x0003606401007387 */ /* 0x000fe80000100a00 */
[----:B------:R-:W-:Y:S04]  /*20d60*/  STL.64 [R1+0x368], R102 ;  /* 0x0003686601007387 */ /* 0x000fe80000100a00 */
        /* <DEDUP_REMOVED lines=8> */
[-C--:B------:R-:W-:Y:S03]  /*20df0*/  HMMA.1688.F32.TF32 R100, R180, R20.reuse, R40 ;  /* 0x00000014b464723c */ /* 0x080fe60000081028 */
[----:B------:R-:W2:Y:S04]  /*20e00*/  LDL.LU.64 R40, [R1+0x1180] ;  /* 0x0011800001287983 */ /* 0x000ea80000300a00 */
[----:B------:R-:W2:Y:S11]  /*20e10*/  LDL.LU.64 R42, [R1+0x1188] ;  /* 0x00118800012a7983 */ /* 0x000eb60000300a00 */
[----:B------:R-:W-:Y:S05]  /*20e20*/  @!UPT UIADD3 URZ, URZ, URZ, URZ ;  /* 0x0000003f3f3ff290 */ /* 0x000fea000fffe03f */
        /* <DEDUP_REMOVED lines=25> */
[----:B------:R-:W3:Y:S11]  /*20fc0*/  LDL.LU.64 R74, [R1+0xd78] ;  /* 0x000d7800014a7983 */ /* 0x000ef60000300a00 */
[----:B------:R-:W-:Y:S06]  /*20fd0*/  @!UPT UIADD3 URZ, URZ, URZ, URZ ;  /* 0x0000003f3f3ff290 */ /* 0x000fec000fffe03f */
[----:B------:R1:W-:Y:S04]  /*20fe0*/  STL.64 [R1+0xe80], R96 ;  /* 0x000e806001007387 */ /* 0x0003e80000100a00 */
[----:B------:R1:W-:Y:S01]  /*20ff0*/  STL.64 [R1+0xe88], R98 ;  /* 0x000e886201007387 */ /* 0x0003e20000100a00 */
[-C--:B------:R-:W-:Y:S03]  /*21000*/  HMMA.1688.F32.TF32 R92, R68, R88.reuse, R92 ;  /* 0x00000058445c723c */ /* 0x080fe6000008105c */
[----:B------:R-:W3:Y:S04]  /*21010*/  LDL.LU.64 R100, [R1+0xc60] ;  /* 0x000c600001647983 */ /* 0x000ee80000300a00 */
[----:B------:R-:W3:Y:S11]  /*21020*/  LDL.LU.64 R102, [R1+0xc68] ;  /* 0x000c680001667983 */ /* 0x000ef60000300a00 */
[----:B------:R-:W-:Y:S06]  /*21030*/  @!UPT UIADD3 URZ, URZ, URZ, URZ ;  /* 0x0000003f3f3ff290 */ /* 0x000fec000fffe03f */
[----:B------:R-:W-:Y:S01]  /*21040*/  IMAD.MOV.U32 R163, RZ, RZ, R92 ;  /* 0x000000ffffa37224 */ /* 0x000fe200078e005c */
[----:B------:R-:W-:Y:S01]  /*21050*/  MOV R20, R95 ;  /* 0x0000005f00147202 */ /* 0x000fe20000000f00 */
[----:B------:R-:W-:Y:S02]  /*21060*/  IMAD.MOV.U32 R14, RZ, RZ, R93 ;  /* 0x000000ffff0e7224 */ /* 0x000fe400078e005d */
[----:B------:R-:W-:Y:S02]  /*21070*/  IMAD.MOV.U32 R21, RZ, RZ, R94 ;  /* 0x000000ffff157224 */ /* 0x000fe400078e005e */
[-C--:B--2---:R-:W-:Y:S01]  /*21080*/  HMMA.1688.F32.TF32 R92, R64, R88.reuse, R28 ;  /* 0x00000058405c723c */ /* 0x084fe2000008101c */
[----:B------:R-:W2:Y:S04]  /*21090*/  LDL.LU.64 R28, [R1+0xb60] ;  /* 0x000b6000011c7983 */ /* 0x000ea80000300a00 */
[----:B------:R-:W2:Y:S03]  /*210a0*/  LDL.LU.64 R30, [R1+0xb68] ;  /* 0x000b6800011e7983 */ /* 0x000ea60000300a00 */
[-C--:B------:R-:W-:Y:S11]  /*210b0*/  HMMA.1688.F32.TF32 R40, R60, R88.reuse, R40 ;  /* 0x000000583c28723c */ /* 0x080ff60000081028 */
[----:B------:R-:W-:Y:S04]  /*210c0*/  @!UPT UIADD3 URZ, URZ, URZ, URZ ;  /* 0x0000003f3f3ff290 */ /* 0x000fe8000fffe03f */
[----:B------:R-:W-:Y:S04]  /*210d0*/  STL.64 [R1+0x120], R92 ;  /* 0x0001205c01007387 */ /* 0x000fe80000100a00 */
[----:B------:R-:W-:Y:S04]  /*210e0*/  STL.64 [R1+0x128], R94 ;  /* 0x0001285e01007387 */ /* 0x000fe80000100a00 */
[----:B-1----:R-:W2:Y:S04]  /*210f0*/  LDL.LU.64 R96, [R1+0xa60] ;  /* 0x000a600001607983 */ /* 0x002ea80000300a00 */
[----:B------:R-:W2:Y:S04]  /*21100*/  LDL.LU.64 R98, [R1+0xa68] ;  /* 0x000a680001627983 */ /* 0x000ea80000300a00 */
[----:B------:R1:W-:Y:S04]  /*21110*/  STL.64 [R1+0x1c0], R40 ;  /* 0x0001c02801007387 */ /* 0x0003e80000100a00 */
[----:B------:R1:W-:Y:S04]  /*21120*/  STL.64 [R1+0x1c8], R42 ;  /* 0x0001c82a01007387 */ /* 0x0003e80000100a00 */
[----:B-1----:R-:W2:Y:S04]  /*21130*/  LDL.LU.64 R40, [R1+0x960] ;  /* 0x0009600001287983 */ /* 0x002ea80000300a00 */
[----:B------:R-:W2:Y:S01]  /*21140*/  LDL.LU.64 R42, [R1+0x968] ;  /* 0x00096800012a7983 */ /* 0x000ea20000300a00 */
[-C--:B----4-:R-:W-:Y:S03]  /*21150*/  HMMA.1688.F32.TF32 R92, R56, R88.reuse, R36 ;  /* 0x00000058385c723c */ /* 0x090fe60000081024 */
[----:B------:R-:W4:Y:S04]  /*21160*/  LDL.LU.64 R36, [R1+0x870] ;  /* 0x0008700001247983 */ /* 0x000f280000300a00 */
[----:B------:R-:W4:Y:S01]  /*21170*/  LDL.LU.64 R38, [R1+0x878] ;  /* 0x0008780001267983 */ /* 0x000f220000300a00 */
[-C--:B------:R-:W-:Y:S11]  /*21180*/  HMMA.1688.F32.TF32 R80, R52, R88.reuse, R80 ;  /* 0x000000583450723c */ /* 0x080ff60000081050 */
[----:B------:R-:W-:Y:S04]  /*21190*/  @!UPT UIADD3 URZ, URZ, URZ, URZ ;  /* 0x0000003f3f3ff290 */ /* 0x000fe8000fffe03f */
[----:B------:R1:W-:Y:S04]  /*211a0*/  STL.64 [R1+0x190], R92 ;  /* 0x0001905c01007387 */ /* 0x0003e80000100a00 */
[----:B------:R1:W-:Y:S04]  /*211b0*/  STL.64 [R1+0x198], R94 ;  /* 0x0001985e01007387 */ /* 0x0003e80000100a00 */
[----:B-1----:R-:W4:Y:S04]  /*211c0*/  LDL.LU.64 R92, [R1+0x680] ;  /* 0x00068000015c7983 */ /* 0x002f280000300a00 */
[----:B------:R-:W4:Y:S01]  /*211d0*/  LDL.LU.64 R94, [R1+0x688] ;  /* 0x00068800015e7983 */ /* 0x000f220000300a00 */
[-C--:B------:R-:W-:Y:S03]  /*211e0*/  HMMA.1688.F32.TF32 R32, R48, R88.reuse, R32 ;  /* 0x000000583020723c */ /* 0x080fe60000081020 */
[----:B------:R1:W-:Y:S04]  /*211f0*/  STL.64 [R1+0x100], R80 ;  /* 0x0001005001007387 */ /* 0x0003e80000100a00 */
[----:B------:R1:W-:Y:S04]  /*21200*/  STL.64 [R1+0x108], R82 ;  /* 0x0001085201007387 */ /* 0x0003e80000100a00 */
[----:B-1----:R-:W4:Y:S04]  /*21210*/  LDL.LU.64 R80, [R1+0x5e0] ;  /* 0x0005e00001507983 */ /* 0x002f280000300a00 */
[----:B------:R-:W4:Y:S08]  /*21220*/  LDL.LU.64 R82, [R1+0x5e8] ;  /* 0x0005e80001527983 */ /* 0x000f300000300a00 */
[----:B------:R1:W-:Y:S01]  /*21230*/  STL.64 [R1+0xc0], R32 ;  /* 0x0000c02001007387 */ /* 0x0003e20000100a00 */
[-C--:B---3--:R-:W-:Y:S03]  /*21240*/  HMMA.1688.F32.TF32 R104, R196, R88.reuse, R72 ;  /* 0x00000058c468723c */ /* 0x088fe60000081048 */
[----:B------:R3:W-:Y:S04]  /*21250*/  STL.64 [R1+0xc8], R34 ;  /* 0x0000c82201007387 */ /* 0x0007e80000100a00 */
[----:B-1----:R-:W4:Y:S04]  /*21260*/  LDL.LU.64 R32, [R1+0x5d0] ;  /* 0x0005d00001207983 */ /* 0x002f280000300a00 */
[----:B---3--:R-:W3:Y:S04]  /*21270*/  LDL.LU.64 R34, [R1+0x5d8] ;  /* 0x0005d80001227983 */ /* 0x008ee80000300a00 */
[----:B------:R-:W3:Y:S04]  /*21280*/  LDL.LU.64 R72, [R1+0x4b0] ;  /* 0x0004b00001487983 */ /* 0x000ee80000300a00 */
[----:B------:R-:W3:Y:S04]  /*21290*/  LDL.LU.64 R74, [R1+0x4b8] ;  /* 0x0004b800014a7983 */ /* 0x000ee80000300a00 */
[----:B------:R-:W-:Y:S04]  /*212a0*/  STL.64 [R1], R104 ;  /* 0x0000006801007387 */ /* 0x000fe80000100a00 */
[----:B------:R1:W-:Y:S02]  /*212b0*/  STL.64 [R1+0x8], R106 ;  /* 0x0000086a01007387 */ /* 0x0003e40000100a00 */
[-C--:B-1----:R-:W-:Y:S08]  /*212c0*/  HMMA.1688.F32.TF32 R104, R192, R88.reuse, R100 ;  /* 0x00000058c068723c */ /* 0x082ff00000081064 */
[-C--:B--2---:R-:W-:Y:S01]  /*212d0*/  HMMA.1688.F32.TF32 R100, R188, R88.reuse, R28 ;  /* 0x00000058bc64723c */ /* 0x084fe2000008101c */
[----:B------:R-:W2:Y:S11]  /*212e0*/  LDL.LU.64 R28, [R1+0x1250] ;  /* 0x00125000011c7983 */ /* 0x000eb60000300a00 */
[----:B------:R-:W-:Y:S03]  /*212f0*/  @!UPT UIADD3 URZ, URZ, URZ, URZ ;  /* 0x0000003f3f3ff290 */ /* 0x000fe6000fffe03f */
[----:B------:R-:W-:Y:S04]  /*21300*/  STL.64 [R1+0x2b0], R104 ;  /* 0x0002b06801007387 */ /* 0x000fe80000100a00 */
[----:B------:R-:W-:Y:S04]  /*21310*/  STL.64 [R1+0x2b8], R106 ;  /* 0x0002b86a01007387 */ /* 0x000fe80000100a00 */
[----:B------:R-:W2:Y:S04]  /*21320*/  LDL.LU.64 R30, [R1+0x1258] ;  /* 0x00125800011e7983 */ /* 0x000ea80000300a00 */
[----:B------:R-:W-:Y:S04]  /*21330*/  STL.64 [R1+0x350], R100 ;  /* 0x0003506401007387 */ /* 0x000fe80000100a00 */
[----:B------:R1:W-:Y:S02]  /*21340*/  STL.64 [R1+0x358], R102 ;  /* 0x0003586601007387 */ /* 0x0003e40000100a00 */
[-C--:B-1----:R-:W-:Y:S08]  /*21350*/  HMMA.1688.F32.TF32 R100, R184, R88.reuse, R96 ;  /* 0x00000058b864723c */ /* 0x082ff00000081060 */
[-C--:B------:R-:W-:Y:S01]  /*21360*/  HMMA.1688.F32.TF32 R96, R180, R88.reuse, R40 ;  /* 0x00000058b460723c */ /* 0x080fe20000081028 */
[----:B------:R-:W2:Y:S11]  /*21370*/  LDL.LU.64 R40, [R1+0x1230] ;  /* 0x0012300001287983 */ /* 0x000eb60000300a00 */
[----:B------:R-:W-:Y:S03]  /*21380*/  @!UPT UIADD3 URZ, URZ, URZ, URZ ;  /* 0x0000003f3f3ff290 */ /* 0x000fe6000fffe03f */
[----:B------:R-:W-:Y:S04]  /*21390*/  STL.64 [R1+0x3d0], R100 ;  /* 0x0003d06401007387 */ /* 0x000fe80000100a00 */
[----:B------:R-:W-:Y:S04]  /*213a0*/  STL.64 [R1+0x3d8], R102 ;  /* 0x0003d86601007387 */ /* 0x000fe80000100a00 */
[----:B------:R-:W2:Y:S04]  /*213b0*/  LDL.LU.64 R42, [R1+0x1238] ;  /* 0x00123800012a7983 */ /* 0x000ea80000300a00 */
        /* <DEDUP_REMOVED lines=8> */
[-C--:B-1----:R-:W-:Y:S08]  /*21440*/  HMMA.1688.F32.TF32 R96, R172, R88.reuse, R92 ;  /* 0x00000058ac60723c */ /* 0x082ff0000008105c */
[-C--:B------:R-:W-:Y:S11]  /*21450*/  HMMA.1688.F32.TF32 R92, R168, R88.reuse, R80 ;  /* 0x00000058a85c723c */ /* 0x080ff60000081050 */
[----:B------:R-:W-:Y:S04]  /*21460*/  @!UPT UIADD3 URZ, URZ, URZ, URZ ;  /* 0x0000003f3f3ff290 */ /* 0x000fe8000fffe03f */
[----:B------:R-:W-:Y:S04]  /*21470*/  STL.64 [R1+0x830], R96 ;  /* 0x0008306001007387 */ /* 0x000fe80000100a00 */
[----:B------:R-:W-:Y:S01]  /*21480*/  STL.64 [R1+0x838], R98 ;  /* 0x0008386201007387 */ /* 0x000fe20000100a00 */
[-C--:B---3--:R-:W-:Y:S03]  /*21490*/  HMMA.1688.F32.TF32 R80, R76, R88.reuse, R32 ;  /* 0x000000584c50723c */ /* 0x088fe60000081020 */
[----:B------:R-:W3:Y:S04]  /*214a0*/  LDL.LU.64 R32, [R1+0x1050] ;  /* 0x0010500001207983 */ /* 0x000ee80000300a00 */
[----:B------:R-:W-:Y:S04]  /*214b0*/  STL.64 [R1+0xb70], R92 ;  /* 0x000b705c01007387 */ /* 0x000fe80000100a00 */
[----:B------:R-:W-:Y:S04]  /*214c0*/  STL.64 [R1+0xb78], R94 ;  /* 0x000b785e01007387 */ /* 0x000fe80000100a00 */
[----:B------:R-:W3:Y:S08]  /*214d0*/  LDL.LU.64 R34, [R1+0x1058] ;  /* 0x0010580001227983 */ /* 0x000ef00000300a00 */
[----:B------:R-:W-:Y:S04]  /*214e0*/  STL.64 [R1+0xd30], R80 ;  /* 0x000d305001007387 */ /* 0x000fe80000100a00 */
[----:B------:R1:W-:Y:S04]  /*214f0*/  STL.64 [R1+0xd38], R82 ;  /* 0x000d385201007387 */ /* 0x0003e80000100a00 */
[----:B------:R-:W3:Y:S04]  /*21500*/  LDL.LU.64 R112, [R1+0xf60] ;  /* 0x000f600001707983 */ /* 0x000ee80000300a00 */
[----:B------:R-:W3:Y:S01]  /*21510*/  LDL.LU.64 R114, [R1+0xf68] ;  /* 0x000f680001727983 */ /* 0x000ee20000300a00 */
[----:B-1----:R-:W-:Y:S11]  /*21520*/  HMMA.1688.F32.TF32 R80, R164, R88, R72 ;  /* 0x00000058a450723c */ /* 0x002ff60000081048 */
[----:B------:R-:W-:Y:S11]  /*21530*/  @!UPT UIADD3 URZ, URZ, URZ, URZ ;  /* 0x0000003f3f3ff290 */ /* 0x000ff6000fffe03f */
[----:B------:R-:W-:Y:S02]  /*21540*/  @!UPT UIADD3 URZ, URZ, URZ, URZ ;  /* 0x0000003f3f3ff290 */ /* 0x000fe4000fffe03f */
[----:B------:R-:W-:Y:S02]  /*21550*/  IMAD.MOV.U32 R72, RZ, RZ, R83 ;  /* 0x000000ffff487224 */ /* 0x000fe400078e0053 */
[----:B------:R-:W-:Y:S02]  /*21560*/  IMAD.MOV.U32 R73, RZ, RZ, R82 ;  /* 0x000000ffff497224 */ /* 0x000fe400078e0052 */
[----:B------:R-:W-:Y:S02]  /*21570*/  IMAD.MOV.U32 R160, RZ, RZ, R81 ;  /* 0x000000ffffa07224 */ /* 0x000fe400078e0051 */
[----:B------:R-:W-:Y:S01]  /*21580*/  IMAD.MOV.U32 R161, RZ, RZ, R80 ;  /* 0x000000ffffa17224 */ /* 0x000fe200078e0050 */
[----:B------:R-:W-:Y:S04]  /*21590*/  STL [R1+0x3010], R72 ;  /* 0x0030104801007387 */ /* 0x000fe80000100800 */
[----:B------:R-:W-:Y:S04]  /*215a0*/  STL [R1+0x300c], R73 ;  /* 0x00300c4901007387 */ /* 0x000fe80000100800 */
[----:B------:R-:W-:Y:S01]  /*215b0*/  STL [R1+0x3008], R160 ;  /* 0x003008a001007387 */ /* 0x000fe20000100800 */
[----:B--2---:R-:W-:Y:S03]  /*215c0*/  HMMA.1688.F32.TF32 R28, R68, R84, R28 ;  /* 0x00000054441c723c */ /* 0x004fe6000008101c */
[----:B------:R-:W-:Y:S11]  /*215d0*/  STL [R1+0x3004], R161 ;  /* 0x003004a101007387 */ /* 0x000ff60000100800 */
[----:B------:R-:W-:Y:S10]  /*215e0*/  @!UPT UIADD3 URZ, URZ, URZ, URZ ;  /* 0x0000003f3f3ff290 */ /* 0x000ff4000fffe03f */
[----:B------:R-:W-:Y:S01]  /*215f0*/  MOV R46, R28 ;  /* 0x0000001c002e7202 */ /* 0x000fe20000000f00 */
[----:B------:R-:W-:Y:S02]  /*21600*/  IMAD.MOV.U32 R252, RZ, RZ, R29 ;  /* 0x000000fffffc7224 */ /* 0x000fe400078e001d */
[----:B------:R-:W-:Y:S01]  /*21610*/  IMAD.MOV.U32 R75, RZ, RZ, R30 ;  /* 0x000000ffff4b7224 */ /* 0x000fe200078e001e */
[----:B------:R-:W2:Y:S01]  /*21620*/  LDL.LU.64 R28, [R1+0xe60] ;  /* 0x000e6000011c7983 */ /* 0x000ea20000300a00 */
[----:B------:R-:W-:-:S03]  /*21630*/  IMAD.MOV.U32 R74, RZ, RZ, R31 ;  /* 0x000000ffff4a7224 */ /* 0x000fc600078e001f */
[----:B------:R-:W2:Y:S04]  /*21640*/  LDL.LU.64 R30, [R1+0xe68] ;  /* 0x000e6800011e7983 */ /* 0x000ea80000300a00 */
[----:B------:R-:W2:Y:S04]  /*21650*/  LDL.LU.64 R108, [R1+0xd60] ;  /* 0x000d6000016c7983 */ /* 0x000ea80000300a00 */
[----:B------:R-:W2:Y:S04]  /*21660*/  LDL.LU.64 R110, [R1+0xd68] ;  /* 0x000d6800016e7983 */ /* 0x000ea80000300a00 */
[----:B------:R-:W2:Y:S04]  /*21670*/  LDL.LU.64 R104, [R1+0xc50] ;  /* 0x000c500001687983 */ /* 0x000ea80000300a00 */
[----:B------:R-:W2:Y:S04]  /*21680*/  LDL.LU.64 R106, [R1+0xc58] ;  /* 0x000c5800016a7983 */ /* 0x000ea80000300a00 */
[----:B------:R-:W2:Y:S04]  /*21690*/  LDL.LU.64 R92, [R1+0xb50] ;  /* 0x000b5000015c7983 */ /* 0x000ea80000300a00 */
[----:B------:R-:W2:Y:S01]  /*216a0*/  LDL.LU.64 R94, [R1+0xb58] ;  /* 0x000b5800015e7983 */ /* 0x000ea20000300a00 */
[-C--:B------:R-:W-:Y:S08]  /*216b0*/  HMMA.1688.F32.TF32 R40, R64, R84.reuse, R40 ;  /* 0x000000544028723c */ /* 0x080ff00000081028 */
[-C--:B----4-:R-:W-:Y:S11]  /*216c0*/  HMMA.1688.F32.TF32 R36, R60, R84.reuse, R36 ;  /* 0x000000543c24723c */ /* 0x090ff60000081024 */
[----:B------:R-:W-:Y:S04]  /*216d0*/  @!UPT UIADD3 URZ, URZ, URZ, URZ ;  /* 0x0000003f3f3ff290 */ /* 0x000fe8000fffe03f */
[----:B------:R1:W-:Y:S04]  /*216e0*/  STL.64 [R1+0x110], R40 ;  /* 0x0001102801007387 */ /* 0x0003e80000100a00 */
[----:B------:R4:W-:Y:S04]  /*216f0*/  STL.64 [R1+0x118], R42 ;  /* 0x0001182a01007387 */ /* 0x0009e80000100a00 */
[----:B------:R-:W2:Y:S04]  /*21700*/  LDL.LU.64 R100, [R1+0xa50] ;  /* 0x000a500001647983 */ /* 0x000ea80000300a00 */
[----:B------:R-:W2:Y:S04]  /*21710*/  LDL.LU.64 R102, [R1+0xa58] ;  /* 0x000a580001667983 */ /* 0x000ea80000300a00 */
[----:B------:R1:W-:Y:S04]  /*21720*/  STL.64 [R1+0x1b0], R36 ;  /* 0x0001b02401007387 */ /* 0x0003e80000100a00 */
[----:B------:R1:W-:Y:S04]  /*21730*/  STL.64 [R1+0x1b8], R38 ;  /* 0x0001b82601007387 */ /* 0x0003e80000100a00 */
[----:B------:R-:W2:Y:S04]  /*21740*/  LDL.LU.64 R96, [R1+0x980] ;  /* 0x0009800001607983 */ /* 0x000ea80000300a00 */
[----:B------:R-:W2:Y:S04]  /*21750*/  LDL.LU.64 R98, [R1+0x988] ;  /* 0x0009880001627983 */ /* 0x000ea80000300a00 */
[----:B------:R-:W2:Y:S04]  /*21760*/  LDL.LU.64 R80, [R1+0x8a0] ;  /* 0x0008a00001507983 */ /* 0x000ea80000300a00 */
[----:B------:R-:W2:Y:S01]  /*21770*/  LDL.LU.64 R82, [R1+0x8a8] ;  /* 0x0008a80001527983 */ /* 0x000ea20000300a00 */
[-C--:B---3--:R-:W-:Y:S08]  /*21780*/  HMMA.1688.F32.TF32 R32, R56, R84.reuse, R32 ;  /* 0x000000543820723c */ /* 0x088ff00000081020 */
[----:B------:R-:W-:Y:S11]  /*21790*/  HMMA.1688.F32.TF32 R112, R52, R84, R112 ;  /* 0x000000543470723c */ /* 0x000ff60000081070 */
[----:B------:R-:W-:Y:S04]  /*217a0*/  @!UPT UIADD3 URZ, URZ, URZ, URZ ;  /* 0x0000003f3f3ff290 */ /* 0x000fe8000fffe03f */
[----:B------:R3:W-:Y:S04]  /*217b0*/  STL.64 [R1+0x180], R32 ;  /* 0x0001802001007387 */ /* 0x0007e80000100a00 */
[----:B------:R3:W-:Y:S04]  /*217c0*/  STL.64 [R1+0x188], R34 ;  /* 0x0001882201007387 */ /* 0x0007e80000100a00 */
[----:B-1----:R-:W2:Y:S04]  /*217d0*/  LDL.LU.64 R40, [R1+0x6a0] ;  /* 0x0006a00001287983 */ /* 0x002ea80000300a00 */
[----:B----4-:R-:W4:Y:S04]  /*217e0*/  LDL.LU.64 R42, [R1+0x6a8] ;  /* 0x0006a800012a7983 */ /* 0x010f280000300a00 */
[----:B------:R-:W4:Y:S04]  /*217f0*/  LDL.LU.64 R36, [R1+0x690] ;  /* 0x0006900001247983 */ /* 0x000f280000300a00 */
[----:B------:R-:W4:Y:S01]  /*21800*/  LDL.LU.64 R38, [R1+0x698] ;  /* 0x0006980001267983 */ /* 0x000f220000300a00 */
[----:B------:R-:W-:Y:S01]  /*21810*/  IMAD.MOV.U32 R89, RZ, RZ, R114 ;  /* 0x000000ffff597224 */ /* 0x000fe200078e0072 */
[----:B------:R-:W-:-:S02]  /*21820*/  MOV R88, R115 ;  /* 0x0000007300587202 */ /* 0x000fc40000000f00 */
[----:B---3--:R-:W3:Y:S04]  /*21830*/  LDL.LU.64 R32, [R1+0x670] ;  /* 0x0006700001207983 */ /* 0x008ee80000300a00 */
[----:B------:R-:W3:Y:S04]  /*21840*/  LDL.LU.64 R34, [R1+0x678] ;  /* 0x0006780001227983 */ /* 0x000ee80000300a00 */
[----:B------:R-:W-:Y:S04]  /*21850*/  STL.64 [R1+0xf0], R112 ;  /* 0x0000f07001007387 */ /* 0x000fe80000100a00 */
[----:B------:R-:W-:Y:S04]  /*21860*/  STL.64 [R1+0x3120], R90 ;  /* 0x0031205a01007387 */ /* 0x000fe80000100a00 */
[----:B------:R2:W-:Y:S02]  /*21870*/  STL.64 [R1+0x3118], R88 ;  /* 0x0031185801007387 */ /* 0x0005e40000100a00 */
[-C--:B--2---:R-:W-:Y:S02]  /*21880*/  HMMA.1688.F32.TF32 R88, R48, R84.reuse, R28 ;  /* 0x000000543058723c */ /* 0x084fe4000008101c */
[----:B------:R-:W2:Y:S04]  /*21890*/  LDL.LU.64 R28, [R1+0x4c0] ;  /* 0x0004c000011c7983 */ /* 0x000ea80000300a00 */
[----:B------:R-:W2:Y:S02]  /*218a0*/  LDL.LU.64 R30, [R1+0x4c8] ;  /* 0x0004c800011e7983 */ /* 0x000ea40000300a00 */
[-C--:B------:R-:W-:Y:S08]  /*218b0*/  HMMA.1688.F32.TF32 R248, R196, R84.reuse, R108 ;  /* 0x00000054c4f8723c */ /* 0x080ff0000008106c */
[-C--:B------:R-:W-:Y:S07]  /*218c0*/  HMMA.1688.F32.TF32 R104, R192, R84.reuse, R104 ;  /* 0x00000054c068723c */ /* 0x080fee0000081068 */
[----:B------:R-:W-:Y:S04]  /*218d0*/  STL.64 [R1+0x30], R88 ;  /* 0x0000305801007387 */ /* 0x000fe80000100a00 */
[----:B------:R1:W-:Y:S04]  /*218e0*/  STL.64 [R1+0x38], R90 ;  /* 0x0000385a01007387 */ /* 0x0003e80000100a00 */
[----:B------:R-:W-:Y:S04]  /*218f0*/  STL.64 [R1+0x30a0], R250 ;  /* 0x0030a0fa01007387 */ /* 0x000fe80000100a00 */
[----:B------:R-:W-:Y:S01]  /*21900*/  STL.64 [R1+0x3098], R248 ;  /* 0x003098f801007387 */ /* 0x000fe20000100a00 */
[-C--:B-1----:R-:W-:Y:S03]  /*21910*/  HMMA.1688.F32.TF32 R88, R188, R84.reuse, R92 ;  /* 0x00000054bc58723c */ /* 0x082fe6000008105c */
[----:B------:R-:W2:Y:S04]  /*21920*/  LDL.LU.64 R92, [R1+0x1320] ;  /* 0x00132000015c7983 */ /* 0x000ea80000300a00 */
[----:B------:R-:W-:Y:S04]  /*21930*/  STL.64 [R1+0x2a0], R104 ;  /* 0x0002a06801007387 */ /* 0x000fe80000100a00 */
[----:B------:R-:W-:Y:S04]  /*21940*/  STL.64 [R1+0x2a8], R106 ;  /* 0x0002a86a01007387 */ /* 0x000fe80000100a00 */
[----:B------:R-:W2:Y:S08]  /*21950*/  LDL.LU.64 R94, [R1+0x1328] ;  /* 0x00132800015e7983 */ /* 0x000eb00000300a00 */
[----:B------:R-:W-:Y:S04]  /*21960*/  STL.64 [R1+0x340], R88 ;  /* 0x0003405801007387 */ /* 0x000fe80000100a00 */
[----:B------:R1:W-:Y:S01]  /*21970*/  STL.64 [R1+0x348], R90 ;  /* 0x0003485a01007387 */ /* 0x0003e20000100a00 */
[-C--:B------:R-:W-:Y:S08]  /*21980*/  HMMA.1688.F32.TF32 R100, R184, R84.reuse, R100 ;  /* 0x00000054b864723c */ /* 0x080ff00000081064 */
[-C--:B-1----:R-:W-:Y:S08]  /*21990*/  HMMA.1688.F32.TF32 R88, R180, R84.reuse, R96 ;  /* 0x00000054b458723c */ /* 0x082ff00000081060 */
[-C--:B------:R-:W-:Y:S07]  /*219a0*/  HMMA.1688.F32.TF32 R80, R176, R84.reuse, R80 ;  /* 0x00000054b050723c */ /* 0x080fee0000081050 */
[----:B------:R-:W-:Y:S04]  /*219b0*/  STL.64 [R1+0x3c0], R100 ;  /* 0x0003c06401007387 */ /* 0x000fe80000100a00 */
[----:B------:R-:W-:Y:S04]  /*219c0*/  STL.64 [R1+0x3c8], R102 ;  /* 0x0003c86601007387 */ /* 0x000fe80000100a00 */
[----:B------:R1:W-:Y:S04]  /*219d0*/  STL.64 [R1+0x4b0], R88 ;  /* 0x0004b05801007387 */ /* 0x0003e80000100a00 */
[----:B------:R1:W-:Y:S04]  /*219e0*/  STL.64 [R1+0x4b8], R90 ;  /* 0x0004b85a01007387 */ /* 0x0003e80000100a00 */
[----:B------:R-:W-:Y:S04]  /*219f0*/  STL.64 [R1+0x680], R80 ;  /* 0x0006805001007387 */ /* 0x000fe80000100a00 */
[----:B------:R-:W-:Y:S04]  /*21a00*/  STL.64 [R1+0x688], R82 ;  /* 0x0006885201007387 */ /* 0x000fe80000100a00 */
[----:B------:R-:W1:Y:S01]  /*21a10*/  LDSM.16.M88.4 R80, [R211+0x4b000] ;  /* 0x04b00000d350783b */ /* 0x000e620000000200 */
[-C--:B----4-:R-:W-:Y:S08]  /*21a20*/  HMMA.1688.F32.TF32 R40, R172, R84.reuse, R40 ;  /* 0x00000054ac28723c */ /* 0x090ff00000081028 */
[-C--:B------:R-:W-:Y:S08]  /*21a30*/  HMMA.1688.F32.TF32 R36, R168, R84.reuse, R36 ;  /* 0x00000054a824723c */ /* 0x080ff00000081024 */
[----:B---3--:R-:W-:Y:S07]  /*21a40*/  HMMA.1688.F32.TF32 R32, R76, R84, R32 ;  /* 0x000000544c20723c */ /* 0x008fee0000081020 */
[----:B------:R-:W-:Y:S04]  /*21a50*/  STL.64 [R1+0x790], R40 ;  /* 0x0007902801007387 */ /* 0x000fe80000100a00 */
[----:B------:R-:W-:Y:S04]  /*21a60*/  STL.64 [R1+0x798], R42 ;  /* 0x0007982a01007387 */ /* 0x000fe80000100a00 */
[----:B------:R-:W-:Y:S04]  /*21a70*/  STL.64 [R1+0xa20], R36 ;  /* 0x000a202401007387 */ /* 0x000fe80000100a00 */
[----:B------:R-:W-:Y:S04]  /*21a80*/  STL.64 [R1+0xa28], R38 ;  /* 0x000a282601007387 */ /* 0x000fe80000100a00 */
[----:B------:R-:W3:Y:S01]  /*21a90*/  LDSM.16.M88.4 R40, [R211+0x4c000] ;  /* 0x04c00000d328783b */ /* 0x000ee20000000200 */
[----:B------:R-:W-:-:S02]  /*21aa0*/  IMAD.MOV.U32 R72, RZ, RZ, R33 ;  /* 0x000000ffff487224 */ /* 0x000fc400078e0021 */
[----:B------:R-:W-:Y:S02]  /*21ab0*/  IMAD.MOV.U32 R73, RZ, RZ, R34 ;  /* 0x000000ffff497224 */ /* 0x000fe400078e0022 */
[----:B------:R-:W-:Y:S01]  /*21ac0*/  IMAD.MOV.U32 R160, RZ, RZ, R35 ;  /* 0x000000ffffa07224 */ /* 0x000fe200078e0023 */
[----:B------:R-:W-:Y:S04]  /*21ad0*/  STL [R1+0xc20], R32 ;  /* 0x000c202001007387 */ /* 0x000fe80000100800 */
[----:B------:R-:W-:Y:S04]  /*21ae0*/  STL [R1+0x301c], R72 ;  /* 0x00301c4801007387 */ /* 0x000fe80000100800 */
[----:B------:R-:W-:Y:S04]  /*21af0*/  STL [R1+0x3018], R73 ;  /* 0x0030184901007387 */ /* 0x000fe80000100800 */
[----:B------:R-:W-:Y:S04]  /*21b00*/  STL [R1+0x3014], R160 ;  /* 0x003014a001007387 */ /* 0x000fe80000100800 */
[----:B------:R-:W3:Y:S04]  /*21b10*/  LDL.LU.64 R128, [R1+0x1310] ;  /* 0x0013100001807983 */ /* 0x000ee80000300a00 */
[----:B------:R-:W3:Y:S04]  /*21b20*/  LDL.LU.64 R130, [R1+0x1318] ;  /* 0x0013180001827983 */ /* 0x000ee80000300a00 */
[----:B------:R-:W-:Y:S04]  /*21b30*/  LDSM.16.M88.4 R32, [R211+0x4e000] ;  /* 0x04e00000d320783b */ /* 0x000fe80000000200 */
[----:B------:R-:W4:Y:S01]  /*21b40*/  LDSM.16.M88.4 R36, [R211+0x4d000] ;  /* 0x04d00000d324783b */ /* 0x000f220000000200 */
[----:B--2---:R-:W-:Y:S11]  /*21b50*/  HMMA.1688.F32.TF32 R28, R164, R84, R28 ;  /* 0x00000054a41c723c */ /* 0x004ff6000008101c */
[----:B------:R-:W-:Y:S11]  /*21b60*/  @!UPT UIADD3 URZ, URZ, URZ, URZ ;  /* 0x0000003f3f3ff290 */ /* 0x000ff6000fffe03f */
[----:B------:R-:W-:Y:S01]  /*21b70*/  @!UPT UIADD3 URZ, URZ, URZ, URZ ;  /* 0x0000003f3f3ff290 */ /* 0x000fe2000fffe03f */
[----:B------:R-:W-:Y:S04]  /*21b80*/  STL.64 [R1+0xd60], R28 ;  /* 0x000d601c01007387 */ /* 0x000fe80000100a00 */
[----:B------:R-:W-:Y:S04]  /*21b90*/  STL.64 [R1+0xd68], R30 ;  /* 0x000d681e01007387 */ /* 0x000fe80000100a00 */
[----:B-1----:R-:W4:Y:S04]  /*21ba0*/  LDL.LU.64 R88, [R1+0x1300] ;  /* 0x0013000001587983 */ /* 0x002f280000300a00 */
[----:B------:R-:W4:Y:S01]  /*21bb0*/  LDL.LU.64 R90, [R1+0x1308] ;  /* 0x00130800015a7983 */ /* 0x000f220000300a00 */
[----:B------:R-:W-:Y:S03]  /*21bc0*/  HMMA.1688.F32.TF32 R92, R68, R80, R92 ;  /* 0x00000050445c723c */ /* 0x000fe6000008105c */
[----:B------:R1:W-:Y:S04]  /*21bd0*/  STL.64 [R1+0x3128], R86 ;  /* 0x0031285601007387 */ /* 0x0003e80000100a00 */
[----:B------:R-:W2:Y:S04]  /*21be0*/  LDL.LU.64 R124, [R1+0x12f0] ;  /* 0x0012f000017c7983 */ /* 0x000ea80000300a00 */
[----:B------:R-:W2:Y:S04]  /*21bf0*/  LDL.LU.64 R126, [R1+0x12f8] ;  /* 0x0012f800017e7983 */ /* 0x000ea80000300a00 */
[----:B------:R-:W2:Y:S04]  /*21c00*/  LDL.LU.64 R120, [R1+0x12e0] ;  /* 0x0012e00001787983 */ /* 0x000ea80000300a00 */
[----:B------:R-:W2:Y:S04]  /*21c10*/  LDL.LU.64 R122, [R1+0x12e8] ;  /* 0x0012e800017a7983 */ /* 0x000ea80000300a00 */
[----:B------:R-:W2:Y:S04]  /*21c20*/  LDL.LU.64 R116, [R1+0x12d0] ;  /* 0x0012d00001747983 */ /* 0x000ea80000300a00 */
[----:B------:R-:W2:Y:S01]  /*21c30*/  LDL.LU.64 R118, [R1+0x12d8] ;  /* 0x0012d80001767983 */ /* 0x000ea20000300a00 */
[----:B-1----:R-:W-:Y:S01]  /*21c40*/  IMAD.MOV.U32 R87, RZ, RZ, R92 ;  /* 0x000000ffff577224 */ /* 0x002fe200078e005c */
[----:B------:R-:W-:-:S02]  /*21c50*/  MOV R86, R93 ;  /* 0x0000005d00567202 */ /* 0x000fc40000000f00 */
[----:B------:R-:W2:Y:S01]  /*21c60*/  LDL.LU.64 R112, [R1+0x12c0] ;  /* 0x0012c00001707983 */ /* 0x000ea20000300a00 */
        /* <DEDUP_REMOVED lines=11> */
[----:B------:R-:W1:Y:S04]  /*21d20*/  LDSM.16.M88.4 R28, [R211+0x4f000] ;  /* 0x04f00000d31c783b */ /* 0x000e680000000200 */
[----:B------:R-:W2:Y:S04]  /*21d30*/  LDL.LU.64 R100, [R1+0x1140] ;  /* 0x0011400001647983 */ /* 0x000ea80000300a00 */
[----:B------:R-:W2:Y:S01]  /*21d40*/  LDL.LU.64 R102, [R1+0x1148] ;  /* 0x0011480001667983 */ /* 0x000ea20000300a00 */
[C---:B---3--:R-:W-:Y:S11]  /*21d50*/  HMMA.1688.F32.TF32 R128, R68.reuse, R40, R128 ;  /* 0x000000284480723c */ /* 0x048ff60000081080 */
[----:B------:R-:W-:Y:S11]  /*21d60*/  @!UPT UIADD3 URZ, URZ, URZ, URZ ;  /* 0x0000003f3f3ff290 */ /* 0x000ff6000fffe03f */
[----:B------:R-:W-:Y:S02]  /*21d70*/  @!UPT UIADD3 URZ, URZ, URZ, URZ ;  /* 0x0000003f3f3ff290 */ /* 0x000fe4000fffe03f */
[----:B------:R-:W-:Y:S01]  /*21d80*/  IMAD.MOV.U32 R13, RZ, RZ, R128 ;  /* 0x000000ffff0d7224 */ /* 0x000fe200078e0080 */
[----:B------:R-:W-:Y:S01]  /*21d90*/  MOV R5, R130 ;  /* 0x0000008200057202 */ /* 0x000fe20000000f00 */
[----:B------:R-:W-:Y:S02]  /*21da0*/  IMAD.MOV.U32 R12, RZ, RZ, R129 ;  /* 0x000000ffff0c7224 */ /* 0x000fe400078e0081 */
[----:B------:R-:W-:Y:S02]  /*21db0*/  IMAD.MOV.U32 R4, RZ, RZ, R131 ;  /* 0x000000ffff047224 */ /* 0x000fe400078e0083 */
[C---:B----4-:R-:W-:Y:S08]  /*21dc0*/  HMMA.1688.F32.TF32 R128, R68.reuse, R36, R88 ;  /* 0x000000244480723c */ /* 0x050ff00000081058 */
[C---:B--2---:R-:W-:Y:S08]  /*21dd0*/  HMMA.1688.F32.TF32 R248, R68.reuse, R32, R124 ;  /* 0x0000002044f8723c */ /* 0x044ff0000008107c */
[----:B-1----:R-:W-:Y:S08]  /*21de0*/  HMMA.1688.F32.TF32 R244, R68, R28, R120 ;  /* 0x0000001c44f4723c */ /* 0x002ff00000081078 */
[C---:B------:R-:W-:Y:S08]  /*21df0*/  HMMA.1688.F32.TF32 R236, R64.reuse, R80, R116 ;  /* 0x0000005040ec723c */ /* 0x040ff00000081074 */
[C---:B------:R-:W-:Y:S08]  /*21e00*/  HMMA.1688.F32.TF32 R68, R64.reuse, R40, R112 ;  /* 0x000000284044723c */ /* 0x040ff00000081070 */
[C---:B------:R-:W-:Y:S08]  /*21e10*/  HMMA.1688.F32.TF32 R92, R64.reuse, R36, R92 ;  /* 0x00000024405c723c */ /* 0x040ff0000008105c */
[C---:B------:R-:W-:Y:S08]  /*21e20*/  HMMA.1688.F32.TF32 R96, R64.reuse, R32, R96 ;  /* 0x000000204060723c */ /* 0x040ff00000081060 */
[----:B------:R-:W-:Y:S08]  /*21e30*/  HMMA.1688.F32.TF32 R104, R64, R28, R104 ;  /* 0x0000001c4068723c */ /* 0x000ff00000081068 */
[C---:B------:R-:W-:Y:S01]  /*21e40*/  HMMA.1688.F32.TF32 R64, R60.reuse, R80, R108 ;  /* 0x000000503c40723c */ /* 0x040fe2000008106c */
[----:B------:R-:W-:Y:S04]  /*21e50*/  STL.64 [R1+0x3138], R250 ;  /* 0x003138fa01007387 */ /* 0x000fe80000100a00 */
[----:B------:R-:W-:Y:S04]  /*21e60*/  STL.64 [R1+0x3130], R248 ;  /* 0x003130f801007387 */ /* 0x000fe80000100a00 */
[----:B------:R-:W-:Y:S04]  /*21e70*/  STL.64 [R1+0x3148], R246 ;  /* 0x003148f601007387 */ /* 0x000fe80000100a00 */
[----:B------:R-:W-:Y:S04]  /*21e80*/  STL.64 [R1+0x3140], R244 ;  /* 0x003140f401007387 */ /* 0x000fe80000100a00 */
[----:B------:R-:W-:Y:S04]  /*21e90*/  STL.64 [R1+0x3110], R238 ;  /* 0x003110ee01007387 */ /* 0x000fe80000100a00 */
[----:B------:R-:W-:Y:S04]  /*21ea0*/  STL.64 [R1+0x3108], R236 ;  /* 0x003108ec01007387 */ /* 0x000fe80000100a00 */
[----:B------:R-:W-:Y:S04]  /*21eb0*/  STL.64 [R1+0x3158], R70 ;  /* 0x0031584601007387 */ /* 0x000fe80000100a00 */
[----:B------:R1:W-:Y:S04]  /*21ec0*/  STL.64 [R1+0x3150], R68 ;  /* 0x0031504401007387 */ /* 0x0003e80000100a00 */
[----:B------:R-:W-:Y:S04]  /*21ed0*/  STL.64 [R1+0x30e0], R66 ;  /* 0x0030e04201007387 */ /* 0x000fe80000100a00 */
[----:B------:R2:W-:Y:S04]  /*21ee0*/  STL.64 [R1+0x30d8], R64 ;  /* 0x0030d84001007387 */ /* 0x0005e80000100a00 */
[----:B-1----:R-:W3:Y:S04]  /*21ef0*/  LDL.LU.64 R68, [R1+0x1130] ;  /* 0x0011300001447983 */ /* 0x002ee80000300a00 */
[----:B------:R-:W3:Y:S04]  /*21f00*/  LDL.LU.64 R70, [R1+0x1138] ;  /* 0x0011380001467983 */ /* 0x000ee80000300a00 */
[----:B--2---:R-:W2:Y:S04]  /*21f10*/  LDL.LU.64 R64, [R1+0x1120] ;  /* 0x0011200001407983 */ /* 0x004ea80000300a00 */
[----:B------:R-:W2:Y:S04]  /*21f20*/  LDL.LU.64 R66, [R1+0x1128] ;  /* 0x0011280001427983 */ /* 0x000ea80000300a00 */
        /* <DEDUP_REMOVED lines=8> */
[----:B------:R-:W-:Y:S01]  /*21fb0*/  HMMA.1688.F32.TF32 R100, R60, R40, R100 ;  /* 0x000000283c64723c */ /* 0x000fe20000081064 */
[----:B------:R-:W-:Y:S01]  /*21fc0*/  IMAD.MOV.U32 R91, RZ, RZ, R128 ;  /* 0x000000ffff5b7224 */ /* 0x000fe200078e0080 */
[----:B------:R-:W-:Y:S01]  /*21fd0*/  MOV R88, R131 ;  /* 0x0000008300587202 */ /* 0x000fe20000000f00 */
[----:B------:R-:W-:-:S02]  /*21fe0*/  IMAD.MOV.U32 R90, RZ, RZ, R129 ;  /* 0x000000ffff5a7224 */ /* 0x000fc400078e0081 */
[----:B------:R-:W-:Y:S01]  /*21ff0*/  IMAD.MOV.U32 R89, RZ, RZ, R130 ;  /* 0x000000ffff597224 */ /* 0x000fe200078e0082 */
        /* <DEDUP_REMOVED lines=18> */
[----:B------:R-:W-:Y:S04]  /*22120*/  STL.64 [R1+0x30f0], R102 ;  /* 0x0030f06601007387 */ /* 0x000fe80000100a00 */
[----:B------:R1:W-:Y:S04]  /*22130*/  STL.64 [R1+0x30e8], R100 ;  /* 0x0030e86401007387 */ /* 0x0003e80000100a00 */
[----:B-1----:R-:W4:Y:S04]  /*22140*/  LDL.LU.64 R100, [R1+0xed0] ;  /* 0x000ed00001647983 */ /* 0x002f280000300a00 */
[----:B------:R-:W4:Y:S01]  /*22150*/  LDL.LU.64 R102, [R1+0xed8] ;  /* 0x000ed80001667983 */ /* 0x000f220000300a00 */
[C---:B---3--:R-:W-:Y:S03]  /*22160*/  HMMA.1688.F32.TF32 R108, R60.reuse, R36, R68 ;  /* 0x000000243c6c723c */ /* 0x048fe60000081044 */
[----:B------:R-:W3:Y:S04]  /*22170*/  LDL.LU.64 R68, [R1+0xea0] ;  /* 0x000ea00001447983 */ /* 0x000ee80000300a00 */
[----:B------:R-:W3:Y:S01]  /*22180*/  LDL.LU.64 R70, [R1+0xea8] ;  /* 0x000ea80001467983 */ /* 0x000ee20000300a00 */
[C---:B--2---:R-:W-:Y:S11]  /*22190*/  HMMA.1688.F32.TF32 R112, R60.reuse, R32, R64 ;  /* 0x000000203c70723c */ /* 0x044ff60000081040 */
[----:B------:R-:W-:Y:S04]  /*221a0*/  @!UPT UIADD3 URZ, URZ, URZ, URZ ;  /* 0x0000003f3f3ff290 */ /* 0x000fe8000fffe03f */
[----:B------:R-:W-:Y:S04]  /*221b0*/  STL.64 [R1+0x3100], R110 ;  /* 0x0031006e01007387 */ /* 0x000fe80000100a00 */
[----:B------:R-:W-:Y:S04]  /*221c0*/  STL.64 [R1+0x30f8], R108 ;  /* 0x0030f86c01007387 */ /* 0x000fe80000100a00 */
[----:B------:R-:W2:Y:S04]  /*221d0*/  LDL.LU.64 R64, [R1+0xe90] ;  /* 0x000e900001407983 */ /* 0x000ea80000300a00 */
[----:B------:R-:W2:Y:S01]  /*221e0*/  LDL.LU.64 R66, [R1+0xe98] ;  /* 0x000e980001427983 */ /* 0x000ea20000300a00 */
[----:B----4-:R-:W-:Y:S08]  /*221f0*/  HMMA.1688.F32.TF32 R120, R60, R28, R120 ;  /* 0x0000001c3c78723c */ /* 0x010ff00000081078 */
[C---:B------:R-:W-:Y:S08]  /*22200*/  HMMA.1688.F32.TF32 R60, R56.reuse, R80, R204 ;  /* 0x00000050383c723c */ /* 0x040ff000000810cc */
[C---:B------:R-:W-:Y:S08]  /*22210*/  HMMA.1688.F32.TF32 R116, R56.reuse, R40, R116 ;  /* 0x000000283874723c */ /* 0x040ff00000081074 */
[C---:B------:R-:W-:Y:S07]  /*22220*/  HMMA.1688.F32.TF32 R124, R56.reuse, R36, R124 ;  /* 0x00000024387c723c */ /* 0x040fee000008107c */
[----:B------:R-:W-:Y:S04]  /*22230*/  STL.64 [R1+0x30b0], R62 ;  /* 0x0030b03e01007387 */ /* 0x000fe80000100a00 */
[----:B------:R-:W-:Y:S04]  /*22240*/  STL.64 [R1+0x30a8], R60 ;  /* 0x0030a83c01007387 */ /* 0x000fe80000100a00 */
[----:B------:R-:W-:Y:S04]  /*22250*/  STL.64 [R1+0x30c0], R118 ;  /* 0x0030c07601007387 */ /* 0x000fe80000100a00 */
[----:B------:R-:W-:Y:S04]  /*22260*/  STL.64 [R1+0x30b8], R116 ;  /* 0x0030b87401007387 */ /* 0x000fe80000100a00 */
[----:B------:R-:W-:Y:S04]  /*22270*/  STL.64 [R1+0x30d0], R126 ;  /* 0x0030d07e01007387 */ /* 0x000fe80000100a00 */
        /* <DEDUP_REMOVED lines=20> */
[C---:B------:R-:W-:Y:S03]  /*223c0*/  HMMA.1688.F32.TF32 R128, R56.reuse, R32, R128 ;  /* 0x000000203880723c */ /* 0x040fe60000081080 */
[----:B------:R-:W4:Y:S04]  /*223d0*/  LDL.LU.64 R238, [R1+0xcf8] ;  /* 0x000cf80001ee7983 */ /* 0x000f280000300a00 */
[----:B-1----:R-:W4:Y:S01]  /*223e0*/  LDL.LU.64 R124, [R1+0xce0] ;  /* 0x000ce000017c7983 */ /* 0x002f220000300a00 */
[----:B------:R-:W-:Y:S03]  /*223f0*/  HMMA.1688.F32.TF32 R136, R56, R28, R136 ;  /* 0x0000001c3888723c */ /* 0x000fe60000081088 */
[----:B------:R-:W4:Y:S04]  /*22400*/  LDL.LU.64 R126, [R1+0xce8] ;  /* 0x000ce800017e7983 */ /* 0x000f280000300a00 */
[----:B------:R-:W4:Y:S01]  /*22410*/  LDL.LU.64 R116, [R1+0xcc0] ;  /* 0x000cc00001747983 */ /* 0x000f220000300a00 */
[C---:B------:R-:W-:Y:S03]  /*22420*/  HMMA.1688.F32.TF32 R56, R52.reuse, R80, R200 ;  /* 0x000000503438723c */ /* 0x040fe600000810c8 */
[----:B------:R-:W4:Y:S04]  /*22430*/  LDL.LU.64 R118, [R1+0xcc8] ;  /* 0x000cc80001767983 */ /* 0x000f280000300a00 */
[----:B------:R-:W4:Y:S01]  /*22440*/  LDL.LU.64 R108, [R1+0xcb0] ;  /* 0x000cb000016c7983 */ /* 0x000f220000300a00 */
[C---:B------:R-:W-:Y:S03]  /*22450*/  HMMA.1688.F32.TF32 R132, R52.reuse, R40, R132 ;  /* 0x000000283484723c */ /* 0x040fe60000081084 */
[----:B------:R-:W4:Y:S05]  /*22460*/  LDL.LU.64 R110, [R1+0xcb8] ;  /* 0x000cb800016e7983 */ /* 0x000f2a0000300a00 */
[C---:B------:R-:W-:Y:S08]  /*22470*/  HMMA.1688.F32.TF32 R140, R52.reuse, R36, R140 ;  /* 0x00000024348c723c */ /* 0x040ff0000008108c */
[C---:B------:R-:W-:Y:S08]  /*22480*/  HMMA.1688.F32.TF32 R144, R52.reuse, R32, R144 ;  /* 0x000000203490723c */ /* 0x040ff00000081090 */
[----:B------:R-:W-:Y:S08]  /*22490*/  HMMA.1688.F32.TF32 R152, R52, R28, R152 ;  /* 0x0000001c3498723c */ /* 0x000ff00000081098 */
[C---:B------:R-:W-:Y:S08]  /*224a0*/  HMMA.1688.F32.TF32 R52, R48.reuse, R80, R156 ;  /* 0x000000503034723c */ /* 0x040ff0000008109c */
[C---:B------:R-:W-:Y:S01]  /*224b0*/  HMMA.1688.F32.TF32 R156, R48.reuse, R36, R100 ;  /* 0x00000024309c723c */ /* 0x040fe20000081064 */
[----:B------:R-:W4:Y:S04]  /*224c0*/  LDL.LU.64 R100, [R1+0xca0] ;  /* 0x000ca00001647983 */ /* 0x000f280000300a00 */
[----:B------:R-:W4:Y:S03]  /*224d0*/  LDL.LU.64 R102, [R1+0xca8] ;  /* 0x000ca80001667983 */ /* 0x000f260000300a00 */
[C---:B---3--:R-:W-:Y:S01]  /*224e0*/  HMMA.1688.F32.TF32 R200, R48.reuse, R32, R68 ;  /* 0x0000002030c8723c */ /* 0x048fe20000081044 */
[----:B------:R-:W3:Y:S04]  /*224f0*/  LDL.LU.64 R68, [R1+0xc90] ;  /* 0x000c900001447983 */ /* 0x000ee80000300a00 */
[----:B------:R-:W3:Y:S03]  /*22500*/  LDL.LU.64 R70, [R1+0xc98] ;  /* 0x000c980001467983 */ /* 0x000ee60000300a00 */
[----:B--2---:R-:W-:Y:S01]  /*22510*/  HMMA.1688.F32.TF32 R208, R48, R28, R64 ;  /* 0x0000001c30d0723c */ /* 0x004fe20000081040 */
[----:B------:R-:W2:Y:S04]  /*22520*/  LDL.LU.64 R64, [R1+0xc10] ;  /* 0x000c100001407983 */ /* 0x000ea80000300a00 */
[----:B------:R-:W2:Y:S04]  /*22530*/  LDL.LU.64 R66, [R1+0xc18] ;  /* 0x000c180001427983 */ /* 0x000ea80000300a00 */
[----:B------:R-:W2:Y:S04]  /*22540*/  LDL.LU.64 R60, [R1+0xc00] ;  /* 0x000c0000013c7983 */ /* 0x000ea80000300a00 */
[----:B------:R-:W2:Y:S01]  /*22550*/  LDL.LU.64 R62, [R1+0xc08] ;  /* 0x000c0800013e7983 */ /* 0x000ea20000300a00 */
[C---:B----4-:R-:W-:Y:S08]  /*22560*/  HMMA.1688.F32.TF32 R124, R188.reuse, R80, R124 ;  /* 0x00000050bc7c723c */ /* 0x050ff0000008107c */
[C---:B------:R-:W-:Y:S08]  /*22570*/  HMMA.1688.F32.TF32 R116, R188.reuse, R40, R116 ;  /* 0x00000028bc74723c */ /* 0x040ff00000081074 */
[C---:B------:R-:W-:Y:S07]  /*22580*/  HMMA.1688.F32.TF32 R108, R188.reuse, R36, R108 ;  /* 0x00000024bc6c723c */ /* 0x040fee000008106c */
[----:B------:R-:W-:Y:S04]  /*22590*/  STL.64 [R1+0x290], R124 ;  /* 0x0002907c01007387 */ /* 0x000fe80000100a00 */
[----:B------:R-:W-:Y:S04]  /*225a0*/  STL.64 [R1+0x298], R126 ;  /* 0x0002987e01007387 */ /* 0x000fe80000100a00 */
[----:B------:R-:W-:Y:S04]  /*225b0*/  STL.64 [R1+0x280], R116 ;  /* 0x0002807401007387 */ /* 0x000fe80000100a00 */
[----:B------:R-:W-:Y:S01]  /*225c0*/  STL.64 [R1+0x288], R118 ;  /* 0x0002887601007387 */ /* 0x000fe20000100a00 */
[C---:B------:R-:W-:Y:S03]  /*225d0*/  HMMA.1688.F32.TF32 R100, R188.reuse, R32, R100 ;  /* 0x00000020bc64723c */ /* 0x040fe60000081064 */
[----:B------:R-:W-:Y:S04]  /*225e0*/  STL.64 [R1+0x270], R108 ;  /* 0x0002706c01007387 */ /* 0x000fe80000100a00 */
[----:B------:R-:W-:Y:S11]  /*225f0*/  STL.64 [R1+0x278], R110 ;  /* 0x0002786e01007387 */ /* 0x000ff60000100a00 */
[----:B------:R-:W-:Y:S05]  /*22600*/  @!UPT UIADD3 URZ, URZ, URZ, URZ ;  /* 0x0000003f3f3ff290 */ /* 0x000fea000fffe03f */
[----:B------:R-:W-:Y:S04]  /*22610*/  STL.64 [R1+0x260], R100 ;  /* 0x0002606401007387 */ /* 0x000fe80000100a00 */
[----:B------:R-:W-:Y:S01]  /*22620*/  STL.64 [R1+0x268], R102 ;  /* 0x0002686601007387 */ /* 0x000fe20000100a00 */
[----:B---3--:R-:W-:Y:S03]  /*22630*/  HMMA.1688.F32.TF32 R188, R188, R28, R68 ;  /* 0x0000001cbcbc723c */ /* 0x008fe60000081044 */
[----:B------:R-:W3:Y:S05]  /*22640*/  LDL.LU.64 R68, [R1+0xbf0] ;  /* 0x000bf00001447983 */ /* 0x000eea0000300a00 */
[C---:B--2---:R-:W-:Y:S11]  /*22650*/  HMMA.1688.F32.TF32 R64, R184.reuse, R80, R64 ;  /* 0x00000050b840723c */ /* 0x044ff60000081040 */
[----:B------:R-:W-:Y:S11]  /*22660*/  @!UPT UIADD3 URZ, URZ, URZ, URZ ;  /* 0x0000003f3f3ff290 */ /* 0x000ff6000fffe03f */
[----:B------:R-:W-:Y:S01]  /*22670*/  @!UPT UIADD3 URZ, URZ, URZ, URZ ;  /* 0x0000003f3f3ff290 */ /* 0x000fe2000fffe03f */
[----:B------:R1:W-:Y:S04]  /*22680*/  STL.64 [R1+0x330], R64 ;  /* 0x0003304001007387 */ /* 0x0003e80000100a00 */
[----:B------:R2:W-:Y:S04]  /*22690*/  STL.64 [R1+0x338], R66 ;  /* 0x0003384201007387 */ /* 0x0005e80000100a00 */
[----:B------:R-:W3:Y:S01]  /*226a0*/  LDL.LU.64 R70, [R1+0xbf8] ;  /* 0x000bf80001467983 */ /* 0x000ee20000300a00 */
[-C--:B------:R-:W-:Y:S08]  /*226b0*/  HMMA.1688.F32.TF32 R60, R184, R40.reuse, R60 ;  /* 0x00000028b83c723c */ /* 0x080ff0000008103c */
[----:B------:R-:W-:Y:S08]  /*226c0*/  HMMA.1688.F32.TF32 R148, R48, R40, R148 ;  /* 0x000000283094723c */ /* 0x000ff00000081094 */
[C---:B------:R-:W-:Y:S07]  /*226d0*/  HMMA.1688.F32.TF32 R48, R196.reuse, R80, R244 ;  /* 0x00000050c430723c */ /* 0x040fee00000810f4 */
[----:B------:R4:W-:Y:S01]  /*226e0*/  STL.64 [R1+0x320], R60 ;  /* 0x0003203c01007387 */ /* 0x0009e20000100a00 */
[C---:B------:R-:W-:Y:S03]  /*226f0*/  HMMA.1688.F32.TF32 R204, R196.reuse, R40, R204 ;  /* 0x00000028c4cc723c */ /* 0x040fe600000810cc */
[----:B------:R1:W-:Y:S05]  /*22700*/  STL.64 [R1+0x328], R62 ;  /* 0x0003283e01007387 */ /* 0x0003ea0000100a00 */
[C---:B------:R-:W-:Y:S08]  /*22710*/  HMMA.1688.F32.TF32 R212, R196.reuse, R36, R212 ;  /* 0x00000024c4d4723c */ /* 0x040ff000000810d4 */
[C---:B------:R-:W-:Y:S08]  /*22720*/  HMMA.1688.F32.TF32 R216, R196.reuse, R32, R216 ;  /* 0x00000020c4d8723c */ /* 0x040ff000000810d8 */
[----:B------:R-:W-:Y:S08]  /*22730*/  HMMA.1688.F32.TF32 R224, R196, R28, R224 ;  /* 0x0000001cc4e0723c */ /* 0x000ff000000810e0 */
[C---:B------:R-:W-:Y:S01]  /*22740*/  HMMA.1688.F32.TF32 R196, R192.reuse, R80, R240 ;  /* 0x00000050c0c4723c */ /* 0x040fe200000810f0 */
[----:B------:R-:W3:Y:S04]  /*22750*/  LDL.LU.64 R240, [R1+0xbe0] ;  /* 0x000be00001f07983 */ /* 0x000ee80000300a00 */
[----:B------:R-:W3:Y:S04]  /*22760*/  LDL.LU.64 R242, [R1+0xbe8] ;  /* 0x000be80001f27983 */ /* 0x000ee80000300a00 */
[----:B------:R-:W3:Y:S04]  /*22770*/  LDL.LU.64 R248, [R1+0xbb0] ;  /* 0x000bb00001f87983 */ /* 0x000ee80000300a00 */
[----:B------:R-:W3:Y:S04]  /*22780*/  LDL.LU.64 R250, [R1+0xbb8] ;  /* 0x000bb80001fa7983 */ /* 0x000ee80000300a00 */
[----:B-1----:R-:W3:Y:S04]  /*22790*/  LDL.LU.64 R64, [R1+0xba0] ;  /* 0x000ba00001407983 */ /* 0x002ee80000300a00 */
[----:B--2---:R-:W2:Y:S01]  /*227a0*/  LDL.LU.64 R66, [R1+0xba8] ;  /* 0x000ba80001427983 */ /* 0x004ea20000300a00 */
[C---:B------:R-:W-:Y:S03]  /*227b0*/  HMMA.1688.F32.TF32 R220, R192.reuse, R40, R220 ;  /* 0x00000028c0dc723c */ /* 0x040fe600000810dc */
[----:B------:R-:W2:Y:S04]  /*227c0*/  LDL.LU.64 R244, [R1+0xb80] ;  /* 0x000b800001f47983 */ /* 0x000ea80000300a00 */
[----:B------:R-:W2:Y:S01]  /*227d0*/  LDL.LU.64 R246, [R1+0xb88] ;  /* 0x000b880001f67983 */ /* 0x000ea20000300a00 */
[C---:B------:R-:W-:Y:S08]  /*227e0*/  HMMA.1688.F32.TF32 R228, R192.reuse, R36, R228 ;  /* 0x00000024c0e4723c */ /* 0x040ff000000810e4 */
[C---:B------:R-:W-:Y:S08]  /*227f0*/  HMMA.1688.F32.TF32 R232, R192.reuse, R32, R232 ;  /* 0x00000020c0e8723c */ /* 0x040ff000000810e8 */
[----:B------:R-:W-:Y:S01]  /*22800*/  HMMA.1688.F32.TF32 R192, R192, R28, R236 ;  /* 0x0000001cc0c0723c */ /* 0x000fe200000810ec */
[----:B------:R-:W2:Y:S04]  /*22810*/  LDL.LU.64 R236, [R1+0xb40] ;  /* 0x000b400001ec7983 */ /* 0x000ea80000300a00 */
[----:B------:R-:W2:Y:S04]  /*22820*/  LDL.LU.64 R238, [R1+0xb48] ;  /* 0x000b480001ee7983 */ /* 0x000ea80000300a00 */
[----:B------:R-:W2:Y:S04]  /*22830*/  LDL.LU.64 R124, [R1+0xb30] ;  /* 0x000b3000017c7983 */ /* 0x000ea80000300a00 */
[----:B------:R-:W2:Y:S04]  /*22840*/  LDL.LU.64 R126, [R1+0xb38] ;  /* 0x000b3800017e7983 */ /* 0x000ea80000300a00 */
[----:B------:R-:W2:Y:S04]  /*22850*/  LDL.LU.64 R116, [R1+0xb20] ;  /* 0x000b200001747983 */ /* 0x000ea80000300a00 */
[----:B------:R-:W2:Y:S04]  /*22860*/  LDL.LU.64 R118, [R1+0xb28] ;  /* 0x000b280001767983 */ /* 0x000ea80000300a00 */
[----:B----4-:R-:W2:Y:S04]  /*22870*/  LDL.LU.64 R60, [R1+0xb10] ;  /* 0x000b1000013c7983 */ /* 0x010ea80000300a00 */
[----:B------:R-:W2:Y:S04]  /*22880*/  LDL.LU.64 R62, [R1+0xb18] ;  /* 0x000b1800013e7983 */ /* 0x000ea80000300a00 */
[----:B------:R-:W2:Y:S04]  /*22890*/  LDL.LU.64 R108, [R1+0xb00] ;  /* 0x000b0000016c7983 */ /* 0x000ea80000300a00 */
[----:B------:R-:W2:Y:S01]  /*228a0*/  LDL.LU.64 R110, [R1+0xb08] ;  /* 0x000b0800016e7983 */ /* 0x000ea20000300a00 */
[C---:B---3--:R-:W-:Y:S11]  /*228b0*/  HMMA.1688.F32.TF32 R68, R184.reuse, R36, R68 ;  /* 0x00000024b844723c */ /* 0x048ff60000081044 */
[----:B------:R-:W-:Y:S11]  /*228c0*/  @!UPT UIADD3 URZ, URZ, URZ, URZ ;  /* 0x0000003f3f3ff290 */ /* 0x000ff6000fffe03f */
[----:B------:R-:W-:Y:S01]  /*228d0*/  @!UPT UIADD3 URZ, URZ, URZ, URZ ;  /* 0x0000003f3f3ff290 */ /* 0x000fe2000fffe03f */
[----:B------:R1:W-:Y:S04]  /*228e0*/  STL.64 [R1+0x310], R68 ;  /* 0x0003104401007387 */ /* 0x0003e80000100a00 */
[----:B------:R3:W-:Y:S04]  /*228f0*/  STL.64 [R1+0x318], R70 ;  /* 0x0003184601007387 */ /* 0x0007e80000100a00 */
[----:B------:R-:W4:Y:S04]  /*22900*/  LDL.LU.64 R100, [R1+0xaf0] ;  /* 0x000af00001647983 */ /* 0x000f280000300a00 */
[----:B------:R-:W4:Y:S04]  /*22910*/  LDL.LU.64 R102, [R1+0xaf8] ;  /* 0x000af80001667983 */ /* 0x000f280000300a00 */
[----:B-1----:R-:W4:Y:S04]  /*22920*/  LDL.LU.64 R68, [R1+0xae0] ;  /* 0x000ae00001447983 */ /* 0x002f280000300a00 */
[----:B---3--:R-:W3:Y:S01]  /*22930*/  LDL.LU.64 R70, [R1+0xae8] ;  /* 0x000ae80001467983 */ /* 0x008ee20000300a00 */
[C---:B------:R-:W-:Y:S08]  /*22940*/  HMMA.1688.F32.TF32 R240, R184.reuse, R32, R240 ;  /* 0x00000020b8f0723c */ /* 0x040ff000000810f0 */
[----:B------:R-:W-:Y:S08]  /*22950*/  HMMA.1688.F32.TF32 R248, R184, R28, R248 ;  /* 0x0000001cb8f8723c */ /* 0x000ff000000810f8 */
[C---:B--2---:R-:W-:Y:S07]  /*22960*/  HMMA.1688.F32.TF32 R184, R180.reuse, R80, R64 ;  /* 0x00000050b4b8723c */ /* 0x044fee0000081040 */
[----:B------:R1:W-:Y:S04]  /*22970*/  STL.64 [R1+0x300], R240 ;  /* 0x000300f001007387 */ /* 0x0003e80000100a00 */
[----:B------:R-:W-:Y:S01]  /*22980*/  STL.64 [R1+0x308], R242 ;  /* 0x000308f201007387 */ /* 0x000fe20000100a00 */
[C---:B------:R-:W-:Y:S03]  /*22990*/  HMMA.1688.F32.TF32 R244, R180.reuse, R40, R244 ;  /* 0x00000028b4f4723c */ /* 0x040fe600000810f4 */
[----:B-1----:R-:W2:Y:S04]  /*229a0*/  LDL.LU R240, [R1+0x31c8] ;  /* 0x0031c80001f07983 */ /* 0x002ea80000300800 */
[----:B------:R-:W2:Y:S04]  /*229b0*/  LDL.LU.64 R64, [R1+0xad0] ;  /* 0x000ad00001407983 */ /* 0x000ea80000300a00 */
[----:B------:R-:W-:Y:S04]  /*229c0*/  STL.64 [R1+0x2f0], R248 ;  /* 0x0002f0f801007387 */ /* 0x000fe80000100a00 */
[----:B------:R-:W-:Y:S04]  /*229d0*/  STL.64 [R1+0x2f8], R250 ;  /* 0x0002f8fa01007387 */ /* 0x000fe80000100a00 */
[----:B------:R-:W2:Y:S04]  /*229e0*/  LDL.LU.64 R66, [R1+0xad8] ;  /* 0x000ad80001427983 */ /* 0x000ea80000300a00 */
[----:B------:R-:W-:Y:S01]  /*229f0*/  STL.64 [R1+0x3b0], R184 ;  /* 0x0003b0b801007387 */ /* 0x000fe20000100a00 */
[C---:B------:R-:W-:Y:S03]  /*22a00*/  HMMA.1688.F32.TF32 R124, R180.reuse, R32, R124 ;  /* 0x00000020b47c723c */ /* 0x040fe6000008107c */
[----:B------:R1:W-:Y:S05]  /*22a10*/  STL.64 [R1+0x3b8], R186 ;  /* 0x0003b8ba01007387 */ /* 0x0003ea0000100a00 */
[C---:B-1----:R-:W-:Y:S08]  /*22a20*/  HMMA.1688.F32.TF32 R184, R180.reuse, R36, R236 ;  /* 0x00000024b4b8723c */ /* 0x042ff000000810ec */
        /* <DEDUP_REMOVED lines=8> */
[----:B------:R-:W2:Y:S04]  /*22ab0*/  LDL.LU.64 R60, [R1+0xac0] ;  /* 0x000ac000013c7983 */ /* 0x000ea80000300a00 */
[----:B------:R-:W2:Y:S04]  /*22ac0*/  LDL.LU.64 R62, [R1+0xac8] ;  /* 0x000ac800013e7983 */ /* 0x000ea80000300a00 */
[----:B------:R-:W-:Y:S04]  /*22ad0*/  STL.64 [R1+0x4c0], R116 ;  /* 0x0004c07401007387 */ /* 0x000fe80000100a00 */
[----:B------:R1:W-:Y:S02]  /*22ae0*/  STL.64 [R1+0x4c8], R118 ;  /* 0x0004c87601007387 */ /* 0x0003e40000100a00 */
[C---:B-1----:R-:W-:Y:S02]  /*22af0*/  HMMA.1688.F32.TF32 R116, R176.reuse, R40, R108 ;  /* 0x00000028b074723c */ /* 0x042fe4000008106c */
[----:B------:R-:W2:Y:S04]  /*22b00*/  LDL.LU.64 R108, [R1+0xab0] ;  /* 0x000ab000016c7983 */ /* 0x000ea80000300a00 */
[----:B------:R-:W2:Y:S11]  /*22b10*/  LDL.LU.64 R110, [R1+0xab8] ;  /* 0x000ab800016e7983 */ /* 0x000eb60000300a00 */
[----:B------:R-:W-:Y:S06]  /*22b20*/  @!UPT UIADD3 URZ, URZ, URZ, URZ ;  /* 0x0000003f3f3ff290 */ /* 0x000fec000fffe03f */
[----:B------:R-:W-:Y:S04]  /*22b30*/  STL.64 [R1+0x510], R116 ;  /* 0x0005107401007387 */ /* 0x000fe80000100a00 */
[----:B------:R4:W-:Y:S02]  /*22b40*/  STL.64 [R1+0x518], R118 ;  /* 0x0005187601007387 */ /* 0x0009e40000100a00 */
[C---:B----4-:R-:W-:Y:S02]  /*22b50*/  HMMA.1688.F32.TF32 R116, R176.reuse, R36, R100 ;  /* 0x00000024b074723c */ /* 0x050fe40000081064 */
[----:B------:R-:W4:Y:S06]  /*22b60*/  LDL.LU.64 R100, [R1+0xaa0] ;  /* 0x000aa00001647983 */ /* 0x000f2c0000300a00 */
[C---:B---3--:R-:W-:Y:S11]  /*22b70*/  HMMA.1688.F32.TF32 R68, R176.reuse, R32, R68 ;  /* 0x00000020b044723c */ /* 0x048ff60000081044 */
[----:B------:R-:W-:Y:S04]  /*22b80*/  @!UPT UIADD3 URZ, URZ, URZ, URZ ;  /* 0x0000003f3f3ff290 */ /* 0x000fe8000fffe03f */
[----:B------:R-:W-:Y:S04]  /*22b90*/  STL.64 [R1+0x500], R116 ;  /* 0x0005007401007387 */ /* 0x000fe80000100a00 */
[----:B------:R-:W-:Y:S04]  /*22ba0*/  STL.64 [R1+0x508], R118 ;  /* 0x0005087601007387 */ /* 0x000fe80000100a00 */
[----:B------:R-:W4:Y:S04]  /*22bb0*/  LDL.LU.64 R102, [R1+0xaa8] ;  /* 0x000aa80001667983 */ /* 0x000f280000300a00 */
[----:B------:R1:W-:Y:S04]  /*22bc0*/  STL.64 [R1+0x4f0], R68 ;  /* 0x0004f04401007387 */ /* 0x0003e80000100a00 */
[----:B------:R3:W-:Y:S04]  /*22bd0*/  STL.64 [R1+0x4f8], R70 ;  /* 0x0004f84601007387 */ /* 0x0007e80000100a00 */
[----:B-1----:R-:W4:Y:S04]  /*22be0*/  LDL.LU.64 R68, [R1+0xa80] ;  /* 0x000a800001447983 */ /* 0x002f280000300a00 */
[----:B---3--:R-:W3:Y:S01]  /*22bf0*/  LDL.LU.64 R70, [R1+0xa88] ;  /* 0x000a880001467983 */ /* 0x008ee20000300a00 */
[----:B--2---:R-:W-:Y:S03]  /*22c00*/  HMMA.1688.F32.TF32 R176, R176, R28, R64 ;  /* 0x0000001cb0b0723c */ /* 0x004fe60000081040 */
[----:B------:R-:W2:Y:S04]  /*22c10*/  LDL.LU.64 R64, [R1+0xa30] ;  /* 0x000a300001407983 */ /* 0x000ea80000300a00 */
[----:B------:R-:W2:Y:S11]  /*22c20*/  LDL.LU.64 R66, [R1+0xa38] ;  /* 0x000a380001427983 */ /* 0x000eb60000300a00 */
[----:B------:R-:W-:Y:S05]  /*22c30*/  @!UPT UIADD3 URZ, URZ, URZ, URZ ;  /* 0x0000003f3f3ff290 */ /* 0x000fea000fffe03f */
[----:B------:R1:W-:Y:S04]  /*22c40*/  STL [R1+0x3094], R176 ;  /* 0x003094b001007387 */ /* 0x0003e80000100800 */
[----:B------:R1:W-:Y:S04]  /*22c50*/  STL [R1+0x3090], R177 ;  /* 0x003090b101007387 */ /* 0x0003e80000100800 */
[----:B------:R1:W-:Y:S04]  /*22c60*/  STL [R1+0x308c], R178 ;  /* 0x00308cb201007387 */ /* 0x0003e80000100800 */
[----:B------:R1:W-:Y:S01]  /*22c70*/  STL [R1+0x3088], R179 ;  /* 0x003088b301007387 */ /* 0x0003e20000100800 */
[C---:B------:R-:W-:Y:S03]  /*22c80*/  HMMA.1688.F32.TF32 R116, R172.reuse, R80, R60 ;  /* 0x00000050ac74723c */ /* 0x040fe6000008103c */
[----:B------:R-:W2:Y:S04]  /*22c90*/  LDL.LU.64 R60, [R1+0x820] ;  /* 0x00082000013c7983 */ /* 0x000ea80000300a00 */
[----:B------:R-:W2:Y:S01]  /*22ca0*/  LDL.LU.64 R62, [R1+0x828] ;  /* 0x00082800013e7983 */ /* 0x000ea20000300a00 */
[----:B------:R-:W-:Y:S11]  /*22cb0*/  HMMA.1688.F32.TF32 R108, R172, R40, R108 ;  /* 0x00000028ac6c723c */ /* 0x000ff6000008106c */
[----:B------:R-:W-:Y:S04]  /*22cc0*/  @!UPT UIADD3 URZ, URZ, URZ, URZ ;  /* 0x0000003f3f3ff290 */ /* 0x000fe8000fffe03f */
[----:B------:R-:W-:Y:S04]  /*22cd0*/  STL.64 [R1+0x660], R116 ;  /* 0x0006607401007387 */ /* 0x000fe80000100a00 */
[----:B------:R4:W-:Y:S05]  /*22ce0*/  STL.64 [R1+0x668], R118 ;  /* 0x0006687601007387 */ /* 0x0009ea0000100a00 */
[----:B-1----:R-:W-:Y:S02]  /*22cf0*/  IMAD.MOV.U32 R176, RZ, RZ, R108 ;  /* 0x000000ffffb07224 */ /* 0x002fe400078e006c */
[----:B------:R-:W-:-:S02]  /*22d00*/  IMAD.MOV.U32 R177, RZ, RZ, R109 ;  /* 0x000000ffffb17224 */ /* 0x000fc400078e006d */
[----:B------:R-:W-:Y:S01]  /*22d10*/  IMAD.MOV.U32 R178, RZ, RZ, R110 ;  /* 0x000000ffffb27224 */ /* 0x000fe200078e006e */
[----:B------:R-:W2:Y:S01]  /*22d20*/  LDL.LU.64 R108, [R1+0xa10] ;  /* 0x000a1000016c7983 */ /* 0x000ea20000300a00 */
[----:B------:R-:W-:-:S03]  /*22d30*/  IMAD.MOV.U32 R179, RZ, RZ, R111 ;  /* 0x000000ffffb37224 */ /* 0x000fc600078e006f */
[----:B------:R-:W2:Y:S01]  /*22d40*/  LDL.LU.64 R110, [R1+0xa18] ;  /* 0x000a1800016e7983 */ /* 0x000ea20000300a00 */
[C---:B----4-:R-:W-:Y:S03]  /*22d50*/  HMMA.1688.F32.TF32 R116, R172.reuse, R36, R100 ;  /* 0x00000024ac74723c */ /* 0x050fe60000081064 */
[----:B------:R-:W4:Y:S05]  /*22d60*/  LDL.LU.64 R100, [R1+0xa00] ;  /* 0x000a000001647983 */ /* 0x000f2a0000300a00 */
        /* <DEDUP_REMOVED lines=9> */
[----:B--2---:R-:W-:Y:S11]  /*22e00*/  HMMA.1688.F32.TF32 R172, R172, R28, R64 ;  /* 0x0000001cacac723c */ /* 0x004ff60000081040 */
[----:B------:R-:W-:Y:S11]  /*22e10*/  @!UPT UIADD3 URZ, URZ, URZ, URZ ;  /* 0x0000003f3f3ff290 */ /* 0x000ff6000fffe03f */
[----:B------:R-:W-:Y:S01]  /*22e20*/  @!UPT UIADD3 URZ, URZ, URZ, URZ ;  /* 0x0000003f3f3ff290 */ /* 0x000fe2000fffe03f */
[----:B------:R-:W-:Y:S04]  /*22e30*/  STL [R1+0x3074], R172 ;  /* 0x003074ac01007387 */ /* 0x000fe80000100800 */
[----:B------:R-:W-:Y:S04]  /*22e40*/  STL [R1+0x3070], R173 ;  /* 0x003070ad01007387 */ /* 0x000fe80000100800 */
[----:B------:R-:W-:Y:S04]  /*22e50*/  STL [R1+0x306c], R174 ;  /* 0x00306cae01007387 */ /* 0x000fe80000100800 */
[----:B------:R-:W-:Y:S04]  /*22e60*/  STL [R1+0x3068], R175 ;  /* 0x003068af01007387 */ /* 0x000fe80000100800 */
[----:B------:R-:W2:Y:S04]  /*22e70*/  LDL.LU.64 R64, [R1+0x9f0] ;  /* 0x0009f00001407983 */ /* 0x000ea80000300a00 */
[----:B------:R-:W2:Y:S01]  /*22e80*/  LDL.LU.64 R66, [R1+0x9f8] ;  /* 0x0009f80001427983 */ /* 0x000ea20000300a00 */
[C---:B------:R-:W-:Y:S11]  /*22e90*/  HMMA.1688.F32.TF32 R60, R168.reuse, R80, R60 ;  /* 0x00000050a83c723c */ /* 0x040ff6000008103c */
[----:B------:R-:W-:Y:S11]  /*22ea0*/  @!UPT UIADD3 URZ, URZ, URZ, URZ ;  /* 0x0000003f3f3ff290 */ /* 0x000ff6000fffe03f */
[----:B------:R-:W-:Y:S01]  /*22eb0*/  @!UPT UIADD3 URZ, URZ, URZ, URZ ;  /* 0x0000003f3f3ff290 */ /* 0x000fe2000fffe03f */
[----:B------:R1:W-:Y:S04]  /*22ec0*/  STL.64 [R1+0x820], R60 ;  /* 0x0008203c01007387 */ /* 0x0003e80000100a00 */
[----:B------:R1:W-:Y:S04]  /*22ed0*/  STL.64 [R1+0x828], R62 ;  /* 0x0008283e01007387 */ /* 0x0003e80000100a00 */
[----:B-1----:R-:W2:Y:S04]  /*22ee0*/  LDL.LU.64 R60, [R1+0x9e0] ;  /* 0x0009e000013c7983 */ /* 0x002ea80000300a00 */
[----:B------:R-:W2:Y:S01]  /*22ef0*/  LDL.LU.64 R62, [R1+0x9e8] ;  /* 0x0009e800013e7983 */ /* 0x000ea20000300a00 */
[C---:B------:R-:W-:Y:S11]  /*22f00*/  HMMA.1688.F32.TF32 R108, R168.reuse, R40, R108 ;  /* 0x00000028a86c723c */ /* 0x040ff6000008106c */
[----:B------:R-:W-:Y:S11]  /*22f10*/  @!UPT UIADD3 URZ, URZ, URZ, URZ ;  /* 0x0000003f3f3ff290 */ /* 0x000ff6000fffe03f */
[----:B------:R-:W-:Y:S02]  /*22f20*/  @!UPT UIADD3 URZ, URZ, URZ, URZ ;  /* 0x0000003f3f3ff290 */ /* 0x000fe4000fffe03f */
[----:B------:R-:W-:Y:S02]  /*22f30*/  IMAD.MOV.U32 R175, RZ, RZ, R111 ;  /* 0x000000ffffaf7224 */ /* 0x000fe400078e006f */
[----:B------:R-:W-:Y:S01]  /*22f40*/  IMAD.MOV.U32 R174, RZ, RZ, R110 ;  /* 0x000000ffffae7224 */ /* 0x000fe200078e006e */
[----:B------:R-:W-:Y:S01]  /*22f50*/  MOV R172, R108 ;  /* 0x0000006c00ac7202 */ /* 0x000fe20000000f00 */
[----:B------:R-:W-:Y:S01]  /*22f60*/  IMAD.MOV.U32 R173, RZ, RZ, R109 ;  /* 0x000000ffffad7224 */ /* 0x000fe200078e006d */
[----:B------:R1:W-:Y:S04]  /*22f70*/  STL [R1+0x3084], R175 ;  /* 0x003084af01007387 */ /* 0x0003e80000100800 */
[----:B------:R1:W-:Y:S04]  /*22f80*/  STL [R1+0x3080], R174 ;  /* 0x003080ae01007387 */ /* 0x0003e80000100800 */
[----:B------:R1:W-:Y:S04]  /*22f90*/  STL [R1+0x307c], R173 ;  /* 0x00307cad01007387 */ /* 0x0003e80000100800 */
[----:B------:R1:W-:Y:S01]  /*22fa0*/  STL [R1+0x3078], R172 ;  /* 0x003078ac01007387 */ /* 0x0003e20000100800 */
[C---:B----4-:R-:W-:Y:S08]  /*22fb0*/  HMMA.1688.F32.TF32 R100, R168.reuse, R36, R100 ;  /* 0x00000024a864723c */ /* 0x050ff00000081064 */
[----:B---3--:R-:W-:Y:S11]  /*22fc0*/  HMMA.1688.F32.TF32 R68, R168, R32, R68 ;  /* 0x00000020a844723c */ /* 0x008ff60000081044 */
[----:B------:R-:W-:Y:S04]  /*22fd0*/  @!UPT UIADD3 URZ, URZ, URZ, URZ ;  /* 0x0000003f3f3ff290 */ /* 0x000fe8000fffe03f */
[----:B------:R-:W-:Y:S04]  /*22fe0*/  STL.64 [R1+0x880], R100 ;  /* 0x0008806401007387 */ /* 0x000fe80000100a00 */
[----:B------:R-:W-:Y:S05]  /*22ff0*/  STL.64 [R1+0x888], R102 ;  /* 0x0008886601007387 */ /* 0x000fea0000100a00 */
[----:B-1----:R-:W-:Y:S01]  /*23000*/  IMAD.MOV.U32 R175, RZ, RZ, R68 ;  /* 0x000000ffffaf7224 */ /* 0x002fe200078e0044 */
[----:B------:R-:W-:Y:S01]  /*23010*/  MOV R174, R69 ;  /* 0x0000004500ae7202 */ /* 0x000fe20000000f00 */
[----:B------:R-:W-:Y:S01]  /*23020*/  IMAD.MOV.U32 R173, RZ, RZ, R70 ;  /* 0x000000ffffad7224 */ /* 0x000fe200078e0046 */
[----:B------:R-:W3:Y:S01]  /*23030*/  LDL.LU.64 R68, [R1+0x9d0] ;  /* 0x0009d00001447983 */ /* 0x000ee20000300a00 */
[----:B------:R-:W-:-:S03]  /*23040*/  IMAD.MOV.U32 R172, RZ, RZ, R71 ;  /* 0x000000ffffac7224 */ /* 0x000fc600078e0047 */
[----:B------:R-:W3:Y:S01]  /*23050*/  LDL.LU.64 R70, [R1+0x9d8] ;  /* 0x0009d80001467983 */ /* 0x000ee20000300a00 */
[----:B--2---:R-:W-:Y:S01]  /*23060*/  HMMA.1688.F32.TF32 R64, R168, R28, R64 ;  /* 0x0000001ca840723c */ /* 0x004fe20000081040 */
[----:B------:R-:W-:Y:S02]  /*23070*/  IMAD.MOV.U32 R124, RZ, RZ, R15 ;  /* 0x000000ffff7c7224 */ /* 0x000fe400078e000f */
[----:B------:R-:W-:Y:S01]  /*23080*/  IMAD.MOV.U32 R125, RZ, RZ, R18 ;  /* 0x000000ffff7d7224 */ /* 0x000fe200078e0012 */
[----:B------:R-:W-:Y:S01]  /*23090*/  MOV R127, R47 ;  /* 0x0000002f007f7202 */ /* 0x000fe20000000f00 */
[----:B------:R-:W-:Y:S02]  /*230a0*/  IMAD.MOV.U32 R126, RZ, RZ, R19 ;  /* 0x000000ffff7e7224 */ /* 0x000fe400078e0013 */
[----:B------:R-:W-:Y:S02]  /*230b0*/  IMAD.MOV.U32 R185, RZ, RZ, R162 ;  /* 0x000000ffffb97224 */ /* 0x000fe400078e00a2 */
[----:B------:R-:W-:Y:S01]  /*230c0*/  IMAD.MOV.U32 R186, RZ, RZ, R11 ;  /* 0x000000ffffba7224 */ /* 0x000fe200078e000b */
[----:B------:R-:W-:Y:S01]  /*230d0*/  MOV R116, R7 ;  /* 0x0000000700747202 */ /* 0x000fe20000000f00 */
[----:B------:R-:W-:Y:S01]  /*230e0*/  IMAD.MOV.U32 R187, RZ, RZ, R10 ;  /* 0x000000ffffbb7224 */ /* 0x000fe200078e000a */
[----:B------:R-:W-:Y:S01]  /*230f0*/  LDS R168, [R3+0x4000] ;  /* 0x0040000003a87984 */ /* 0x000fe20000000800 */
[----:B------:R-:W-:-:S02]  /*23100*/  IMAD.MOV.U32 R117, RZ, RZ, R6 ;  /* 0x000000ffff757224 */ /* 0x000fc400078e0006 */
[----:B------:R-:W-:Y:S01]  /*23110*/  IMAD.MOV.U32 R239, RZ, RZ, R88 ;  /* 0x000000ffffef7224 */ /* 0x000fe200078e0058 */
[----:B------:R-:W-:Y:S01]  /*23120*/  LDS R170, [R3+0x6000] ;  /* 0x0060000003aa7984 */ /* 0x000fe20000000800 */
[----:B------:R-:W-:Y:S02]  /*23130*/  IMAD.MOV.U32 R238, RZ, RZ, R89 ;  /* 0x000000ffffee7224 */ /* 0x000fe400078e0059 */
[----:B------:R-:W-:Y:S01]  /*23140*/  IMAD.MOV.U32 R237, RZ, RZ, R90 ;  /* 0x000000ffffed7224 */ /* 0x000fe200078e005a */
[----:B------:R-:W-:Y:S04]  /*23150*/  LDS R169, [R240+0x4000] ;  /* 0x00400000f0a97984 */ /* 0x000fe80000000800 */
[----:B------:R1:W-:Y:S04]  /*23160*/  STL.64 [R1+0x8a0], R64 ;  /* 0x0008a04001007387 */ /* 0x0003e80000100a00 */
[----:B------:R2:W-:Y:S01]  /*23170*/  STL.64 [R1+0x8a8], R66 ;  /* 0x0008a84201007387 */ /* 0x0005e20000100a00 */
[----:B------:R-:W-:-:S03]  /*23180*/  IMAD.MOV.U32 R236, RZ, RZ, R91 ;  /* 0x000000ffffec7224 */ /* 0x000fc600078e005b */
[----:B------:R-:W4:Y:S04]  /*23190*/  LDS R171, [R240+0x6000] ;  /* 0x00600000f0ab7984 */ /* 0x000f280000000800 */
[----:B-1----:R-:W4:Y:S04]  /*231a0*/  LDL.LU.64 R64, [R1+0x9c0] ;  /* 0x0009c00001407983 */ /* 0x002f280000300a00 */
[----:B--2---:R-:W4:Y:S01]  /*231b0*/  LDL.LU.64 R66, [R1+0x9c8] ;  /* 0x0009c80001427983 */ /* 0x004f220000300a00 */
[C---:B------:R-:W-:Y:S11]  /*231c0*/  HMMA.1688.F32.TF32 R60, R76.reuse, R80, R60 ;  /* 0x000000504c3c723c */ /* 0x040ff6000008103c */
        /* <DEDUP_REMOVED lines=10> */
[----:B------:R-:W-:Y:S04]  /*23270*/  STL [R1+0x302c], R243 ;  /* 0x00302cf301007387 */ /* 0x000fe80000100800 */
[----:B------:R-:W-:Y:S04]  /*23280*/  STL [R1+0x3028], R242 ;  /* 0x003028f201007387 */ /* 0x000fe80000100800 */
[----:B------:R-:W-:Y:S04]  /*23290*/  STL [R1+0x3024], R241 ;  /* 0x003024f101007387 */ /* 0x000fe80000100800 */
[----:B------:R-:W-:Y:S01]  /*232a0*/  STL [R1+0x3020], R161 ;  /* 0x003020a101007387 */ /* 0x000fe20000100800 */
[C---:B---3--:R-:W-:Y:S11]  /*232b0*/  HMMA.1688.F32.TF32 R68, R76.reuse, R40, R68 ;  /* 0x000000284c44723c */ /* 0x048ff60000081044 */
[----:B------:R-:W-:Y:S11]  /*232c0*/  @!UPT UIADD3 URZ, URZ, URZ, URZ ;  /* 0x0000003f3f3ff290 */ /* 0x000ff6000fffe03f */
[----:B------:R-:W-:Y:S02]  /*232d0*/  @!UPT UIADD3 URZ, URZ, URZ, URZ ;  /* 0x0000003f3f3ff290 */ /* 0x000fe4000fffe03f */
[----:B------:R-:W-:Y:S02]  /*232e0*/  IMAD.MOV.U32 R160, RZ, RZ, R69 ;  /* 0x000000ffffa07224 */ /* 0x000fe400078e0045 */
[----:B------:R-:W-:Y:S01]  /*232f0*/  IMAD.MOV.U32 R73, RZ, RZ, R68 ;  /* 0x000000ffff497224 */ /* 0x000fe200078e0044 */
[----:B------:R1:W-:Y:S04]  /*23300*/  STL.64 [R1+0xa08], R70 ;  /* 0x000a084601007387 */ /* 0x0003e80000100a00 */
[----:B------:R2:W-:Y:S04]  /*23310*/  STL [R1+0x3034], R160 ;  /* 0x003034a001007387 */ /* 0x0005e80000100800 */
[----:B------:R1:W-:Y:S04]  /*23320*/  STL [R1+0x3030], R73 ;  /* 0x0030304901007387 */ /* 0x0003e80000100800 */
[----:B------:R-:W3:Y:S04]  /*23330*/  LDL.LU.64 R100, [R1+0x8b0] ;  /* 0x0008b00001647983 */ /* 0x000ee80000300a00 */
[----:B------:R-:W3:Y:S04]  /*23340*/  LDL.LU.64 R102, [R1+0x8b8] ;  /* 0x0008b80001667983 */ /* 0x000ee80000300a00 */
[----:B------:R-:W3:Y:S04]  /*23350*/  LDL.LU.64 R68, [R1+0x860] ;  /* 0x0008600001447983 */ /* 0x000ee80000300a00 */
[----:B-1----:R-:W3:Y:S01]  /*23360*/  LDL.LU.64 R70, [R1+0x868] ;  /* 0x0008680001467983 */ /* 0x002ee20000300a00 */
[C---:B----4-:R-:W-:Y:S11]  /*23370*/  HMMA.1688.F32.TF32 R64, R76.reuse, R36, R64 ;  /* 0x000000244c40723c */ /* 0x050ff60000081040 */
[----:B------:R-:W-:Y:S11]  /*23380*/  @!UPT UIADD3 URZ, URZ, URZ, URZ ;  /* 0x0000003f3f3ff290 */ /* 0x000ff6000fffe03f */
[----:B------:R-:W-:Y:S02]  /*23390*/  @!UPT UIADD3 URZ, URZ, URZ, URZ ;  /* 0x0000003f3f3ff290 */ /* 0x000fe4000fffe03f */
[----:B------:R-:W-:Y:S01]  /*233a0*/  IMAD.MOV.U32 R72, RZ, RZ, R67 ;  /* 0x000000ffff487224 */ /* 0x000fe200078e0043 */
[----:B------:R-:W-:Y:S01]  /*233b0*/  MOV R241, R65 ;  /* 0x0000004100f17202 */ /* 0x000fe20000000f00 */
[----:B------:R-:W-:Y:S02]  /*233c0*/  IMAD.MOV.U32 R161, RZ, RZ, R66 ;  /* 0x000000ffffa17224 */ /* 0x000fe400078e0042 */
[----:B------:R-:W-:Y:S02]  /*233d0*/  IMAD.MOV.U32 R242, RZ, RZ, R64 ;  /* 0x000000fffff27224 */ /* 0x000fe400078e0040 */
[----:B------:R-:W4:Y:S04]  /*233e0*/  LDL.LU.64 R64, [R1+0x840] ;  /* 0x0008400001407983 */ /* 0x000f280000300a00 */
[----:B------:R-:W4:Y:S01]  /*233f0*/  LDL.LU.64 R66, [R1+0x848] ;  /* 0x0008480001427983 */ /* 0x000f220000300a00 */
[C---:B--2---:R-:W-:Y:S08]  /*23400*/  HMMA.1688.F32.TF32 R60, R76.reuse, R32, R60 ;  /* 0x000000204c3c723c */ /* 0x044ff0000008103c */
[----:B------:R-:W-:Y:S01]  /*23410*/  HMMA.1688.F32.TF32 R76, R76, R28, R108 ;  /* 0x0000001c4c4c723c */ /* 0x000fe2000008106c */
[----:B------:R-:W-:Y:S04]  /*23420*/  STL [R1+0x3044], R72 ;  /* 0x0030444801007387 */ /* 0x000fe80000100800 */
[----:B------:R-:W-:Y:S04]  /*23430*/  STL [R1+0x3040], R161 ;  /* 0x003040a101007387 */ /* 0x000fe80000100800 */
[----:B------:R-:W-:Y:S04]  /*23440*/  STL [R1+0x303c], R241 ;  /* 0x00303cf101007387 */ /* 0x000fe80000100800 */
[----:B------:R-:W-:Y:S03]  /*23450*/  STL [R1+0x3038], R242 ;  /* 0x003038f201007387 */ /* 0x000fe60000100800 */
[----:B------:R-:W-:Y:S01]  /*23460*/  IMAD.MOV.U32 R160, RZ, RZ, R61 ;  /* 0x000000ffffa07224 */ /* 0x000fe200078e003d */
[----:B------:R1:W-:Y:S01]  /*23470*/  STL [R1+0x9e0], R60 ;  /* 0x0009e03c01007387 */ /* 0x0003e20000100800 */
[----:B------:R-:W-:Y:S01]  /*23480*/  IMAD.MOV.U32 R73, RZ, RZ, R62 ;  /* 0x000000ffff497224 */ /* 0x000fe200078e003e */
[----:B------:R-:W-:-:S05]  /*23490*/  MOV R243, R63 ;  /* 0x0000003f00f37202 */ /* 0x000fca0000000f00 */
[----:B------:R-:W-:Y:S01]  /*234a0*/  IMAD.MOV.U32 R9, RZ, RZ, R76 ;  /* 0x000000ffff097224 */ /* 0x000fe200078e004c */
[----:B-1----:R-:W2:Y:S01]  /*234b0*/  LDL.LU.64 R60, [R1+0x810] ;  /* 0x00081000013c7983 */ /* 0x002ea20000300a00 */
[----:B------:R-:W-:-:S03]  /*234c0*/  IMAD.MOV.U32 R0, RZ, RZ, R77 ;  /* 0x000000ffff007224 */ /* 0x000fc600078e004d */
[----:B------:R-:W2:Y:S01]  /*234d0*/  LDL.LU.64 R62, [R1+0x818] ;  /* 0x00081800013e7983 */ /* 0x000ea20000300a00 */
[----:B------:R-:W-:Y:S02]  /*234e0*/  IMAD.MOV.U32 R2, RZ, RZ, R78 ;  /* 0x000000ffff027224 */ /* 0x000fe400078e004e */
[----:B------:R-:W-:Y:S01]  /*234f0*/  IMAD.MOV.U32 R8, RZ, RZ, R79 ;  /* 0x000000ffff087224 */ /* 0x000fe200078e004f */
[----:B------:R-:W-:Y:S04]  /*23500*/  STL [R1+0x3050], R243 ;  /* 0x003050f301007387 */ /* 0x000fe80000100800 */
[----:B------:R-:W-:Y:S04]  /*23510*/  STL [R1+0x304c], R73 ;  /* 0x00304c4901007387 */ /* 0x000fe80000100800 */
[----:B------:R-:W-:Y:S04]  /*23520*/  STL [R1+0x3048], R160 ;  /* 0x003048a001007387 */ /* 0x000fe80000100800 */
[----:B------:R-:W-:Y:S01]  /*23530*/  STL [R1+0x3060], R8 ;  /* 0x0030600801007387 */ /* 0x000fe20000100800 */
[----:B------:R-:W-:-:S03]  /*23540*/  IMAD.MOV.U32 R108, RZ, RZ, R46 ;  /* 0x000000ffff6c7224 */ /* 0x000fc600078e002e */
[----:B------:R-:W-:Y:S04]  /*23550*/  STL [R1+0x305c], R2 ;  /* 0x00305c0201007387 */ /* 0x000fe80000100800 */
[----:B------:R-:W-:Y:S04]  /*23560*/  STL [R1+0x3058], R0 ;  /* 0x0030580001007387 */ /* 0x000fe80000100800 */
[----:B------:R-:W-:Y:S01]  /*23570*/  STL [R1+0x3054], R9 ;  /* 0x0030540901007387 */ /* 0x000fe20000100800 */
[----:B---3--:R-:W-:Y:S11]  /*23580*/  HMMA.1688.F32.TF32 R76, R164, R80, R100 ;  /* 0x00000050a44c723c */ /* 0x008ff60000081064 */
[----:B------:R-:W-:Y:S11]  /*23590*/  @!UPT UIADD3 URZ, URZ, URZ, URZ ;  /* 0x0000003f3f3ff290 */ /* 0x000ff6000fffe03f */
[----:B------:R-:W-:Y:S02]  /*235a0*/  @!UPT UIADD3 URZ, URZ, URZ, URZ ;  /* 0x0000003f3f3ff290 */ /* 0x000fe4000fffe03f */
[----:B------:R-:W-:-:S05]  /*235b0*/  MOV R45, R76 ;  /* 0x0000004c002d7202 */ /* 0x000fca0000000f00 */
[----:B------:R1:W-:Y:S04]  /*235c0*/  STL [R1+0x3064], R45 ;  /* 0x0030642d01007387 */ /* 0x0003e80000100800 */
[----:B------:R-:W3:Y:S01]  /*235d0*/  LDL.LU R46, [R1+0x31c4] ;  /* 0x0031c400012e7983 */ /* 0x000ee20000300800 */
[----:B------:R-:W-:Y:S01]  /*235e0*/  MOV R109, R252 ;  /* 0x000000fc006d7202 */ /* 0x000fe20000000f00 */
[----:B------:R-:W-:Y:S02]  /*235f0*/  IMAD.MOV.U32 R110, RZ, RZ, R75 ;  /* 0x000000ffff6e7224 */ /* 0x000fe400078e004b */
[----:B------:R-:W4:Y:S01]  /*23600*/  LDL.LU R252, [R1+0x31c0] ;  /* 0x0031c00001fc7983 */ /* 0x000f220000300800 */
[----:B------:R-:W-:-:S03]  /*23610*/  IMAD.MOV.U32 R111, RZ, RZ, R74 ;  /* 0x000000ffff6f7224 */ /* 0x000fc600078e004a */
[----:B------:R-:W4:Y:S04]  /*23620*/  LDL.LU R75, [R1+0x31bc] ;  /* 0x0031bc00014b7983 */ /* 0x000f280000300800 */
[----:B------:R-:W4:Y:S01]  /*23630*/  LDL.LU R74, [R1+0x31b8] ;  /* 0x0031b800014a7983 */ /* 0x000f220000300800 */
[----:B------:R-:W-:Y:S02]  /*23640*/  IMAD.MOV.U32 R44, RZ, RZ, R77 ;  /* 0x000000ffff2c7224 */ /* 0x000fe400078e004d */
[----:B------:R-:W-:Y:S02]  /*23650*/  IMAD.MOV.U32 R17, RZ, RZ, R78 ;  /* 0x000000ffff117224 */ /* 0x000fe400078e004e */
[----:B------:R-:W-:Y:S01]  /*23660*/  IMAD.MOV.U32 R16, RZ, RZ, R79 ;  /* 0x000000ffff107224 */ /* 0x000fe200078e004f */
[----:B--2---:R-:W-:Y:S11]  /*23670*/  HMMA.1688.F32.TF32 R60, R164, R32, R60 ;  /* 0x00000020a43c723c */ /* 0x004ff6000008103c */
[----:B------:R-:W-:Y:S11]  /*23680*/  @!UPT UIADD3 URZ, URZ, URZ, URZ ;  /* 0x0000003f3f3ff290 */ /* 0x000ff6000fffe03f */
[----:B------:R-:W-:Y:S02]  /*23690*/  @!UPT UIADD3 URZ, URZ, URZ, URZ ;  /* 0x0000003f3f3ff290 */ /* 0x000fe4000fffe03f */
[----:B-1----:R-:W-:Y:S02]  /*236a0*/  IMAD.MOV.U32 R45, RZ, RZ, R60 ;  /* 0x000000ffff2d7224 */ /* 0x002fe400078e003c */
[----:B------:R-:W-:Y:S02]  /*236b0*/  IMAD.MOV.U32 R8, RZ, RZ, R61 ;  /* 0x000000ffff087224 */ /* 0x000fe400078e003d */
[----:B------:R-:W-:Y:S02]  /*236c0*/  IMAD.MOV.U32 R60, RZ, RZ, R163 ;  /* 0x000000ffff3c7224 */ /* 0x000fe400078e00a3 */
[----:B------:R-:W2:Y:S01]  /*236d0*/  LDL.LU R163, [R1+0x31b4] ;  /* 0x0031b40001a37983 */ /* 0x000ea20000300800 */
[----:B------:R-:W-:-:S03]  /*236e0*/  IMAD.MOV.U32 R61, RZ, RZ, R14 ;  /* 0x000000ffff3d7224 */ /* 0x000fc600078e000e */
[----:B------:R-:W2:Y:S04]  /*236f0*/  LDL.LU R14, [R1+0x31b0] ;  /* 0x0031b000010e7983 */ /* 0x000ea80000300800 */
[----:B------:R-:W2:Y:S04]  /*23700*/  LDL.LU R15, [R1+0x31ac] ;  /* 0x0031ac00010f7983 */ /* 0x000ea80000300800 */
[----:B------:R-:W2:Y:S04]  /*23710*/  LDL.LU R18, [R1+0x31a8] ;  /* 0x0031a80001127983 */ /* 0x000ea80000300800 */
[----:B------:R-:W2:Y:S04]  /*23720*/  LDL.LU R19, [R1+0x31a4] ;  /* 0x0031a40001137983 */ /* 0x000ea80000300800 */
[----:B------:R-:W2:Y:S04]  /*23730*/  LDL.LU R47, [R1+0x31a0] ;  /* 0x0031a000012f7983 */ /* 0x000ea80000300800 */
[----:B------:R-:W2:Y:S04]  /*23740*/  LDL.LU.64 R76, [R1+0x7b0] ;  /* 0x0007b000014c7983 */ /* 0x000ea80000300a00 */
[----:B------:R-:W2:Y:S01]  /*23750*/  LDL.LU.64 R78, [R1+0x7b8] ;  /* 0x0007b800014e7983 */ /* 0x000ea20000300a00 */
[----:B---3--:R-:W-:-:S03]  /*23760*/  IMAD.MOV.U32 R184, RZ, RZ, R46 ;  /* 0x000000ffffb87224 */ /* 0x008fc600078e002e */
[----:B------:R-:W3:Y:S04]  /*23770*/  LDL.LU R46, [R1+0x319c] ;  /* 0x00319c00012e7983 */ /* 0x000ee80000300800 */
[----:B------:R-:W3:Y:S04]  /*23780*/  LDL.LU R162, [R1+0x3198] ;  /* 0x0031980001a27983 */ /* 0x000ee80000300800 */
[----:B------:R-:W3:Y:S04]  /*23790*/  LDL.LU R11, [R1+0x3194] ;  /* 0x00319400010b7983 */ /* 0x000ee80000300800 */
[----:B------:R-:W3:Y:S04]  /*237a0*/  LDL.LU R10, [R1+0x3190] ;  /* 0x00319000010a7983 */ /* 0x000ee80000300800 */
[----:B------:R-:W3:Y:S04]  /*237b0*/  LDL.LU R7, [R1+0x318c] ;  /* 0x00318c0001077983 */ /* 0x000ee80000300800 */
[----:B------:R-:W3:Y:S01]  /*237c0*/  LDL.LU R6, [R1+0x3188] ;  /* 0x0031880001067983 */ /* 0x000ee20000300800 */
[----:B------:R-:W-:Y:S01]  /*237d0*/  HMMA.1688.F32.TF32 R68, R164, R40, R68 ;  /* 0x00000028a444723c */ /* 0x000fe20000081044 */
[----:B------:R-:W-:-:S02]  /*237e0*/  IMAD.MOV.U32 R102, RZ, RZ, R85 ;  /* 0x000000ffff667224 */ /* 0x000fc400078e0055 */
[----:B------:R-:W-:Y:S01]  /*237f0*/  IMAD.MOV.U32 R103, RZ, RZ, R84 ;  /* 0x000000ffff677224 */ /* 0x000fe200078e0054 */
[----:B------:R-:W-:Y:S01]  /*23800*/  MOV R100, R87 ;  /* 0x0000005700647202 */ /* 0x000fe20000000f00 */
[----:B------:R-:W-:Y:S11]  /*23810*/  IMAD.MOV.U32 R101, RZ, RZ, R86 ;  /* 0x000000ffff657224 */ /* 0x000ff600078e0056 */
[----:B------:R-:W-:Y:S08]  /*23820*/  @!UPT UIADD3 URZ, URZ, URZ, URZ ;  /* 0x0000003f3f3ff290 */ /* 0x000ff0000fffe03f */
[----:B------:R-:W-:Y:S01]  /*23830*/  IMAD.MOV.U32 R72, RZ, RZ, R68 ;  /* 0x000000ffff487224 */ /* 0x000fe200078e0044 */
[----:B------:R-:W-:Y:S01]  /*23840*/  MOV R161, R69 ;  /* 0x0000004500a17202 */ /* 0x000fe20000000f00 */
[----:B------:R-:W3:Y:S01]  /*23850*/  LDL.LU R68, [R1+0x940] ;  /* 0x0009400001447983 */ /* 0x000ee20000300800 */
[----:B------:R-:W-:Y:S02]  /*23860*/  IMAD.MOV.U32 R241, RZ, RZ, R70 ;  /* 0x000000fffff17224 */ /* 0x000fe400078e0046 */
[----:B------:R-:W-:Y:S01]  /*23870*/  IMAD.MOV.U32 R242, RZ, RZ, R71 ;  /* 0x000000fffff27224 */ /* 0x000fe200078e0047 */
[----:B------:R-:W3:Y:S04]  /*23880*/  LDL.LU R69, [R1+0x944] ;  /* 0x0009440001457983 */ /* 0x000ee80000300800 */
[----:B------:R-:W3:Y:S04]  /*23890*/  LDL.LU R70, [R1+0x948] ;  /* 0x0009480001467983 */ /* 0x000ee80000300800 */
[----:B------:R-:W3:Y:S04]  /*238a0*/  LDL.LU R71, [R1+0x94c] ;  /* 0x00094c0001477983 */ /* 0x000ee80000300800 */
[----:B------:R-:W3:Y:S01]  /*238b0*/  LDL.LU R84, [R1+0x640] ;  /* 0x0006400001547983 */ /* 0x000ee20000300800 */
[----:B----4-:R-:W-:Y:S01]  /*238c0*/  HMMA.1688.F32.TF32 R64, R164, R36, R64 ;  /* 0x00000024a440723c */ /* 0x010fe20000081040 */
[----:B--2---:R-:W-:-:S07]  /*238d0*/  MOV R91, R47 ;  /* 0x0000002f005b7202 */ /* 0x004fce0000000f00 */
[----:B------:R-:W-:Y:S07]  /*238e0*/  HMMA.1688.F32.TF32 R76, R164, R28, R76 ;  /* 0x0000001ca44c723c */ /* 0x000fee000008104c */
[----:B------:R-:W-:Y:S01]  /*238f0*/  IMAD.MOV.U32 R164, RZ, RZ, R163 ;  /* 0x000000ffffa47224 */ /* 0x000fe200078e00a3 */
[----:B------:R-:W-:Y:S01]  /*23900*/  MOV R165, R74 ;  /* 0x0000004a00a57202 */ /* 0x000fe20000000f00 */
[----:B------:R-:W-:Y:S02]  /*23910*/  IMAD.MOV.U32 R166, RZ, RZ, R75 ;  /* 0x000000ffffa67224 */ /* 0x000fe400078e004b */
[----:B---3--:R-:W-:-:S02]  /*23920*/  IMAD.MOV.U32 R90, RZ, RZ, R46 ;  /* 0x000000ffff5a7224 */ /* 0x008fc400078e002e */
[----:B------:R-:W-:Y:S01]  /*23930*/  IMAD.MOV.U32 R87, RZ, RZ, R10 ;  /* 0x000000ffff577224 */ /* 0x000fe200078e000a */
[----:B------:R-:W-:Y:S01]  /*23940*/  MOV R86, R7 ;  /* 0x0000000700567202 */ /* 0x000fe20000000f00 */
[----:B------:R-:W-:Y:S02]  /*23950*/  IMAD.MOV.U32 R85, RZ, RZ, R6 ;  /* 0x000000ffff557224 */ /* 0x000fe400078e0006 */
[----:B------:R-:W2:Y:S04]  /*23960*/  LDL.LU R6, [R1+0x3184] ;  /* 0x0031840001067983 */ /* 0x000ea80000300800 */
[----:B------:R-:W2:Y:S04]  /*23970*/  LDL.LU R7, [R1+0x3180] ;  /* 0x0031800001077983 */ /* 0x000ea80000300800 */
[----:B------:R-:W3:Y:S04]  /*23980*/  LDL.LU R10, [R1+0x317c] ;  /* 0x00317c00010a7983 */ /* 0x000ee80000300800 */
[----:B------:R-:W4:Y:S04]  /*23990*/  LDL.LU R248, [R1+0x710] ;  /* 0x0007100001f87983 */ /* 0x000f280000300800 */
[----:B------:R-:W4:Y:S04]  /*239a0*/  LDL.LU R249, [R1+0x714] ;  /* 0x0007140001f97983 */ /* 0x000f280000300800 */
[----:B------:R-:W4:Y:S04]  /*239b0*/  LDL.LU R250, [R1+0x718] ;  /* 0x0007180001fa7983 */ /* 0x000f280000300800 */
[----:B------:R-:W4:Y:S01]  /*239c0*/  LDL.LU R251, [R1+0x71c] ;  /* 0x00071c0001fb7983 */ /* 0x000f220000300800 */
[----:B------:R-:W-:-:S03]  /*239d0*/  IMAD.MOV.U32 R88, RZ, RZ, R11 ;  /* 0x000000ffff587224 */ /* 0x000fc600078e000b */
[----:B------:R-:W3:Y:S01]  /*239e0*/  LDL.LU R244, [R1+0x800] ;  /* 0x0008000001f47983 */ /* 0x000ee20000300800 */
[----:B------:R-:W-:-:S03]  /*239f0*/  IMAD.MOV.U32 R89, RZ, RZ, R162 ;  /* 0x000000ffff597224 */ /* 0x000fc600078e00a2 */
[----:B------:R-:W3:Y:S04]  /*23a00*/  LDL.LU R245, [R1+0x804] ;  /* 0x0008040001f57983 */ /* 0x000ee80000300800 */
[----:B------:R-:W3:Y:S04]  /*23a10*/  LDL.LU R246, [R1+0x808] ;  /* 0x0008080001f67983 */ /* 0x000ee80000300800 */
[----:B------:R-:W3:Y:S04]  /*23a20*/  LDL.LU R247, [R1+0x80c] ;  /* 0x00080c0001f77983 */ /* 0x000ee80000300800 */
[----:B------:R-:W3:Y:S04]  /*23a30*/  LDL.LU R11, [R1+0x3178] ;  /* 0x00317800010b7983 */ /* 0x000ee80000300800 */
[----:B------:R-:W4:Y:S04]  /*23a40*/  LDL.LU R162, [R1+0x3174] ;  /* 0x0031740001a27983 */ /* 0x000f280000300800 */
[----:B------:R-:W3:Y:S04]  /*23a50*/  LDL.LU R46, [R1+0x3170] ;  /* 0x00317000012e7983 */ /* 0x000ee80000300800 */
[----:B------:R-:W3:Y:S04]  /*23a60*/  LDL.LU R47, [R1+0x316c] ;  /* 0x00316c00012f7983 */ /* 0x000ee80000300800 */
[----:B------:R-:W4:Y:S04]  /*23a70*/  LDL.LU R163, [R1+0x3168] ;  /* 0x0031680001a37983 */ /* 0x000f280000300800 */
[----:B------:R-:W4:Y:S04]  /*23a80*/  LDL.LU R74, [R1+0x3164] ;  /* 0x00316400014a7983 */ /* 0x000f280000300800 */
[----:B------:R-:W4:Y:S01]  /*23a90*/  LDL.LU R75, [R1+0x3160] ;  /* 0x00316000014b7983 */ /* 0x000f220000300800 */
[----:B------:R-:W-:Y:S01]  /*23aa0*/  MOV R0, R63 ;  /* 0x0000003f00007202 */ /* 0x000fe20000000f00 */
[----:B------:R-:W-:Y:S01]  /*23ab0*/  IMAD.MOV.U32 R2, RZ, RZ, R62 ;  /* 0x000000ffff027224 */ /* 0x000fe200078e003e */
[----:B------:R-:W-:Y:S01]  /*23ac0*/  MOV R62, R21 ;  /* 0x00000015003e7202 */ /* 0x000fe20000000f00 */
[----:B------:R-:W-:-:S02]  /*23ad0*/  IMAD.MOV.U32 R63, RZ, RZ, R20 ;  /* 0x000000ffff3f7224 */ /* 0x000fc400078e0014 */
[----:B------:R-:W-:Y:S02]  /*23ae0*/  IMAD.MOV.U32 R119, RZ, RZ, R24 ;  /* 0x000000ffff777224 */ /* 0x000fe400078e0018 */
[----:B------:R-:W-:Y:S02]  /*23af0*/  IMAD.MOV.U32 R118, RZ, RZ, R25 ;  /* 0x000000ffff767224 */ /* 0x000fe400078e0019 */
[----:B------:R-:W-:Y:S01]  /*23b00*/  IMAD.MOV.U32 R167, RZ, RZ, R252 ;  /* 0x000000ffffa77224 */ /* 0x000fe200078e00fc */
[C---:B--2---:R-:W-:Y:S08]  /*23b10*/  HMMA.1688.F32.TF32 R88, R168.reuse, R6, R88 ;  /* 0x00000006a858723c */ /* 0x044ff00000081058 */
[C---:B---3--:R-:W-:Y:S08]  /*23b20*/  HMMA.1688.F32.TF32 R68, R168.reuse, R46, R68 ;  /* 0x0000002ea844723c */ /* 0x048ff00000081044 */
[C---:B----4-:R-:W-:Y:S08]  /*23b30*/  HMMA.1688.F32.TF32 R248, R168.reuse, R162, R248 ;  /* 0x000000a2a8f8723c */ /* 0x050ff000000810f8 */
[C---:B------:R-:W-:Y:S08]  /*23b40*/  HMMA.1688.F32.TF32 R244, R168.reuse, R74, R244 ;  /* 0x0000004aa8f4723c */ /* 0x040ff000000810f4 */
[----:B------:R-:W-:Y:S01]  /*23b50*/  HMMA.1688.F32.TF32 R84, R168, R10, R84 ;  /* 0x0000000aa854723c */ /* 0x000fe20000081054 */
[----:B------:R-:W-:Y:S01]  /*23b60*/  IMAD.MOV.U32 R20, RZ, RZ, R71 ;  /* 0x000000ffff147224 */ /* 0x000fe200078e0047 */
[----:B------:R-:W-:Y:S01]  /*23b70*/  MOV R21, R70 ;  /* 0x0000004600157202 */ /* 0x000fe20000000f00 */
[----:B------:R-:W-:Y:S01]  /*23b80*/  IMAD.MOV.U32 R24, RZ, RZ, R69 ;  /* 0x000000ffff187224 */ /* 0x000fe200078e0045 */
[----:B------:R-:W2:Y:S01]  /*23b90*/  LDL.LU.64 R70, [R1+0x3158] ;  /* 0x0031580001467983 */ /* 0x000ea20000300a00 */
[----:B------:R-:W-:-:S03]  /*23ba0*/  IMAD.MOV.U32 R25, RZ, RZ, R68 ;  /* 0x000000ffff197224 */ /* 0x000fc600078e0044 */
[----:B------:R-:W2:Y:S04]  /*23bb0*/  LDL.LU.64 R68, [R1+0x3150] ;  /* 0x0031500001447983 */ /* 0x000ea80000300a00 */
[----:B------:R-:W-:Y:S04]  /*23bc0*/  STL [R1+0x2f14], R20 ;  /* 0x002f141401007387 */ /* 0x000fe80000100800 */
[----:B------:R-:W-:Y:S01]  /*23bd0*/  STL [R1+0x2f10], R21 ;  /* 0x002f101501007387 */ /* 0x000fe20000100800 */
[----:B------:R-:W-:-:S03]  /*23be0*/  IMAD.MOV.U32 R252, RZ, RZ, R247 ;  /* 0x000000fffffc7224 */ /* 0x000fc600078e00f7 */
[----:B------:R-:W-:Y:S04]  /*23bf0*/  STL [R1+0x2f0c], R24 ;  /* 0x002f0c1801007387 */ /* 0x000fe80000100800 */
[----:B------:R-:W-:Y:S04]  /*23c00*/  STL [R1+0x2f08], R25 ;  /* 0x002f081901007387 */ /* 0x000fe80000100800 */
[----:B------:R-:W-:Y:S04]  /*23c10*/  STL.64 [R1+0xc10], R244 ;  /* 0x000c10f401007387 */ /* 0x000fe80000100a00 */
[----:B------:R1:W-:Y:S04]  /*23c20*/  STL [R1+0xc18], R246 ;  /* 0x000c18f601007387 */ /* 0x0003e80000100800 */
[----:B-1----:R-:W3:Y:S04]  /*23c30*/  LDL.LU.64 R246, [R1+0x3148] ;  /* 0x0031480001f67983 */ /* 0x002ee80000300a00 */
[----:B------:R-:W3:Y:S04]  /*23c40*/  LDL.LU.64 R244, [R1+0x3140] ;  /* 0x0031400001f47983 */ /* 0x000ee80000300a00 */
[----:B------:R-:W-:Y:S04]  /*23c50*/  STL.64 [R1+0xcb0], R248 ;  /* 0x000cb0f801007387 */ /* 0x000fe80000100a00 */
[----:B------:R1:W-:Y:S04]  /*23c60*/  STL.64 [R1+0xcb8], R250 ;  /* 0x000cb8fa01007387 */ /* 0x0003e80000100a00 */
[----:B-1----:R-:W4:Y:S04]  /*23c70*/  LDL.LU.64 R250, [R1+0x3138] ;  /* 0x0031380001fa7983 */ /* 0x002f280000300a00 */
[----:B------:R-:W4:Y:S04]  /*23c80*/  LDL.LU.64 R248, [R1+0x3130] ;  /* 0x0031300001f87983 */ /* 0x000f280000300a00 */
[----:B------:R-:W-:Y:S04]  /*23c90*/  STL.64 [R1+0xd00], R84 ;  /* 0x000d005401007387 */ /* 0x000fe80000100a00 */
[----:B------:R1:W-:Y:S04]  /*23ca0*/  STL.64 [R1+0xd08], R86 ;  /* 0x000d085601007387 */ /* 0x0003e80000100a00 */
[----:B-1----:R-:W2:Y:S04]  /*23cb0*/  LDL.LU.64 R86, [R1+0x3128] ;  /* 0x0031280001567983 */ /* 0x002ea80000300a00 */
[----:B------:R-:W-:Y:S04]  /*23cc0*/  STL.64 [R1+0xd70], R88 ;  /* 0x000d705801007387 */ /* 0x000fe80000100a00 */
[----:B------:R1:W-:Y:S04]  /*23cd0*/  STL.64 [R1+0xd78], R90 ;  /* 0x000d785a01007387 */ /* 0x0003e80000100a00 */
[----:B-1----:R-:W2:Y:S01]  /*23ce0*/  LDL.LU.64 R90, [R1+0x3120] ;  /* 0x00312000015a7983 */ /* 0x002ea20000300a00 */
[C---:B------:R-:W-:Y:S03]  /*23cf0*/  HMMA.1688.F32.TF32 R164, R168.reuse, R18, R164 ;  /* 0x00000012a8a4723c */ /* 0x040fe600000810a4 */
[----:B------:R-:W4:Y:S05]  /*23d00*/  LDL.LU.64 R88, [R1+0x3118] ;  /* 0x0031180001587983 */ /* 0x000f2a0000300a00 */
[C---:B------:R-:W-:Y:S11]  /*23d10*/  HMMA.1688.F32.TF32 R184, R168.reuse, R14, R184 ;  /* 0x0000000ea8b8723c */ /* 0x040ff600000810b8 */
[----:B------:R-:W-:Y:S04]  /*23d20*/  @!UPT UIADD3 URZ, URZ, URZ, URZ ;  /* 0x0000003f3f3ff290 */ /* 0x000fe8000fffe03f */
[----:B------:R-:W-:Y:S04]  /*23d30*/  STL.64 [R1+0xdc0], R164 ;  /* 0x000dc0a401007387 */ /* 0x000fe80000100a00 */
[----:B------:R1:W-:Y:S02]  /*23d40*/  STL.64 [R1+0xdc8], R166 ;  /* 0x000dc8a601007387 */ /* 0x0003e40000100a00 */
[C---:B-1----:R-:W-:Y:S08]  /*23d50*/  HMMA.1688.F32.TF32 R164, R168.reuse, R26, R124 ;  /* 0x0000001aa8a4723c */ /* 0x042ff0000008107c */
[----:B------:R-:W-:Y:S01]  /*23d60*/  HMMA.1688.F32.TF32 R124, R168, R22, R116 ;  /* 0x00000016a87c723c */ /* 0x000fe20000081074 */
[----:B------:R-:W-:Y:S01]  /*23d70*/  IMAD.MOV.U32 R9, RZ, RZ, R64 ;  /* 0x000000ffff097224 */ /* 0x000fe200078e0040 */
[----:B------:R-:W-:Y:S01]  /*23d80*/  MOV R73, R66 ;  /* 0x0000004200497202 */ /* 0x000fe20000000f00 */
[----:B------:R-:W-:Y:S01]  /*23d90*/  IMAD.MOV.U32 R243, RZ, RZ, R65 ;  /* 0x000000fffff37224 */ /* 0x000fe200078e0041 */
[----:B------:R-:W-:Y:S01]  /*23da0*/  STL.64 [R1+0xea0], R184 ;  /* 0x000ea0b801007387 */ /* 0x000fe20000100a00 */
[----:B------:R-:W-:-:S02]  /*23db0*/  IMAD.MOV.U32 R160, RZ, RZ, R67 ;  /* 0x000000ffffa07224 */ /* 0x000fc400078e0043 */
[----:B------:R-:W-:Y:S01]  /*23dc0*/  IMAD.MOV.U32 R64, RZ, RZ, R13 ;  /* 0x000000ffff407224 */ /* 0x000fe200078e000d */
[----:B------:R-:W-:Y:S01]  /*23dd0*/  STL.64 [R1+0xea8], R186 ;  /* 0x000ea8ba01007387 */ /* 0x000fe20000100a00 */
[----:B------:R-:W-:Y:S02]  /*23de0*/  IMAD.MOV.U32 R65, RZ, RZ, R12 ;  /* 0x000000ffff417224 */ /* 0x000fe400078e000c */
[----:B------:R-:W-:Y:S02]  /*23df0*/  IMAD.MOV.U32 R66, RZ, RZ, R5 ;  /* 0x000000ffff427224 */ /* 0x000fe400078e0005 */
[----:B------:R-:W-:Y:S02]  /*23e00*/  IMAD.MOV.U32 R67, RZ, RZ, R4 ;  /* 0x000000ffff437224 */ /* 0x000fe400078e0004 */
[----:B------:R-:W-:Y:S01]  /*23e10*/  STL.64 [R1+0xf50], R164 ;  /* 0x000f50a401007387 */ /* 0x000fe20000100a00 */
[C---:B------:R-:W-:Y:S03]  /*23e20*/  HMMA.1688.F32.TF32 R100, R168.reuse, R82, R100 ;  /* 0x00000052a864723c */ /* 0x040fe60000081064 */
[----:B------:R3:W-:Y:S04]  /*23e30*/  STL.64 [R1+0xf58], R166 ;  /* 0x000f58a601007387 */ /* 0x0007e80000100a00 */
[----:B------:R-:W-:Y:S01]  /*23e40*/  STL.64 [R1+0x1040], R124 ;  /* 0x0010407c01007387 */ /* 0x000fe20000100a00 */
[C---:B------:R-:W-:Y:S03]  /*23e50*/  HMMA.1688.F32.TF32 R64, R168.reuse, R42, R64 ;  /* 0x0000002aa840723c */ /* 0x040fe60000081040 */
[----:B------:R-:W-:Y:S05]  /*23e60*/  STL.64 [R1+0x1048], R126 ;  /* 0x0010487e01007387 */ /* 0x000fea0000100a00 */
[C---:B---3--:R-:W-:Y:S08]  /*23e70*/  HMMA.1688.F32.TF32 R164, R168.reuse, R30, R244 ;  /* 0x0000001ea8a4723c */ /* 0x048ff000000810f4 */
[C---:B--2---:R-:W-:Y:S08]  /*23e80*/  HMMA.1688.F32.TF32 R116, R168.reuse, R90, R60 ;  /* 0x0000005aa874723c */ /* 0x044ff0000008103c */
[C---:B------:R-:W-:Y:S11]  /*23e90*/  HMMA.1688.F32.TF32 R60, R168.reuse, R86, R108 ;  /* 0x00000056a83c723c */ /* 0x040ff6000008106c */
[----:B------:R-:W-:Y:S04]  /*23ea0*/  @!UPT UIADD3 URZ, URZ, URZ, URZ ;  /* 0x0000003f3f3ff290 */ /* 0x000fe8000fffe03f */
[----:B------:R-:W-:Y:S04]  /*23eb0*/  STL.64 [R1+0x1170], R116 ;  /* 0x0011707401007387 */ /* 0x000fe80000100a00 */
[----:B------:R-:W-:Y:S04]  /*23ec0*/  STL.64 [R1+0x1178], R118 ;  /* 0x0011787601007387 */ /* 0x000fe80000100a00 */
[----:B------:R-:W-:Y:S04]  /*23ed0*/  STL.64 [R1+0x12c0], R60 ;  /* 0x0012c03c01007387 */ /* 0x000fe80000100a00 */
[----:B------:R1:W-:Y:S02]  /*23ee0*/  STL.64 [R1+0x12c8], R62 ;  /* 0x0012c83e01007387 */ /* 0x0003e40000100a00 */
[C---:B-1----:R-:W-:Y:S02]  /*23ef0*/  HMMA.1688.F32.TF32 R60, R168.reuse, R38, R236 ;  /* 0x00000026a83c723c */ /* 0x042fe400000810ec */
[----:B------:R1:W-:Y:S04]  /*23f00*/  STL.64 [R1+0x13f0], R100 ;  /* 0x0013f06401007387 */ /* 0x0003e80000100a00 */
[----:B------:R2:W-:Y:S04]  /*23f10*/  STL.64 [R1+0x13f8], R102 ;  /* 0x0013f86601007387 */ /* 0x0005e80000100a00 */
[----:B-1----:R-:W3:Y:S04]  /*23f20*/  LDL.LU R100, [R1+0x120] ;  /* 0x0001200001647983 */ /* 0x002ee80000300800 */
[----:B------:R-:W-:Y:S04]  /*23f30*/  STL.64 [R1+0x14b0], R64 ;  /* 0x0014b04001007387 */ /* 0x000fe80000100a00 */
[----:B------:R-:W-:Y:S05]  /*23f40*/  STL.64 [R1+0x14b8], R66 ;  /* 0x0014b84201007387 */ /* 0x000fea0000100a00 */
[----:B------:R1:W-:Y:S04]  /*23f50*/  STL.64 [R1+0x14a0], R60 ;  /* 0x0014a03c01007387 */ /* 0x0003e80000100a00 */
[----:B------:R1:W-:Y:S04]  /*23f60*/  STL.64 [R1+0x14a8], R62 ;  /* 0x0014a83e01007387 */ /* 0x0003e80000100a00 */
[----:B------:R-:W3:Y:S04]  /*23f70*/  LDL.LU R101, [R1+0x124] ;  /* 0x0001240001657983 */ /* 0x000ee80000300800 */
[----:B--2---:R-:W3:Y:S04]  /*23f80*/  LDL.LU R102, [R1+0x128] ;  /* 0x0001280001667983 */ /* 0x004ee80000300800 */
[----:B------:R-:W3:Y:S04]  /*23f90*/  LDL.LU R103, [R1+0x12c] ;  /* 0x00012c0001677983 */ /* 0x000ee80000300800 */
[----:B------:R-:W2:Y:S04]  /*23fa0*/  LDL.LU R108, [R1+0x130] ;  /* 0x00013000016c7983 */ /* 0x000ea80000300800 */
[----:B------:R-:W2:Y:S04]  /*23fb0*/  LDL.LU R109, [R1+0x134] ;  /* 0x00013400016d7983 */ /* 0x000ea80000300800 */
[----:B------:R-:W2:Y:S01]  /*23fc0*/  LDL.LU R110, [R1+0x138] ;  /* 0x00013800016e7983 */ /* 0x000ea20000300800 */
[----:B----4-:R-:W-:Y:S03]  /*23fd0*/  HMMA.1688.F32.TF32 R248, R168, R34, R248 ;  /* 0x00000022a8f8723c */ /* 0x010fe600000810f8 */
[----:B------:R-:W2:Y:S04]  /*23fe0*/  LDL.LU R111, [R1+0x13c] ;  /* 0x00013c00016f7983 */ /* 0x000ea80000300800 */
[----:B-1----:R-:W4:Y:S04]  /*23ff0*/  LDL.LU R60, [R1+0x140] ;  /* 0x00014000013c7983 */ /* 0x002f280000300800 */
[----:B------:R-:W4:Y:S04]  /*24000*/  LDL.LU R61, [R1+0x144] ;  /* 0x00014400013d7983 */ /* 0x000f280000300800 */
[----:B------:R-:W4:Y:S04]  /*24010*/  LDL.LU R62, [R1+0x148] ;  /* 0x00014800013e7983 */ /* 0x000f280000300800 */
[----:B------:R-:W4:Y:S04]  /*24020*/  LDL.LU R63, [R1+0x14c] ;  /* 0x00014c00013f7983 */ /* 0x000f280000300800 */
[----:B------:R-:W2:Y:S04]  /*24030*/  LDL.LU R124, [R1+0x480] ;  /* 0x00048000017c7983 */ /* 0x000ea80000300800 */
[----:B------:R-:W2:Y:S04]  /*24040*/  LDL.LU R125, [R1+0x484] ;  /* 0x00048400017d7983 */ /* 0x000ea80000300800 */
[----:B------:R-:W2:Y:S04]  /*24050*/  LDL.LU R126, [R1+0x488] ;  /* 0x00048800017e7983 */ /* 0x000ea80000300800 */
[----:B------:R-:W2:Y:S04]  /*24060*/  LDL.LU R127, [R1+0x48c] ;  /* 0x00048c00017f7983 */ /* 0x000ea80000300800 */
[----:B------:R-:W2:Y:S04]  /*24070*/  LDL.LU R236, [R1+0x7f0] ;  /* 0x0007f00001ec7983 */ /* 0x000ea80000300800 */
[----:B------:R-:W2:Y:S04]  /*24080*/  LDL.LU R237, [R1+0x7f4] ;  /* 0x0007f40001ed7983 */ /* 0x000ea80000300800 */
[----:B------:R-:W2:Y:S04]  /*24090*/  LDL.LU R238, [R1+0x7f8] ;  /* 0x0007f80001ee7983 */ /* 0x000ea80000300800 */
[----:B------:R-:W2:Y:S04]  /*240a0*/  LDL.LU R239, [R1+0x7fc] ;  /* 0x0007fc0001ef7983 */ /* 0x000ea80000300800 */
[----:B------:R-:W3:Y:S04]  /*240b0*/  LDL.LU R184, [R1+0x550] ;  /* 0x0005500001b87983 */ /* 0x000ee80000300800 */
        /* <DEDUP_REMOVED lines=12> */
[----:B------:R1:W-:Y:S04]  /*24180*/  STL.64 [R1+0x1490], R248 ;  /* 0x001490f801007387 */ /* 0x0003e80000100a00 */
[----:B------:R1:W-:Y:S04]  /*24190*/  STL.64 [R1+0x1498], R250 ;  /* 0x001498fa01007387 */ /* 0x0003e80000100a00 */
[----:B------:R-:W-:Y:S04]  /*241a0*/  STL.64 [R1+0x1480], R164 ;  /* 0x001480a401007387 */ /* 0x000fe80000100a00 */
[----:B------:R-:W-:Y:S04]  /*241b0*/  STL.64 [R1+0x1488], R166 ;  /* 0x001488a601007387 */ /* 0x000fe80000100a00 */
[----:B------:R-:W3:Y:S04]  /*241c0*/  LDL.LU R169, [R1+0x934] ;  /* 0x0009340001a97983 */ /* 0x000ee80000300800 */
[----:B------:R-:W3:Y:S04]  /*241d0*/  LDL.LU R170, [R1+0x938] ;  /* 0x0009380001aa7983 */ /* 0x000ee80000300800 */
[----:B------:R-:W3:Y:S01]  /*241e0*/  LDL.LU R171, [R1+0x93c] ;  /* 0x00093c0001ab7983 */ /* 0x000ee20000300800 */
[----:B------:R-:W-:Y:S01]  /*241f0*/  MOV R13, R76 ;  /* 0x0000004c000d7202 */ /* 0x000fe20000000f00 */
[----:B------:R-:W-:-:S02]  /*24200*/  IMAD.MOV.U32 R12, RZ, RZ, R77 ;  /* 0x000000ffff0c7224 */ /* 0x000fc400078e004d */
[----:B------:R-:W-:Y:S01]  /*24210*/  IMAD.MOV.U32 R5, RZ, RZ, R78 ;  /* 0x000000ffff057224 */ /* 0x000fe200078e004e */
[----:B------:R-:W-:Y:S01]  /*24220*/  LDS R76, [R3+0x4080] ;  /* 0x00408000034c7984 */ /* 0x000fe20000000800 */
[----:B------:R-:W-:-:S03]  /*24230*/  IMAD.MOV.U32 R4, RZ, RZ, R79 ;  /* 0x000000ffff047224 */ /* 0x000fc600078e004f */
[----:B------:R-:W-:Y:S04]  /*24240*/  LDS R78, [R3+0x6080] ;  /* 0x00608000034e7984 */ /* 0x000fe80000000800 */
[----:B------:R-:W-:Y:S04]  /*24250*/  LDS R77, [R240+0x4080] ;  /* 0x00408000f04d7984 */ /* 0x000fe80000000800 */
[----:B------:R-:W2:Y:S04]  /*24260*/  LDS R79, [R240+0x6080] ;  /* 0x00608000f04f7984 */ /* 0x000ea80000000800 */
[----:B------:R-:W4:Y:S04]  /*24270*/  LDL.LU R244, [R1+0x630] ;  /* 0x0006300001f47983 */ /* 0x000f280000300800 */
[----:B------:R-:W4:Y:S04]  /*24280*/  LDL.LU R245, [R1+0x634] ;  /* 0x0006340001f57983 */ /* 0x000f280000300800 */
[----:B------:R-:W4:Y:S04]  /*24290*/  LDL.LU R246, [R1+0x638] ;  /* 0x0006380001f67983 */ /* 0x000f280000300800 */
[----:B------:R-:W4:Y:S04]  /*242a0*/  LDL.LU R247, [R1+0x63c] ;  /* 0x00063c0001f77983 */ /* 0x000f280000300800 */
[----:B-1----:R-:W4:Y:S04]  /*242b0*/  LDL.LU R248, [R1+0x920] ;  /* 0x0009200001f87983 */ /* 0x002f280000300800 */
[----:B------:R-:W4:Y:S04]  /*242c0*/  LDL.LU R249, [R1+0x924] ;  /* 0x0009240001f97983 */ /* 0x000f280000300800 */
[----:B------:R-:W4:Y:S04]  /*242d0*/  LDL.LU R250, [R1+0x928] ;  /* 0x0009280001fa7983 */ /* 0x000f280000300800 */
[----:B------:R-:W4:Y:S04]  /*242e0*/  LDL.LU R251, [R1+0x92c] ;  /* 0x00092c0001fb7983 */ /* 0x000f280000300800 */
[----:B------:R-:W-:Y:S04]  /*242f0*/  LDS R164, [R3+0x4100] ;  /* 0x0041000003a47984 */ /* 0x000fe80000000800 */
[----:B------:R-:W-:Y:S04]  /*24300*/  LDS R166, [R3+0x6100] ;  /* 0x0061000003a67984 */ /* 0x000fe80000000800 */
[----:B------:R-:W-:Y:S04]  /*24310*/  LDS R165, [R240+0x4100] ;  /* 0x00410000f0a57984 */ /* 0x000fe80000000800 */
[----:B------:R-:W1:Y:S01]  /*24320*/  LDS R167, [R240+0x6100] ;  /* 0x00610000f0a77984 */ /* 0x000e620000000800 */
[C---:B--2---:R-:W-:Y:S08]  /*24330*/  HMMA.1688.F32.TF32 R236, R76.reuse, R74, R236 ;  /* 0x0000004a4cec723c */ /* 0x044ff000000810ec */
[----:B---3--:R-:W-:Y:S11]  /*24340*/  HMMA.1688.F32.TF32 R168, R76, R46, R168 ;  /* 0x0000002e4ca8723c */ /* 0x008ff600000810a8 */
[----:B------:R-:W-:Y:S11]  /*24350*/  @!UPT UIADD3 URZ, URZ, URZ, URZ ;  /* 0x0000003f3f3ff290 */ /* 0x000ff6000fffe03f */
[----:B------:R-:W-:Y:S02]  /*24360*/  @!UPT UIADD3 URZ, URZ, URZ, URZ ;  /* 0x0000003f3f3ff290 */ /* 0x000fe4000fffe03f */
[----:B------:R-:W-:Y:S01]  /*24370*/  MOV R29, R170 ;  /* 0x000000aa001d7202 */ /* 0x000fe20000000f00 */
[----:B------:R-:W-:Y:S02]  /*24380*/  IMAD.MOV.U32 R28, RZ, RZ, R171 ;  /* 0x000000ffff1c7224 */ /* 0x000fe400078e00ab */
[----:B------:R-:W-:Y:S01]  /*24390*/  IMAD.MOV.U32 R33, RZ, RZ, R168 ;  /* 0x000000ffff217224 */ /* 0x000fe200078e00a8 */
[----:B------:R-:W-:Y:S01]  /*243a0*/  MOV R168, R239 ;  /* 0x000000ef00a87202 */ /* 0x000fe20000000f00 */
[----:B------:R-:W-:Y:S02]  /*243b0*/  IMAD.MOV.U32 R32, RZ, RZ, R169 ;  /* 0x000000ffff207224 */ /* 0x000fe400078e00a9 */
[----:B------:R-:W-:Y:S02]  /*243c0*/  IMAD.MOV.U32 R171, RZ, RZ, R236 ;  /* 0x000000ffffab7224 */ /* 0x000fe400078e00ec */
[----:B------:R-:W-:Y:S02]  /*243d0*/  IMAD.MOV.U32 R170, RZ, RZ, R237 ;  /* 0x000000ffffaa7224 */ /* 0x000fe400078e00ed */
[----:B------:R-:W-:-:S02]  /*243e0*/  IMAD.MOV.U32 R169, RZ, RZ, R238 ;  /* 0x000000ffffa97224 */ /* 0x000fc400078e00ee */
[----:B------:R-:W2:Y:S04]  /*243f0*/  LDL.LU.64 R238, [R1+0x3110] ;  /* 0x0031100001ee7983 */ /* 0x000ea80000300a00 */
[----:B------:R-:W2:Y:S04]  /*24400*/  LDL.LU.64 R236, [R1+0x3108] ;  /* 0x0031080001ec7983 */ /* 0x000ea80000300a00 */
[----:B------:R-:W-:Y:S04]  /*24410*/  STL.64 [R1+0x2f20], R170 ;  /* 0x002f20aa01007387 */ /* 0x000fe80000100a00 */
[----:B------:R3:W-:Y:S04]  /*24420*/  STL.64 [R1+0x2f18], R168 ;  /* 0x002f18a801007387 */ /* 0x0007e80000100a00 */
[----:B---3--:R-:W3:Y:S04]  /*24430*/  LDL.LU R168, [R1+0x700] ;  /* 0x0007000001a87983 */ /* 0x008ee80000300800 */
[----:B------:R-:W3:Y:S04]  /*24440*/  LDL.LU R169, [R1+0x704] ;  /* 0x0007040001a97983 */ /* 0x000ee80000300800 */
[----:B------:R-:W3:Y:S04]  /*24450*/  LDL.LU R170, [R1+0x708] ;  /* 0x0007080001aa7983 */ /* 0x000ee80000300800 */
[----:B------:R-:W3:Y:S01]  /*24460*/  LDL.LU R171, [R1+0x70c] ;  /* 0x00070c0001ab7983 */ /* 0x000ee20000300800 */
[C---:B----4-:R-:W-:Y:S08]  /*24470*/  HMMA.1688.F32.TF32 R244, R76.reuse, R10, R244 ;  /* 0x0000000a4cf4723c */ /* 0x050ff000000810f4 */
[C---:B------:R-:W-:Y:S08]  /*24480*/  HMMA.1688.F32.TF32 R184, R76.reuse, R6, R184 ;  /* 0x000000064cb8723c */ /* 0x040ff000000810b8 */
[C---:B------:R-:W-:Y:S08]  /*24490*/  HMMA.1688.F32.TF32 R108, R76.reuse, R22, R108 ;  /* 0x000000164c6c723c */ /* 0x040ff0000008106c */
[C---:B---3--:R-:W-:Y:S11]  /*244a0*/  HMMA.1688.F32.TF32 R168, R76.reuse, R162, R168 ;  /* 0x000000a24ca8723c */ /* 0x048ff600000810a8 */
[----:B------:R-:W-:Y:S11]  /*244b0*/  @!UPT UIADD3 URZ, URZ, URZ, URZ ;  /* 0x0000003f3f3ff290 */ /* 0x000ff6000fffe03f */
[----:B------:R-:W-:Y:S01]  /*244c0*/  @!UPT UIADD3 URZ, URZ, URZ, URZ ;  /* 0x0000003f3f3ff290 */ /* 0x000fe2000fffe03f */
[----:B------:R-:W-:Y:S04]  /*244d0*/  STL.64 [R1+0xb80], R168 ;  /* 0x000b80a801007387 */ /* 0x000fe80000100a00 */
[----:B------:R3:W-:Y:S02]  /*244e0*/  STL.64 [R1+0xb88], R170 ;  /* 0x000b88aa01007387 */ /* 0x0007e40000100a00 */
[C---:B---3--:R-:W-:Y:S08]  /*244f0*/  HMMA.1688.F32.TF32 R168, R76.reuse, R18, R124 ;  /* 0x000000124ca8723c */ /* 0x048ff0000008107c */
[C---:B------:R-:W-:Y:S08]  /*24500*/  HMMA.1688.F32.TF32 R124, R76.reuse, R14, R116 ;  /* 0x0000000e4c7c723c */ /* 0x040ff00000081074 */
[C---:B------:R-:W-:Y:S08]  /*24510*/  HMMA.1688.F32.TF32 R116, R76.reuse, R26, R60 ;  /* 0x0000001a4c74723c */ /* 0x040ff0000008103c */
[C---:B------:R-:W-:Y:S01]  /*24520*/  HMMA.1688.F32.TF32 R60, R76.reuse, R90, R100 ;  /* 0x0000005a4c3c723c */ /* 0x040fe20000081064 */
[----:B------:R-:W-:Y:S04]  /*24530*/  STL.64 [R1+0xbe0], R244 ;  /* 0x000be0f401007387 */ /* 0x000fe80000100a00 */
[----:B------:R-:W-:Y:S04]  /*24540*/  STL.64 [R1+0xbe8], R246 ;  /* 0x000be8f601007387 */ /* 0x000fe80000100a00 */
[----:B------:R-:W-:Y:S04]  /*24550*/  STL.64 [R1+0xca0], R184 ;  /* 0x000ca0b801007387 */ /* 0x000fe80000100a00 */
[----:B------:R-:W-:Y:S04]  /*24560*/  STL.64 [R1+0xca8], R186 ;  /* 0x000ca8ba01007387 */ /* 0x000fe80000100a00 */
[----:B------:R-:W-:Y:S04]  /*24570*/  STL.64 [R1+0xcf0], R168 ;  /* 0x000cf0a801007387 */ /* 0x000fe80000100a00 */
[----:B------:R-:W-:Y:S04]  /*24580*/  STL.64 [R1+0xcf8], R170 ;  /* 0x000cf8aa01007387 */ /* 0x000fe80000100a00 */
[----:B------:R-:W-:Y:S01]  /*24590*/  STL.64 [R1+0xd90], R124 ;  /* 0x000d907c01007387 */ /* 0x000fe20000100a00 */
[C---:B------:R-:W-:Y:S03]  /*245a0*/  HMMA.1688.F32.TF32 R100, R76.reuse, R86, R64 ;  /* 0x000000564c64723c */ /* 0x040fe60000081040 */
[----:B------:R-:W-:Y:S04]  /*245b0*/  STL.64 [R1+0xd98], R126 ;  /* 0x000d987e01007387 */ /* 0x000fe80000100a00 */
[----:B------:R-:W-:Y:S01]  /*245c0*/  STL.64 [R1+0xe10], R116 ;  /* 0x000e107401007387 */ /* 0x000fe20000100a00 */
[C---:B--2---:R-:W-:Y:S03]  /*245d0*/  HMMA.1688.F32.TF32 R64, R76.reuse, R82, R236 ;  /* 0x000000524c40723c */ /* 0x044fe600000810ec */
[----:B------:R-:W-:Y:S04]  /*245e0*/  STL.64 [R1+0xe18], R118 ;  /* 0x000e187601007387 */ /* 0x000fe80000100a00 */
[----:B------:R-:W-:Y:S04]  /*245f0*/  STL.64 [R1+0xf40], R108 ;  /* 0x000f406c01007387 */ /* 0x000fe80000100a00 */
[----:B------:R-:W-:Y:S04]  /*24600*/  STL.64 [R1+0xf48], R110 ;  /* 0x000f486e01007387 */ /* 0x000fe80000100a00 */
[----:B------:R-:W-:Y:S04]  /*24610*/  STL.64 [R1+0xfe0], R60 ;  /* 0x000fe03c01007387 */ /* 0x000fe80000100a00 */
[----:B------:R2:W-:Y:S02]  /*24620*/  STL.64 [R1+0xfe8], R62 ;  /* 0x000fe83e01007387 */ /* 0x0005e40000100a00 */
[C---:B--2---:R-:W-:Y:S02]  /*24630*/  HMMA.1688.F32.TF32 R60, R76.reuse, R42, R68 ;  /* 0x0000002a4c3c723c */ /* 0x044fe40000081044 */
[----:B------:R-:W-:Y:S04]  /*24640*/  STL.64 [R1+0x1190], R100 ;  /* 0x0011906401007387 */ /* 0x000fe80000100a00 */
[----:B------:R-:W-:Y:S02]  /*24650*/  STL.64 [R1+0x1198], R102 ;  /* 0x0011986601007387 */ /* 0x000fe40000100a00 */
[C---:B------:R-:W-:Y:S02]  /*24660*/  HMMA.1688.F32.TF32 R68, R76.reuse, R38, R92 ;  /* 0x000000264c44723c */ /* 0x040fe4000008105c */
[----:B------:R-:W-:Y:S04]  /*24670*/  STL.64 [R1+0x12b0], R64 ;  /* 0x0012b04001007387 */ /* 0x000fe80000100a00 */
[----:B------:R2:W-:Y:S09]  /*24680*/  STL.64 [R1+0x12b8], R66 ;  /* 0x0012b84201007387 */ /* 0x0005f20000100a00 */
[----:B------:R-:W-:Y:S01]  /*24690*/  STL.64 [R1+0x1430], R60 ;  /* 0x0014303c01007387 */ /* 0x000fe20000100a00 */
[C---:B--2---:R-:W-:Y:S03]  /*246a0*/  HMMA.1688.F32.TF32 R64, R76.reuse, R34, R96 ;  /* 0x000000224c40723c */ /* 0x044fe60000081060 */
[----:B------:R2:W-:Y:S05]  /*246b0*/  STL.64 [R1+0x1438], R62 ;  /* 0x0014383e01007387 */ /* 0x0005ea0000100a00 */
[----:B--2---:R-:W-:Y:S01]  /*246c0*/  HMMA.1688.F32.TF32 R60, R76, R30, R104 ;  /* 0x0000001e4c3c723c */ /* 0x004fe20000081068 */
[----:B------:R-:W-:Y:S04]  /*246d0*/  STL.64 [R1+0x1420], R68 ;  /* 0x0014204401007387 */ /* 0x000fe80000100a00 */
[----:B------:R-:W-:Y:S10]  /*246e0*/  STL.64 [R1+0x1428], R70 ;  /* 0x0014284601007387 */ /* 0x000ff40000100a00 */
[----:B------:R2:W-:Y:S04]  /*246f0*/  STL.64 [R1+0x1410], R64 ;  /* 0x0014104001007387 */ /* 0x0005e80000100a00 */
[----:B------:R3:W-:Y:S04]  /*24700*/  STL.64 [R1+0x1418], R66 ;  /* 0x0014184201007387 */ /* 0x0007e80000100a00 */
[----:B------:R-:W-:Y:S04]  /*24710*/  LDS R68, [R3+0x4180] ;  /* 0x0041800003447984 */ /* 0x000fe80000000800 */
[----:B------:R-:W-:Y:S04]  /*24720*/  LDS R70, [R3+0x6180] ;  /* 0x0061800003467984 */ /* 0x000fe80000000800 */
[----:B------:R-:W-:Y:S04]  /*24730*/  STL.64 [R1+0x1400], R60 ;  /* 0x0014003c01007387 */ /* 0x000fe80000100a00 */
[----:B------:R1:W-:Y:S04]  /*24740*/  STL.64 [R1+0x1408], R62 ;  /* 0x0014083e01007387 */ /* 0x0003e80000100a00 */
[----:B------:R-:W4:Y:S04]  /*24750*/  LDL.LU R244, [R1+0x1b0] ;  /* 0x0001b00001f47983 */ /* 0x000f280000300800 */
        /* <DEDUP_REMOVED lines=31> */
[----:B--2---:R-:W2:Y:S04]  /*24950*/  LDL.LU R64, [R1+0x620] ;  /* 0x0006200001407983 */ /* 0x004ea80000300800 */
[----:B------:R-:W2:Y:S04]  /*24960*/  LDL.LU R65, [R1+0x624] ;  /* 0x0006240001417983 */ /* 0x000ea80000300800 */
[----:B---3--:R-:W2:Y:S04]  /*24970*/  LDL.LU R66, [R1+0x628] ;  /* 0x0006280001427983 */ /* 0x008ea80000300800 */
[----:B------:R-:W2:Y:S01]  /*24980*/  LDL.LU R67, [R1+0x62c] ;  /* 0x00062c0001437983 */ /* 0x000ea20000300800 */
[----:B-1----:R-:W-:Y:S03]  /*24990*/  HMMA.1688.F32.TF32 R60, R164, R46, R248 ;  /* 0x0000002ea43c723c */ /* 0x002fe600000810f8 */
        /* <DEDUP_REMOVED lines=15> */
[----:B------:R-:W3:Y:S01]  /*24a90*/  LDL.LU R187, [R1+0x91c] ;  /* 0x00091c0001bb7983 */ /* 0x000ee20000300800 */
[----:B------:R-:W-:-:S03]  /*24aa0*/  IMAD.MOV.U32 R41, RZ, RZ, R60 ;  /* 0x000000ffff297224 */ /* 0x000fc600078e003c */
[----:B------:R-:W3:Y:S01]  /*24ab0*/  LDL.LU R124, [R1+0x7d0] ;  /* 0x0007d000017c7983 */ /* 0x000ee20000300800 */
[----:B------:R-:W-:-:S03]  /*24ac0*/  IMAD.MOV.U32 R40, RZ, RZ, R61 ;  /* 0x000000ffff287224 */ /* 0x000fc600078e003d */
[----:B------:R-:W3:Y:S01]  /*24ad0*/  LDL.LU R125, [R1+0x7d4] ;  /* 0x0007d400017d7983 */ /* 0x000ee20000300800 */
[----:B------:R-:W-:-:S03]  /*24ae0*/  IMAD.MOV.U32 R37, RZ, RZ, R62 ;  /* 0x000000ffff257224 */ /* 0x000fc600078e003e */
[----:B------:R-:W3:Y:S01]  /*24af0*/  LDL.LU R126, [R1+0x7d8] ;  /* 0x0007d800017e7983 */ /* 0x000ee20000300800 */
[----:B------:R-:W-:-:S03]  /*24b00*/  IMAD.MOV.U32 R36, RZ, RZ, R63 ;  /* 0x000000ffff247224 */ /* 0x000fc600078e003f */
[----:B------:R-:W3:Y:S04]  /*24b10*/  LDL.LU R127, [R1+0x7dc] ;  /* 0x0007dc00017f7983 */ /* 0x000ee80000300800 */
[----:B------:R-:W3:Y:S04]  /*24b20*/  LDL.LU R60, [R1+0x610] ;  /* 0x00061000013c7983 */ /* 0x000ee80000300800 */
[----:B------:R-:W3:Y:S04]  /*24b30*/  LDL.LU R61, [R1+0x614] ;  /* 0x00061400013d7983 */ /* 0x000ee80000300800 */
[----:B------:R-:W3:Y:S04]  /*24b40*/  LDL.LU R62, [R1+0x618] ;  /* 0x00061800013e7983 */ /* 0x000ee80000300800 */
[----:B------:R-:W3:Y:S04]  /*24b50*/  LDL.LU R63, [R1+0x61c] ;  /* 0x00061c00013f7983 */ /* 0x000ee80000300800 */
[----:B------:R-:W-:Y:S04]  /*24b60*/  LDS R69, [R240+0x4180] ;  /* 0x00418000f0457984 */ /* 0x000fe80000000800 */
[----:B------:R-:W1:Y:S01]  /*24b70*/  LDS R71, [R240+0x6180] ;  /* 0x00618000f0477984 */ /* 0x000e620000000800 */
[C---:B----4-:R-:W-:Y:S08]  /*24b80*/  HMMA.1688.F32.TF32 R108, R164.reuse, R74, R108 ;  /* 0x0000004aa46c723c */ /* 0x050ff0000008106c */
[C---:B------:R-:W-:Y:S08]  /*24b90*/  HMMA.1688.F32.TF32 R100, R164.reuse, R162, R100 ;  /* 0x000000a2a464723c */ /* 0x040ff00000081064 */
[----:B--2---:R-:W-:Y:S08]  /*24ba0*/  HMMA.1688.F32.TF32 R64, R164, R10, R64 ;  /* 0x0000000aa440723c */ /* 0x004ff00000081040 */
[----:B------:R-:W-:Y:S01]  /*24bb0*/  IMAD.MOV.U32 R24, RZ, RZ, R110 ;  /* 0x000000ffff187224 */ /* 0x000fe200078e006e */
[----:B------:R-:W-:Y:S01]  /*24bc0*/  MOV R20, R108 ;  /* 0x0000006c00147202 */ /* 0x000fe20000000f00 */
[----:B------:R-:W-:-:S02]  /*24bd0*/  IMAD.MOV.U32 R25, RZ, RZ, R111 ;  /* 0x000000ffff197224 */ /* 0x000fc400078e006f */
[----:B------:R-:W-:Y:S01]  /*24be0*/  IMAD.MOV.U32 R21, RZ, RZ, R109 ;  /* 0x000000ffff157224 */ /* 0x000fe200078e006d */
[----:B------:R-:W2:Y:S04]  /*24bf0*/  LDL.LU.64 R110, [R1+0x3100] ;  /* 0x00310000016e7983 */ /* 0x000ea80000300a00 */
[----:B------:R-:W2:Y:S04]  /*24c00*/  LDL.LU.64 R108, [R1+0x30f8] ;  /* 0x0030f800016c7983 */ /* 0x000ea80000300a00 */
[----:B------:R-:W-:Y:S04]  /*24c10*/  STL.64 [R1+0xa30], R100 ;  /* 0x000a306401007387 */ /* 0x000fe80000100a00 */
[----:B------:R4:W-:Y:S04]  /*24c20*/  STL.64 [R1+0xa38], R102 ;  /* 0x000a386601007387 */ /* 0x0009e80000100a00 */
[----:B----4-:R-:W4:Y:S04]  /*24c30*/  LDL.LU.64 R102, [R1+0x30f0] ;  /* 0x0030f00001667983 */ /* 0x010f280000300a00 */
[----:B------:R-:W4:Y:S04]  /*24c40*/  LDL.LU.64 R100, [R1+0x30e8] ;  /* 0x0030e80001647983 */ /* 0x000f280000300a00 */
[----:B------:R-:W-:Y:S04]  /*24c50*/  STL.64 [R1+0xa50], R64 ;  /* 0x000a504001007387 */ /* 0x000fe80000100a00 */
[----:B------:R1:W-:Y:S04]  /*24c60*/  STL.64 [R1+0xa58], R66 ;  /* 0x000a584201007387 */ /* 0x0003e80000100a00 */
[----:B-1----:R-:W2:Y:S04]  /*24c70*/  LDL.LU.64 R66, [R1+0x30e0] ;  /* 0x0030e00001427983 */ /* 0x002ea80000300a00 */
[----:B------:R-:W2:Y:S01]  /*24c80*/  LDL.LU.64 R64, [R1+0x30d8] ;  /* 0x0030d80001407983 */ /* 0x000ea20000300a00 */
[C---:B------:R-:W-:Y:S08]  /*24c90*/  HMMA.1688.F32.TF32 R76, R164.reuse, R6, R76 ;  /* 0x00000006a44c723c */ /* 0x040ff0000008104c */
[C---:B------:R-:W-:Y:S11]  /*24ca0*/  HMMA.1688.F32.TF32 R104, R164.reuse, R18, R104 ;  /* 0x00000012a468723c */ /* 0x040ff60000081068 */
[----:B------:R-:W-:Y:S04]  /*24cb0*/  @!UPT UIADD3 URZ, URZ, URZ, URZ ;  /* 0x0000003f3f3ff290 */ /* 0x000fe8000fffe03f */
[----:B------:R-:W-:Y:S04]  /*24cc0*/  STL.64 [R1+0xb40], R76 ;  /* 0x000b404c01007387 */ /* 0x000fe80000100a00 */
[----:B------:R1:W-:Y:S02]  /*24cd0*/  STL.64 [R1+0xb48], R78 ;  /* 0x000b484e01007387 */ /* 0x0003e40000100a00 */
[C---:B-1----:R-:W-:Y:S02]  /*24ce0*/  HMMA.1688.F32.TF32 R76, R164.reuse, R14, R96 ;  /* 0x0000000ea44c723c */ /* 0x042fe40000081060 */
[----:B------:R-:W-:Y:S04]  /*24cf0*/  STL.64 [R1+0xbb0], R104 ;  /* 0x000bb06801007387 */ /* 0x000fe80000100a00 */
[----:B------:R-:W-:Y:S02]  /*24d00*/  STL.64 [R1+0xbb8], R106 ;  /* 0x000bb86a01007387 */ /* 0x000fe40000100a00 */
[C---:B---3--:R-:W-:Y:S08]  /*24d10*/  HMMA.1688.F32.TF32 R96, R164.reuse, R26, R92 ;  /* 0x0000001aa460723c */ /* 0x048ff0000008105c */
[C---:B------:R-:W-:Y:S07]  /*24d20*/  HMMA.1688.F32.TF32 R92, R164.reuse, R22, R236 ;  /* 0x00000016a45c723c */ /* 0x040fee00000810ec */
[----:B------:R-:W-:Y:S04]  /*24d30*/  STL.64 [R1+0xc90], R76 ;  /* 0x000c904c01007387 */ /* 0x000fe80000100a00 */
[----:B------:R1:W-:Y:S02]  /*24d40*/  STL.64 [R1+0xc98], R78 ;  /* 0x000c984e01007387 */ /* 0x0003e40000100a00 */
[C---:B-1----:R-:W-:Y:S02]  /*24d50*/  HMMA.1688.F32.TF32 R76, R164.reuse, R90, R168 ;  /* 0x0000005aa44c723c */ /* 0x042fe400000810a8 */
[----:B------:R-:W-:Y:S04]  /*24d60*/  STL.64 [R1+0xd20], R96 ;  /* 0x000d206001007387 */ /* 0x000fe80000100a00 */
[----:B------:R1:W-:Y:S04]  /*24d70*/  STL.64 [R1+0xd28], R98 ;  /* 0x000d286201007387 */ /* 0x0003e80000100a00 */
[----:B------:R-:W-:Y:S04]  /*24d80*/  STL.64 [R1+0xdf0], R92 ;  /* 0x000df05c01007387 */ /* 0x000fe80000100a00 */
[----:B------:R-:W-:Y:S01]  /*24d90*/  STL.64 [R1+0xdf8], R94 ;  /* 0x000df85e01007387 */ /* 0x000fe20000100a00 */
[----:B-1----:R-:W-:Y:S08]  /*24da0*/  HMMA.1688.F32.TF32 R96, R164, R86, R244 ;  /* 0x00000056a460723c */ /* 0x002ff000000810f4 */
[----:B------:R-:W-:Y:S04]  /*24db0*/  STL.64 [R1+0xee0], R76 ;  /* 0x000ee04c01007387 */ /* 0x000fe80000100a00 */
[----:B------:R-:W-:Y:S11]  /*24dc0*/  STL.64 [R1+0xee8], R78 ;  /* 0x000ee84e01007387 */ /* 0x000ff60000100a00 */
[----:B------:R-:W-:Y:S04]  /*24dd0*/  STL.64 [R1+0x1000], R96 ;  /* 0x0010006001007387 */ /* 0x000fe80000100a00 */
[----:B------:R1:W-:Y:S02]  /*24de0*/  STL.64 [R1+0x1008], R98 ;  /* 0x0010086201007387 */ /* 0x0003e40000100a00 */
[----:B-1----:R-:W-:Y:S08]  /*24df0*/  HMMA.1688.F32.TF32 R96, R68, R74, R124 ;  /* 0x0000004a4460723c */ /* 0x002ff0000008107c */
[C---:B----4-:R-:W-:Y:S08]  /*24e00*/  HMMA.1688.F32.TF32 R76, R164.reuse, R42, R100 ;  /* 0x0000002aa44c723c */ /* 0x050ff00000081064 */
[C---:B--2---:R-:W-:Y:S08]  /*24e10*/  HMMA.1688.F32.TF32 R92, R164.reuse, R82, R64 ;  /* 0x00000052a45c723c */ /* 0x044ff00000081040 */
[C---:B------:R-:W-:Y:S11]  /*24e20*/  HMMA.1688.F32.TF32 R64, R164.reuse, R38, R108 ;  /* 0x00000026a440723c */ /* 0x040ff6000008106c */
[----:B------:R-:W-:Y:S04]  /*24e30*/  @!UPT UIADD3 URZ, URZ, URZ, URZ ;  /* 0x0000003f3f3ff290 */ /* 0x000fe8000fffe03f */
[----:B------:R-:W-:Y:S04]  /*24e40*/  STL.64 [R1+0x1160], R92 ;  /* 0x0011605c01007387 */ /* 0x000fe80000100a00 */
[----:B------:R1:W-:Y:S04]  /*24e50*/  STL.64 [R1+0x1168], R94 ;  /* 0x0011685e01007387 */ /* 0x0003e80000100a00 */
[----:B------:R-:W-:Y:S04]  /*24e60*/  STL.64 [R1+0x1390], R76 ;  /* 0x0013904c01007387 */ /* 0x000fe80000100a00 */
[----:B------:R2:W-:Y:S01]  /*24e70*/  STL.64 [R1+0x1398], R78 ;  /* 0x0013984e01007387 */ /* 0x0005e20000100a00 */
[C---:B-1----:R-:W-:Y:S08]  /*24e80*/  HMMA.1688.F32.TF32 R92, R164.reuse, R34, R112 ;  /* 0x00000022a45c723c */ /* 0x042ff00000081070 */
[----:B--2---:R-:W-:Y:S01]  /*24e90*/  HMMA.1688.F32.TF32 R76, R164, R30, R120 ;  /* 0x0000001ea44c723c */ /* 0x004fe20000081078 */
[----:B------:R-:W-:Y:S04]  /*24ea0*/  STL.64 [R1+0x1320], R64 ;  /* 0x0013204001007387 */ /* 0x000fe80000100a00 */
[----:B------:R-:W-:Y:S04]  /*24eb0*/  STL.64 [R1+0x1328], R66 ;  /* 0x0013284201007387 */ /* 0x000fe80000100a00 */
[----:B------:R-:W-:Y:S04]  /*24ec0*/  LDS R64, [R3+0x4200] ;  /* 0x0042000003407984 */ /* 0x000fe80000000800 */
[----:B------:R-:W-:Y:S04]  /*24ed0*/  LDS R66, [R3+0x6200] ;  /* 0x0062000003427984 */ /* 0x000fe80000000800 */
[----:B------:R-:W-:Y:S04]  /*24ee0*/  STL.64 [R1+0x1310], R92 ;  /* 0x0013105c01007387 */ /* 0x000fe80000100a00 */
[----:B------:R-:W-:Y:S04]  /*24ef0*/  STL.64 [R1+0x1318], R94 ;  /* 0x0013185e01007387 */ /* 0x000fe80000100a00 */
[----:B------:R-:W-:Y:S04]  /*24f00*/  STL.64 [R1+0x1300], R76 ;  /* 0x0013004c01007387 */ /* 0x000fe80000100a00 */
[----:B------:R1:W-:Y:S04]  /*24f10*/  STL.64 [R1+0x1308], R78 ;  /* 0x0013084e01007387 */ /* 0x0003e80000100a00 */
[----:B------:R-:W-:Y:S04]  /*24f20*/  LDS R65, [R240+0x4200] ;  /* 0x00420000f0417984 */ /* 0x000fe80000000800 */
[----:B------:R-:W2:Y:S01]  /*24f30*/  LDS R67, [R240+0x6200] ;  /* 0x00620000f0437984 */ /* 0x000ea20000000800 */
[C---:B-1----:R-:W-:Y:S08]  /*24f40*/  HMMA.1688.F32.TF32 R76, R68.reuse, R46, R184 ;  /* 0x0000002e444c723c */ /* 0x042ff000000810b8 */
[C---:B------:R-:W-:Y:S11]  /*24f50*/  HMMA.1688.F32.TF32 R92, R68.reuse, R162, R116 ;  /* 0x000000a2445c723c */ /* 0x040ff60000081074 */
[----:B------:R-:W-:Y:S05]  /*24f60*/  @!UPT UIADD3 URZ, URZ, URZ, URZ ;  /* 0x0000003f3f3ff290 */ /* 0x000fea000fffe03f */
[----:B------:R-:W-:Y:S01]  /*24f70*/  IMAD.MOV.U32 R85, RZ, RZ, R76 ;  /* 0x000000ffff557224 */ /* 0x000fe200078e004c */
[----:B------:R-:W-:Y:S01]  /*24f80*/  MOV R84, R77 ;  /* 0x0000004d00547202 */ /* 0x000fe20000000f00 */
[----:B------:R-:W-:Y:S02]  /*24f90*/  IMAD.MOV.U32 R81, RZ, RZ, R78 ;  /* 0x000000ffff517224 */ /* 0x000fe400078e004e */
[----:B------:R-:W-:Y:S02]  /*24fa0*/  IMAD.MOV.U32 R80, RZ, RZ, R79 ;  /* 0x000000ffff507224 */ /* 0x000fe400078e004f */
[C---:B------:R-:W-:Y:S08]  /*24fb0*/  HMMA.1688.F32.TF32 R76, R68.reuse, R10, R60 ;  /* 0x0000000a444c723c */ /* 0x040ff0000008103c */
[C---:B------:R-:W-:Y:S01]  /*24fc0*/  HMMA.1688.F32.TF32 R60, R68.reuse, R6, R248 ;  /* 0x00000006443c723c */ /* 0x040fe200000810f8 */
[----:B------:R1:W-:Y:S04]  /*24fd0*/  STL.64 [R1+0x810], R96 ;  /* 0x0008106001007387 */ /* 0x0003e80000100a00 */
[----:B------:R3:W-:Y:S04]  /*24fe0*/  STL.64 [R1+0x818], R98 ;  /* 0x0008186201007387 */ /* 0x0007e80000100a00 */
[----:B------:R-:W-:Y:S04]  /*24ff0*/  STL.64 [R1+0x860], R92 ;  /* 0x0008605c01007387 */ /* 0x000fe80000100a00 */
[----:B------:R-:W-:Y:S04]  /*25000*/  STL.64 [R1+0x868], R94 ;  /* 0x0008685e01007387 */ /* 0x000fe80000100a00 */
[----:B------:R-:W4:Y:S04]  /*25010*/  LDL.LU R244, [R1+0x100] ;  /* 0x0001000001f47983 */ /* 0x000f280000300800 */
[----:B------:R-:W-:Y:S04]  /*25020*/  STL.64 [R1+0x8b0], R76 ;  /* 0x0008b04c01007387 */ /* 0x000fe80000100a00 */
[----:B------:R-:W-:Y:S04]  /*25030*/  STL.64 [R1+0x8b8], R78 ;  /* 0x0008b84e01007387 */ /* 0x000fe80000100a00 */
[----:B------:R1:W-:Y:S04]  /*25040*/  STL.64 [R1+0x930], R60 ;  /* 0x0009303c01007387 */ /* 0x0003e80000100a00 */
[----:B------:R1:W-:Y:S04]  /*25050*/  STL.64 [R1+0x938], R62 ;  /* 0x0009383e01007387 */ /* 0x0003e80000100a00 */
        /* <DEDUP_REMOVED lines=11> */
[----:B-1----:R-:W2:Y:S04]  /*25110*/  LDL.LU R96, [R1+0x450] ;  /* 0x0004500001607983 */ /* 0x002ea80000300800 */
[----:B------:R-:W2:Y:S04]  /*25120*/  LDL.LU R97, [R1+0x454] ;  /* 0x0004540001617983 */ /* 0x000ea80000300800 */
[----:B---3--:R-:W3:Y:S04]  /*25130*/  LDL.LU R98, [R1+0x458] ;  /* 0x0004580001627983 */ /* 0x008ee80000300800 */
[----:B------:R-:W3:Y:S04]  /*25140*/  LDL.LU R99, [R1+0x45c] ;  /* 0x00045c0001637983 */ /* 0x000ee80000300800 */
        /* <DEDUP_REMOVED lines=49> */
[----:B------:R-:W4:Y:S01]  /*25460*/  LDL.LU R185, [R1+0xf4] ;  /* 0x0000f40001b97983 */ /* 0x000f220000300800 */
[C---:B--2---:R-:W-:Y:S08]  /*25470*/  HMMA.1688.F32.TF32 R116, R68.reuse, R14, R116 ;  /* 0x0000000e4474723c */ /* 0x044ff00000081074 */
[C---:B---3--:R-:W-:Y:S08]  /*25480*/  HMMA.1688.F32.TF32 R124, R68.reuse, R18, R124 ;  /* 0x00000012447c723c */ /* 0x048ff0000008107c */
[C---:B----4-:R-:W-:Y:S11]  /*25490*/  HMMA.1688.F32.TF32 R60, R68.reuse, R26, R60 ;  /* 0x0000001a443c723c */ /* 0x050ff6000008103c */
[----:B------:R-:W-:Y:S04]  /*254a0*/  @!UPT UIADD3 URZ, URZ, URZ, URZ ;  /* 0x0000003f3f3ff290 */ /* 0x000fe8000fffe03f */
[----:B------:R-:W-:Y:S04]  /*254b0*/  STL.64 [R1+0x9d0], R124 ;  /* 0x0009d07c01007387 */ /* 0x000fe80000100a00 */
[----:B------:R1:W-:Y:S04]  /*254c0*/  STL.64 [R1+0x9d8], R126 ;  /* 0x0009d87e01007387 */ /* 0x0003e80000100a00 */
[----:B-1----:R-:W2:Y:S04]  /*254d0*/  LDL.LU.64 R126, [R1+0x30d0] ;  /* 0x0030d000017e7983 */ /* 0x002ea80000300a00 */
[----:B------:R-:W2:Y:S04]  /*254e0*/  LDL.LU.64 R124, [R1+0x30c8] ;  /* 0x0030c800017c7983 */ /* 0x000ea80000300a00 */
[----:B------:R-:W-:Y:S04]  /*254f0*/  STL.64 [R1+0xae0], R116 ;  /* 0x000ae07401007387 */ /* 0x000fe80000100a00 */
[----:B------:R1:W-:Y:S04]  /*25500*/  STL.64 [R1+0xae8], R118 ;  /* 0x000ae87601007387 */ /* 0x0003e80000100a00 */
[----:B-1----:R-:W3:Y:S04]  /*25510*/  LDL.LU.64 R118, [R1+0x30c0] ;  /* 0x0030c00001767983 */ /* 0x002ee80000300a00 */
[----:B------:R-:W3:Y:S04]  /*25520*/  LDL.LU.64 R116, [R1+0x30b8] ;  /* 0x0030b80001747983 */ /* 0x000ee80000300a00 */
[----:B------:R-:W-:Y:S04]  /*25530*/  STL.64 [R1+0xba0], R60 ;  /* 0x000ba03c01007387 */ /* 0x000fe80000100a00 */
[----:B------:R1:W-:Y:S04]  /*25540*/  STL.64 [R1+0xba8], R62 ;  /* 0x000ba83e01007387 */ /* 0x0003e80000100a00 */
[----:B-1----:R-:W4:Y:S04]  /*25550*/  LDL.LU.64 R62, [R1+0x30b0] ;  /* 0x0030b000013e7983 */ /* 0x002f280000300a00 */
[----:B------:R-:W4:Y:S01]  /*25560*/  LDL.LU.64 R60, [R1+0x30a8] ;  /* 0x0030a800013c7983 */ /* 0x000f220000300a00 */
[C---:B------:R-:W-:Y:S08]  /*25570*/  HMMA.1688.F32.TF32 R248, R68.reuse, R22, R248 ;  /* 0x0000001644f8723c */ /* 0x040ff000000810f8 */
[C---:B------:R-:W-:Y:S08]  /*25580*/  HMMA.1688.F32.TF32 R164, R68.reuse, R90, R164 ;  /* 0x0000005a44a4723c */ /* 0x040ff000000810a4 */
[----:B------:R-:W-:Y:S07]  /*25590*/  HMMA.1688.F32.TF32 R120, R68, R86, R120 ;  /* 0x000000564478723c */ /* 0x000fee0000081078 */
[----:B------:R-:W-:Y:S04]  /*255a0*/  STL.64 [R1+0xcc0], R248 ;  /* 0x000cc0f801007387 */ /* 0x000fe80000100a00 */
[----:B------:R1:W-:Y:S01]  /*255b0*/  STL.64 [R1+0xcc8], R250 ;  /* 0x000cc8fa01007387 */ /* 0x0003e20000100a00 */
[----:B------:R-:W-:Y:S03]  /*255c0*/  HMMA.1688.F32.TF32 R112, R64, R46, R112 ;  /* 0x0000002e4070723c */ /* 0x000fe60000081070 */
[----:B-1----:R-:W2:Y:S04]  /*255d0*/  LDL.LU.64 R250, [R1+0x30a0] ;  /* 0x0030a00001fa7983 */ /* 0x002ea80000300a00 */
[----:B------:R-:W2:Y:S04]  /*255e0*/  LDL.LU.64 R248, [R1+0x3098] ;  /* 0x0030980001f87983 */ /* 0x000ea80000300a00 */
[----:B------:R-:W-:Y:S04]  /*255f0*/  STL.64 [R1+0xd80], R164 ;  /* 0x000d80a401007387 */ /* 0x000fe80000100a00 */
[----:B------:R-:W-:Y:S04]  /*25600*/  STL.64 [R1+0xd88], R166 ;  /* 0x000d88a601007387 */ /* 0x000fe80000100a00 */
[----:B------:R-:W-:Y:S04]  /*25610*/  STL.64 [R1+0xed0], R120 ;  /* 0x000ed07801007387 */ /* 0x000fe80000100a00 */
[----:B------:R3:W-:Y:S01]  /*25620*/  STL.64 [R1+0xed8], R122 ;  /* 0x000ed87a01007387 */ /* 0x0007e20000100a00 */
[----:B------:R-:W-:-:S02]  /*25630*/  IMAD.MOV.U32 R186, RZ, RZ, R89 ;  /* 0x000000ffffba7224 */ /* 0x000fc400078e0059 */
[----:B------:R-:W-:Y:S02]  /*25640*/  IMAD.MOV.U32 R187, RZ, RZ, R88 ;  /* 0x000000ffffbb7224 */ /* 0x000fe400078e0058 */
[----:B------:R-:W-:Y:S02]  /*25650*/  IMAD.MOV.U32 R89, RZ, RZ, R114 ;  /* 0x000000ffff597224 */ /* 0x000fe400078e0072 */
[----:B------:R-:W-:Y:S01]  /*25660*/  IMAD.MOV.U32 R88, RZ, RZ, R115 ;  /* 0x000000ffff587224 */ /* 0x000fe200078e0073 */
[C---:B---3--:R-:W-:Y:S08]  /*25670*/  HMMA.1688.F32.TF32 R120, R68.reuse, R42, R116 ;  /* 0x0000002a4478723c */ /* 0x048ff00000081074 */
[C---:B------:R-:W-:Y:S08]  /*25680*/  HMMA.1688.F32.TF32 R116, R68.reuse, R34, R128 ;  /* 0x000000224474723c */ /* 0x040ff00000081080 */
[C---:B----4-:R-:W-:Y:S08]  /*25690*/  HMMA.1688.F32.TF32 R164, R68.reuse, R82, R60 ;  /* 0x0000005244a4723c */ /* 0x050ff0000008103c */
[C---:B--2---:R-:W-:Y:S08]  /*256a0*/  HMMA.1688.F32.TF32 R60, R68.reuse, R38, R124 ;  /* 0x00000026443c723c */ /* 0x044ff0000008107c */
[----:B------:R-:W-:Y:S07]  /*256b0*/  HMMA.1688.F32.TF32 R68, R68, R30, R136 ;  /* 0x0000001e4444723c */ /* 0x000fee0000081088 */
[----:B------:R1:W-:Y:S04]  /*256c0*/  STL.64 [R1+0xfd0], R164 ;  /* 0x000fd0a401007387 */ /* 0x0003e80000100a00 */
[----:B------:R-:W-:Y:S04]  /*256d0*/  STL.64 [R1+0xfd8], R166 ;  /* 0x000fd8a601007387 */ /* 0x000fe80000100a00 */
[----:B------:R-:W-:Y:S04]  /*256e0*/  STL.64 [R1+0x12a0], R120 ;  /* 0x0012a07801007387 */ /* 0x000fe80000100a00 */
[----:B------:R-:W-:Y:S01]  /*256f0*/  STL.64 [R1+0x12a8], R122 ;  /* 0x0012a87a01007387 */ /* 0x000fe20000100a00 */
[----:B-1----:R-:W-:Y:S01]  /*25700*/  MOV R165, R112 ;  /* 0x0000007000a57202 */ /* 0x002fe20000000f00 */
[----:B------:R-:W-:-:S02]  /*25710*/  IMAD.MOV.U32 R164, RZ, RZ, R113 ;  /* 0x000000ffffa47224 */ /* 0x000fc400078e0071 */
[----:B------:R-:W-:Y:S01]  /*25720*/  STL.64 [R1+0x1290], R60 ;  /* 0x0012903c01007387 */ /* 0x000fe20000100a00 */
[C---:B------:R-:W-:Y:S03]  /*25730*/  HMMA.1688.F32.TF32 R112, R64.reuse, R74, R108 ;  /* 0x0000004a4070723c */ /* 0x040fe6000008106c */
[----:B------:R-:W-:Y:S04]  /*25740*/  STL.64 [R1+0x1298], R62 ;  /* 0x0012983e01007387 */ /* 0x000fe80000100a00 */
[----:B------:R-:W-:Y:S01]  /*25750*/  STL.64 [R1+0x1250], R116 ;  /* 0x0012507401007387 */ /* 0x000fe20000100a00 */
[C---:B------:R-:W-:Y:S03]  /*25760*/  HMMA.1688.F32.TF32 R108, R64.reuse, R162, R100 ;  /* 0x000000a2406c723c */ /* 0x040fe60000081064 */
[----:B------:R-:W-:Y:S04]  /*25770*/  STL.64 [R1+0x1258], R118 ;  /* 0x0012587601007387 */ /* 0x000fe80000100a00 */
[----:B------:R-:W-:Y:S04]  /*25780*/  STL.64 [R1+0x1240], R68 ;  /* 0x0012404401007387 */ /* 0x000fe80000100a00 */
[----:B------:R1:W-:Y:S04]  /*25790*/  STL.64 [R1+0x1248], R70 ;  /* 0x0012484601007387 */ /* 0x0003e80000100a00 */
[----:B------:R-:W-:Y:S04]  /*257a0*/  LDS R60, [R3+0x4280] ;  /* 0x00428000033c7984 */ /* 0x000fe80000000800 */
[----:B------:R-:W-:Y:S01]  /*257b0*/  LDS R62, [R3+0x6280] ;  /* 0x00628000033e7984 */ /* 0x000fe20000000800 */
[C---:B-1----:R-:W-:Y:S03]  /*257c0*/  HMMA.1688.F32.TF32 R68, R64.reuse, R10, R76 ;  /* 0x0000000a4044723c */ /* 0x042fe6000008104c */
[----:B------:R-:W-:Y:S04]  /*257d0*/  STL.64 [R1+0x2f28], R164 ;  /* 0x002f28a401007387 */ /* 0x000fe80000100a00 */
[----:B------:R-:W-:Y:S01]  /*257e0*/  STL.64 [R1+0x5e0], R112 ;  /* 0x0005e07001007387 */ /* 0x000fe20000100a00 */
[C---:B------:R-:W-:Y:S03]  /*257f0*/  HMMA.1688.F32.TF32 R100, R64.reuse, R6, R104 ;  /* 0x000000064064723c */ /* 0x040fe60000081068 */
[----:B------:R-:W-:Y:S04]  /*25800*/  STL.64 [R1+0x5e8], R114 ;  /* 0x0005e87201007387 */ /* 0x000fe80000100a00 */
[----:B------:R-:W-:Y:S01]  /*25810*/  STL.64 [R1+0x610], R108 ;  /* 0x0006106c01007387 */ /* 0x000fe20000100a00 */
[C---:B------:R-:W-:Y:S03]  /*25820*/  HMMA.1688.F32.TF32 R76, R64.reuse, R18, R96 ;  /* 0x00000012404c723c */ /* 0x040fe60000081060 */
[----:B------:R-:W-:Y:S04]  /*25830*/  STL.64 [R1+0x618], R110 ;  /* 0x0006186e01007387 */ /* 0x000fe80000100a00 */
[----:B------:R-:W-:Y:S04]  /*25840*/  LDS R61, [R240+0x4280] ;  /* 0x00428000f03d7984 */ /* 0x000fe80000000800 */
[----:B------:R-:W-:Y:S04]  /*25850*/  STL.64 [R1+0x630], R68 ;  /* 0x0006304401007387 */ /* 0x000fe80000100a00 */
[----:B------:R1:W-:Y:S04]  /*25860*/  STL.64 [R1+0x638], R70 ;  /* 0x0006384601007387 */ /* 0x0003e80000100a00 */
[----:B------:R-:W2:Y:S01]  /*25870*/  LDS R63, [R240+0x6280] ;  /* 0x00628000f03f7984 */ /* 0x000ea20000000800 */
[C---:B-1----:R-:W-:Y:S03]  /*25880*/  HMMA.1688.F32.TF32 R68, R64.reuse, R14, R92 ;  /* 0x0000000e4044723c */ /* 0x042fe6000008105c */
[----:B------:R-:W-:Y:S04]  /*25890*/  STL.64 [R1+0x700], R100 ;  /* 0x0007006401007387 */ /* 0x000fe80000100a00 */
[----:B------:R-:W-:Y:S01]  /*258a0*/  STL.64 [R1+0x708], R102 ;  /* 0x0007086601007387 */ /* 0x000fe20000100a00 */
[C---:B------:R-:W-:Y:S03]  /*258b0*/  HMMA.1688.F32.TF32 R92, R64.reuse, R26, R236 ;  /* 0x0000001a405c723c */ /* 0x040fe600000810ec */
[----:B------:R-:W-:Y:S04]  /*258c0*/  STL.64 [R1+0x710], R76 ;  /* 0x0007104c01007387 */ /* 0x000fe80000100a00 */
[----:B------:R1:W-:Y:S08]  /*258d0*/  STL.64 [R1+0x718], R78 ;  /* 0x0007184e01007387 */ /* 0x0003f00000100a00 */
[----:B------:R-:W-:Y:S01]  /*258e0*/  STL.64 [R1+0x920], R68 ;  /* 0x0009204401007387 */ /* 0x000fe20000100a00 */
[C---:B-1----:R-:W-:Y:S03]  /*258f0*/  HMMA.1688.F32.TF32 R76, R64.reuse, R22, R168 ;  /* 0x00000016404c723c */ /* 0x042fe600000810a8 */
[----:B------:R1:W-:Y:S05]  /*25900*/  STL.64 [R1+0x928], R70 ;  /* 0x0009284601007387 */ /* 0x0003ea0000100a00 */
[C---:B-1----:R-:W-:Y:S01]  /*25910*/  HMMA.1688.F32.TF32 R68, R64.reuse, R90, R244 ;  /* 0x0000005a4044723c */ /* 0x042fe200000810f4 */
[----:B------:R-:W-:Y:S04]  /*25920*/  STL.64 [R1+0x940], R92 ;  /* 0x0009405c01007387 */ /* 0x000fe80000100a00 */
[----:B------:R1:W-:Y:S10]  /*25930*/  STL.64 [R1+0x948], R94 ;  /* 0x0009485e01007387 */ /* 0x0003f40000100a00 */
[----:B------:R-:W-:Y:S04]  /*25940*/  STL.64 [R1+0xad0], R76 ;  /* 0x000ad04c01007387 */ /* 0x000fe80000100a00 */
[----:B------:R3:W-:Y:S01]  /*25950*/  STL.64 [R1+0xad8], R78 ;  /* 0x000ad84e01007387 */ /* 0x0007e20000100a00 */
[C---:B-1----:R-:W-:Y:S03]  /*25960*/  HMMA.1688.F32.TF32 R92, R64.reuse, R86, R184 ;  /* 0x00000056405c723c */ /* 0x042fe600000810b8 */
[----:B------:R-:W-:Y:S05]  /*25970*/  STL.64 [R1+0xbf0], R68 ;  /* 0x000bf04401007387 */ /* 0x000fea0000100a00 */
[C---:B---3--:R-:W-:Y:S01]  /*25980*/  HMMA.1688.F32.TF32 R76, R64.reuse, R82, R56 ;  /* 0x00000052404c723c */ /* 0x048fe20000081038 */
[----:B------:R1:W-:Y:S07]  /*25990*/  STL.64 [R1+0xbf8], R70 ;  /* 0x000bf84601007387 */ /* 0x0003ee0000100a00 */
[C---:B------:R-:W-:Y:S08]  /*259a0*/  HMMA.1688.F32.TF32 R56, R64.reuse, R38, R140 ;  /* 0x000000264038723c */ /* 0x040ff0000008108c */
[C---:B-1----:R-:W-:Y:S01]  /*259b0*/  HMMA.1688.F32.TF32 R68, R64.reuse, R42, R132 ;  /* 0x0000002a4044723c */ /* 0x042fe20000081084 */
[----:B------:R1:W-:Y:S04]  /*259c0*/  STL.64 [R1+0xd50], R92 ;  /* 0x000d505c01007387 */ /* 0x0003e80000100a00 */
[----:B------:R3:W-:Y:S04]  /*259d0*/  STL.64 [R1+0xd58], R94 ;  /* 0x000d585e01007387 */ /* 0x0007e80000100a00 */
[----:B------:R4:W-:Y:S04]  /*259e0*/  STL.64 [R1+0xe90], R76 ;  /* 0x000e904c01007387 */ /* 0x0009e80000100a00 */
[----:B------:R1:W-:Y:S04]  /*259f0*/  STL.64 [R1+0xe98], R78 ;  /* 0x000e984e01007387 */ /* 0x0003e80000100a00 */
[----:B------:R-:W2:Y:S06]  /*25a00*/  LDL.LU R236, [R1+0xc0] ;  /* 0x0000c00001ec7983 */ /* 0x000eac0000300800 */
[----:B------:R-:W-:Y:S04]  /*25a10*/  STL.64 [R1+0x1140], R68 ;  /* 0x0011404401007387 */ /* 0x000fe80000100a00 */
[----:B------:R1:W-:Y:S04]  /*25a20*/  STL.64 [R1+0x1148], R70 ;  /* 0x0011484601007387 */ /* 0x0003e80000100a00 */
[----:B------:R-:W-:Y:S04]  /*25a30*/  STL.64 [R1+0x1130], R56 ;  /* 0x0011303801007387 */ /* 0x000fe80000100a00 */
[----:B------:R1:W-:Y:S04]  /*25a40*/  STL.64 [R1+0x1138], R58 ;  /* 0x0011383a01007387 */ /* 0x0003e80000100a00 */
        /* <DEDUP_REMOVED lines=11> */
[----:B----4-:R-:W4:Y:S04]  /*25b00*/  LDL.LU R76, [R1+0x440] ;  /* 0x00044000014c7983 */ /* 0x010f280000300800 */
        /* <DEDUP_REMOVED lines=31> */
[C---:B------:R-:W-:Y:S03]  /*25d00*/  HMMA.1688.F32.TF32 R68, R64.reuse, R34, R144 ;  /* 0x000000224044723c */ /* 0x040fe60000081090 */
[----:B------:R-:W4:Y:S05]  /*25d10*/  LDL.LU R184, [R1+0xa40] ;  /* 0x000a400001b87983 */ /* 0x000f2a0000300800 */
[----:B------:R-:W-:Y:S11]  /*25d20*/  HMMA.1688.F32.TF32 R56, R64, R30, R152 ;  /* 0x0000001e4038723c */ /* 0x000ff60000081098 */
[----:B------:R-:W-:Y:S04]  /*25d30*/  @!UPT UIADD3 URZ, URZ, URZ, URZ ;  /* 0x0000003f3f3ff290 */ /* 0x000fe8000fffe03f */
[----:B------:R-:W-:Y:S04]  /*25d40*/  STL.64 [R1+0x1120], R68 ;  /* 0x0011204401007387 */ /* 0x000fe80000100a00 */
[----:B------:R1:W-:Y:S04]  /*25d50*/  STL.64 [R1+0x1128], R70 ;  /* 0x0011284601007387 */ /* 0x0003e80000100a00 */
[----:B------:R-:W-:Y:S04]  /*25d60*/  STL.64 [R1+0x1100], R56 ;  /* 0x0011003801007387 */ /* 0x000fe80000100a00 */
[----:B------:R-:W-:Y:S04]  /*25d70*/  STL.64 [R1+0x1108], R58 ;  /* 0x0011083a01007387 */ /* 0x000fe80000100a00 */
[----:B------:R-:W4:Y:S04]  /*25d80*/  LDL.LU R185, [R1+0xa44] ;  /* 0x000a440001b97983 */ /* 0x000f280000300800 */
[----:B------:R-:W4:Y:S04]  /*25d90*/  LDL.LU R186, [R1+0xa48] ;  /* 0x000a480001ba7983 */ /* 0x000f280000300800 */
[----:B------:R-:W4:Y:S04]  /*25da0*/  LDL.LU R187, [R1+0xa4c] ;  /* 0x000a4c0001bb7983 */ /* 0x000f280000300800 */
[----:B------:R-:W4:Y:S04]  /*25db0*/  LDL.LU R244, [R1+0xd10] ;  /* 0x000d100001f47983 */ /* 0x000f280000300800 */
        /* <DEDUP_REMOVED lines=8> */
[C---:B---3--:R-:W-:Y:S11]  /*25e40*/  HMMA.1688.F32.TF32 R116, R60.reuse, R74, R120 ;  /* 0x0000004a3c74723c */ /* 0x048ff60000081078 */
[----:B------:R-:W-:Y:S05]  /*25e50*/  @!UPT UIADD3 URZ, URZ, URZ, URZ ;  /* 0x0000003f3f3ff290 */ /* 0x000fea000fffe03f */
[----:B------:R-:W-:Y:S01]  /*25e60*/  IMAD.MOV.U32 R155, RZ, RZ, R64 ;  /* 0x000000ffff9b7224 */ /* 0x000fe200078e0040 */
[----:B------:R-:W-:Y:S01]  /*25e70*/  MOV R154, R65 ;  /* 0x00000041009a7202 */ /* 0x000fe20000000f00 */
[----:B------:R-:W-:Y:S02]  /*25e80*/  IMAD.MOV.U32 R153, RZ, RZ, R66 ;  /* 0x000000ffff997224 */ /* 0x000fe400078e0042 */
[----:B------:R-:W-:Y:S02]  /*25e90*/  IMAD.MOV.U32 R152, RZ, RZ, R67 ;  /* 0x000000ffff987224 */ /* 0x000fe400078e0043 */
[C---:B----4-:R-:W-:Y:S01]  /*25ea0*/  HMMA.1688.F32.TF32 R64, R60.reuse, R162, R112 ;  /* 0x000000a23c40723c */ /* 0x050fe20000081070 */
[----:B------:R-:W-:Y:S04]  /*25eb0*/  STL.64 [R1+0x2f38], R154 ;  /* 0x002f389a01007387 */ /* 0x000fe80000100a00 */
[----:B------:R-:W-:Y:S03]  /*25ec0*/  STL.64 [R1+0x2f30], R152 ;  /* 0x002f309801007387 */ /* 0x000fe60000100a00 */
[C---:B-1----:R-:W-:Y:S01]  /*25ed0*/  HMMA.1688.F32.TF32 R68, R60.reuse, R10, R108 ;  /* 0x0000000a3c44723c */ /* 0x042fe2000008106c */
[----:B------:R-:W-:Y:S04]  /*25ee0*/  STL.64 [R1+0x150], R116 ;  /* 0x0001507401007387 */ /* 0x000fe80000100a00 */
[----:B------:R-:W-:Y:S03]  /*25ef0*/  STL.64 [R1+0x158], R118 ;  /* 0x0001587601007387 */ /* 0x000fe60000100a00 */
[C---:B------:R-:W-:Y:S07]  /*25f00*/  HMMA.1688.F32.TF32 R100, R60.reuse, R6, R100 ;  /* 0x000000063c64723c */ /* 0x040fee0000081064 */
[----:B------:R-:W-:Y:S04]  /*25f10*/  STL.64 [R1+0x1c0], R64 ;  /* 0x0001c04001007387 */ /* 0x000fe80000100a00 */
[----:B------:R1:W-:Y:S02]  /*25f20*/  STL.64 [R1+0x1c8], R66 ;  /* 0x0001c84201007387 */ /* 0x0003e40000100a00 */
[C---:B-1----:R-:W-:Y:S02]  /*25f30*/  HMMA.1688.F32.TF32 R64, R60.reuse, R18, R76 ;  /* 0x000000123c40723c */ /* 0x042fe4000008104c */
[----:B------:R-:W-:Y:S04]  /*25f40*/  STL.64 [R1+0x200], R68 ;  /* 0x0002004401007387 */ /* 0x000fe80000100a00 */
[----:B------:R1:W-:Y:S04]  /*25f50*/  STL.64 [R1+0x208], R70 ;  /* 0x0002084601007387 */ /* 0x0003e80000100a00 */
[----:B------:R-:W-:Y:S01]  /*25f60*/  STL.64 [R1+0x550], R100 ;  /* 0x0005506401007387 */ /* 0x000fe20000100a00 */
[C---:B------:R-:W-:Y:S03]  /*25f70*/  HMMA.1688.F32.TF32 R76, R60.reuse, R26, R96 ;  /* 0x0000001a3c4c723c */ /* 0x040fe60000081060 */
[----:B------:R-:W-:Y:S05]  /*25f80*/  STL.64 [R1+0x558], R102 ;  /* 0x0005586601007387 */ /* 0x000fea0000100a00 */
[C---:B-1----:R-:W-:Y:S04]  /*25f90*/  HMMA.1688.F32.TF32 R68, R60.reuse, R14, R104 ;  /* 0x0000000e3c44723c */ /* 0x042fe80000081068 */
[----:B------:R-:W-:Y:S04]  /*25fa0*/  STL.64 [R1+0x5d0], R64 ;  /* 0x0005d04001007387 */ /* 0x000fe80000100a00 */
[----:B------:R1:W-:Y:S02]  /*25fb0*/  STL.64 [R1+0x5d8], R66 ;  /* 0x0005d84201007387 */ /* 0x0003e40000100a00 */
[C---:B-1----:R-:W-:Y:S11]  /*25fc0*/  HMMA.1688.F32.TF32 R64, R60.reuse, R22, R92 ;  /* 0x000000163c40723c */ /* 0x042ff6000008105c */
[----:B------:R-:W-:Y:S02]  /*25fd0*/  @!UPT UIADD3 URZ, URZ, URZ, URZ ;  /* 0x0000003f3f3ff290 */ /* 0x000fe4000fffe03f */
[----:B------:R-:W-:Y:S04]  /*25fe0*/  STL.64 [R1+0x620], R68 ;  /* 0x0006204401007387 */ /* 0x000fe80000100a00 */
[----:B------:R1:W-:Y:S04]  /*25ff0*/  STL.64 [R1+0x628], R70 ;  /* 0x0006284601007387 */ /* 0x0003e80000100a00 */
[----:B------:R-:W-:Y:S04]  /*26000*/  STL.64 [R1+0x6f0], R76 ;  /* 0x0006f04c01007387 */ /* 0x000fe80000100a00 */
[----:B------:R2:W-:Y:S01]  /*26010*/  STL.64 [R1+0x6f8], R78 ;  /* 0x0006f84e01007387 */ /* 0x0005e20000100a00 */
[C---:B-1----:R-:W-:Y:S03]  /*26020*/  HMMA.1688.F32.TF32 R68, R60.reuse, R90, R236 ;  /* 0x0000005a3c44723c */ /* 0x042fe600000810ec */
[----:B------:R-:W-:Y:S05]  /*26030*/  STL.64 [R1+0x840], R64 ;  /* 0x0008404001007387 */ /* 0x000fea0000100a00 */
[C---:B--2---:R-:W-:Y:S01]  /*26040*/  HMMA.1688.F32.TF32 R76, R60.reuse, R86, R168 ;  /* 0x000000563c4c723c */ /* 0x044fe200000810a8 */
[----:B------:R1:W-:Y:S07]  /*26050*/  STL.64 [R1+0x848], R66 ;  /* 0x0008484201007387 */ /* 0x0003ee0000100a00 */
[C---:B-1----:R-:W-:Y:S07]  /*26060*/  HMMA.1688.F32.TF32 R64, R60.reuse, R82, R52 ;  /* 0x000000523c40723c */ /* 0x042fee0000081034 */
[----:B------:R-:W-:Y:S04]  /*26070*/  STL.64 [R1+0x990], R68 ;  /* 0x0009904401007387 */ /* 0x000fe80000100a00 */
[----:B------:R1:W-:Y:S01]  /*26080*/  STL.64 [R1+0x998], R70 ;  /* 0x0009984601007387 */ /* 0x0003e20000100a00 */
[C---:B------:R-:W-:Y:S03]  /*26090*/  HMMA.1688.F32.TF32 R52, R60.reuse, R38, R156 ;  /* 0x000000263c34723c */ /* 0x040fe6000008109c */
[----:B------:R-:W-:Y:S04]  /*260a0*/  STL.64 [R1+0xb60], R76 ;  /* 0x000b604c01007387 */ /* 0x000fe80000100a00 */
[----:B------:R-:W-:Y:S01]  /*260b0*/  STL.64 [R1+0xb68], R78 ;  /* 0x000b684e01007387 */ /* 0x000fe20000100a00 */
[C---:B-1----:R-:W-:Y:S03]  /*260c0*/  HMMA.1688.F32.TF32 R68, R60.reuse, R42, R148 ;  /* 0x0000002a3c44723c */ /* 0x042fe60000081094 */
[----:B------:R-:W-:Y:S04]  /*260d0*/  STL.64 [R1+0xce0], R64 ;  /* 0x000ce04001007387 */ /* 0x000fe80000100a00 */
[----:B------:R1:W-:Y:S02]  /*260e0*/  STL.64 [R1+0xce8], R66 ;  /* 0x000ce84201007387 */ /* 0x0003e40000100a00 */
[C---:B-1----:R-:W-:Y:S08]  /*260f0*/  HMMA.1688.F32.TF32 R64, R60.reuse, R34, R200 ;  /* 0x000000223c40723c */ /* 0x042ff000000810c8 */
[----:B------:R-:W-:Y:S06]  /*26100*/  HMMA.1688.F32.TF32 R60, R60, R30, R208 ;  /* 0x0000001e3c3c723c */ /* 0x000fec00000810d0 */
[----:B------:R-:W-:Y:S04]  /*26110*/  STL.64 [R1+0x1030], R68 ;  /* 0x0010304401007387 */ /* 0x000fe80000100a00 */
[----:B------:R-:W-:Y:S04]  /*26120*/  STL.64 [R1+0x1038], R70 ;  /* 0x0010384601007387 */ /* 0x000fe80000100a00 */
[----:B------:R-:W-:Y:S04]  /*26130*/  STL.64 [R1+0x1020], R52 ;  /* 0x0010203401007387 */ /* 0x000fe80000100a00 */
[----:B------:R-:W-:Y:S04]  /*26140*/  STL.64 [R1+0x1028], R54 ;  /* 0x0010283601007387 */ /* 0x000fe80000100a00 */
[----:B------:R-:W-:Y:S04]  /*26150*/  STL.64 [R1+0x1010], R64 ;  /* 0x0010104001007387 */ /* 0x000fe80000100a00 */
[----:B------:R1:W-:Y:S04]  /*26160*/  STL.64 [R1+0x1018], R66 ;  /* 0x0010184201007387 */ /* 0x0003e80000100a00 */
[----:B------:R-:W-:Y:S04]  /*26170*/  STL.64 [R1+0xff0], R60 ;  /* 0x000ff03c01007387 */ /* 0x000fe80000100a00 */
[----:B------:R-:W-:Y:S01]  /*26180*/  LDS R52, [R3+0x4380] ;  /* 0x0043800003347984 */ /* 0x000fe20000000800 */
[C---:B-1----:R-:W-:Y:S03]  /*26190*/  HMMA.1688.F32.TF32 R64, R56.reuse, R46, R244 ;  /* 0x0000002e3840723c */ /* 0x042fe600000810f4 */
[----:B------:R1:W-:Y:S04]  /*261a0*/  STL.64 [R1+0xff8], R62 ;  /* 0x000ff83e01007387 */ /* 0x0003e80000100a00 */
[----:B------:R-:W-:Y:S04]  /*261b0*/  LDS R54, [R3+0x6380] ;  /* 0x0063800003367984 */ /* 0x000fe80000000800 */
[----:B------:R-:W-:Y:S01]  /*261c0*/  LDS R53, [R240+0x4380] ;  /* 0x00438000f0357984 */ /* 0x000fe20000000800 */
[----:B-1----:R-:W-:Y:S03]  /*261d0*/  HMMA.1688.F32.TF32 R60, R56, R74, R184 ;  /* 0x0000004a383c723c */ /* 0x002fe600000810b8 */
[----:B------:R-:W1:Y:S09]  /*261e0*/  LDS R55, [R240+0x6380] ;  /* 0x00638000f0377984 */ /* 0x000e720000000800 */
[----:B------:R-:W-:Y:S01]  /*261f0*/  IMAD.MOV.U32 R159, RZ, RZ, R64 ;  /* 0x000000ffff9f7224 */ /* 0x000fe200078e0040 */
[----:B------:R-:W-:Y:S01]  /*26200*/  MOV R157, R66 ;  /* 0x00000042009d7202 */ /* 0x000fe20000000f00 */
[----:B------:R-:W-:-:S02]  /*26210*/  IMAD.MOV.U32 R158, RZ, RZ, R65 ;  /* 0x000000ffff9e7224 */ /* 0x000fc400078e0041 */
[----:B------:R-:W-:-:S03]  /*26220*/  IMAD.MOV.U32 R156, RZ, RZ, R67 ;  /* 0x000000ffff9c7224 */ /* 0x000fc600078e0043 */
[----:B------:R-:W-:Y:S04]  /*26230*/  STL.64 [R1+0x2f48], R158 ;  /* 0x002f489e01007387 */ /* 0x000fe80000100a00 */
[----:B------:R-:W-:Y:S04]  /*26240*/  STL.64 [R1+0x2f40], R156 ;  /* 0x002f409c01007387 */ /* 0x000fe80000100a00 */
[----:B------:R-:W2:Y:S04]  /*26250*/  LDL.LU R244, [R1+0x2b0] ;  /* 0x0002b00001f47983 */ /* 0x000ea80000300800 */
[----:B------:R-:W-:Y:S04]  /*26260*/  STL.64 [R1+0xf0], R60 ;  /* 0x0000f03c01007387 */ /* 0x000fe80000100a00 */
[----:B------:R3:W-:Y:S04]  /*26270*/  STL.64 [R1+0xf8], R62 ;  /* 0x0000f83e01007387 */ /* 0x0007e80000100a00 */
[----:B------:R-:W2:Y:S04]  /*26280*/  LDL.LU R245, [R1+0x2b4] ;  /* 0x0002b40001f57983 */ /* 0x000ea80000300800 */
[----:B------:R-:W2:Y:S04]  /*26290*/  LDL.LU R246, [R1+0x2b8] ;  /* 0x0002b80001f67983 */ /* 0x000ea80000300800 */
[----:B------:R-:W2:Y:S04]  /*262a0*/  LDL.LU R247, [R1+0x2bc] ;  /* 0x0002bc0001f77983 */ /* 0x000ea80000300800 */
[----:B------:R-:W4:Y:S04]  /*262b0*/  LDL.LU R168, [R1+0x2c0] ;  /* 0x0002c00001a87983 */ /* 0x000f280000300800 */
        /* <DEDUP_REMOVED lines=15> */
[----:B------:R-:W2:Y:S04]  /*263b0*/  LDL.LU R120, [R1] ;  /* 0x0000000001787983 */ /* 0x000ea80000300800 */
        /* <DEDUP_REMOVED lines=23> */
[----:B------:R-:W2:Y:S04]  /*26530*/  LDL.LU R68, [R1+0x5b0] ;  /* 0x0005b00001447983 */ /* 0x000ea80000300800 */
[----:B------:R-:W2:Y:S04]  /*26540*/  LDL.LU R69, [R1+0x5b4] ;  /* 0x0005b40001457983 */ /* 0x000ea80000300800 */
        /* <DEDUP_REMOVED lines=14> */
[----:B------:R-:W1:Y:S04]  /*26630*/  LDL.LU R112, [R1+0xda0] ;  /* 0x000da00001707983 */ /* 0x000e680000300800 */
[----:B------:R-:W1:Y:S04]  /*26640*/  LDL.LU R113, [R1+0xda4] ;  /* 0x000da40001717983 */ /* 0x000e680000300800 */
[----:B------:R-:W1:Y:S04]  /*26650*/  LDL.LU R114, [R1+0xda8] ;  /* 0x000da80001727983 */ /* 0x000e680000300800 */
[----:B------:R-:W1:Y:S04]  /*26660*/  LDL.LU R115, [R1+0xdac] ;  /* 0x000dac0001737983 */ /* 0x000e680000300800 */
        /* <DEDUP_REMOVED lines=12> */
[C---:B---3--:R-:W-:Y:S08]  /*26730*/  HMMA.1688.F32.TF32 R60, R56.reuse, R162, R132 ;  /* 0x000000a2383c723c */ /* 0x048ff00000081084 */
[C---:B--2---:R-:W-:Y:S08]  /*26740*/  HMMA.1688.F32.TF32 R132, R56.reuse, R10, R164 ;  /* 0x0000000a3884723c */ /* 0x044ff000000810a4 */
[C---:B----4-:R-:W-:Y:S07]  /*26750*/  HMMA.1688.F32.TF32 R64, R56.reuse, R6, R68 ;  /* 0x000000063840723c */ /* 0x050fee0000081044 */
        /* <DEDUP_REMOVED lines=11> */
[C---:B--2---:R-:W-:Y:S01]  /*26810*/  HMMA.1688.F32.TF32 R60, R56.reuse, R22, R116 ;  /* 0x00000016383c723c */ /* 0x044fe20000081074 */
[----:B------:R-:W-:Y:S04]  /*26820*/  STL.64 [R1+0x540], R68 ;  /* 0x0005404401007387 */ /* 0x000fe80000100a00 */
[----:B------:R2:W-:Y:S10]  /*26830*/  STL.64 [R1+0x548], R70 ;  /* 0x0005484601007387 */ /* 0x0005f40000100a00 */
[----:B------:R-:W-:Y:S04]  /*26840*/  STL.64 [R1+0x590], R64 ;  /* 0x0005904001007387 */ /* 0x000fe80000100a00 */
[----:B------:R3:W-:Y:S01]  /*26850*/  STL.64 [R1+0x598], R66 ;  /* 0x0005984201007387 */ /* 0x0007e20000100a00 */
[C---:B--2---:R-:W-:Y:S03]  /*26860*/  HMMA.1688.F32.TF32 R68, R56.reuse, R90, R120 ;  /* 0x0000005a3844723c */ /* 0x044fe60000081078 */
[----:B------:R-:W-:Y:S05]  /*26870*/  STL.64 [R1+0x600], R60 ;  /* 0x0006003c01007387 */ /* 0x000fea0000100a00 */
[C---:B---3--:R-:W-:Y:S01]  /*26880*/  HMMA.1688.F32.TF32 R64, R56.reuse, R86, R248 ;  /* 0x000000563840723c */ /* 0x048fe200000810f8 */
[----:B------:R2:W-:Y:S07]  /*26890*/  STL.64 [R1+0x608], R62 ;  /* 0x0006083e01007387 */ /* 0x0005ee0000100a00 */
[C---:B--2---:R-:W-:Y:S08]  /*268a0*/  HMMA.1688.F32.TF32 R60, R56.reuse, R82, R48 ;  /* 0x00000052383c723c */ /* 0x044ff00000081030 */
[C---:B------:R-:W-:Y:S01]  /*268b0*/  HMMA.1688.F32.TF32 R48, R56.reuse, R42, R204 ;  /* 0x0000002a3830723c */ /* 0x040fe200000810cc */
[----:B------:R-:W-:Y:S04]  /*268c0*/  STL.64 [R1+0x6e0], R68 ;  /* 0x0006e04401007387 */ /* 0x000fe80000100a00 */
[----:B------:R-:W-:Y:S04]  /*268d0*/  STL.64 [R1+0x6e8], R70 ;  /* 0x0006e84601007387 */ /* 0x000fe80000100a00 */
[----:B------:R-:W-:Y:S04]  /*268e0*/  STL.64 [R1+0x910], R64 ;  /* 0x0009104001007387 */ /* 0x000fe80000100a00 */
[----:B------:R2:W-:Y:S04]  /*268f0*/  STL.64 [R1+0x918], R66 ;  /* 0x0009184201007387 */ /* 0x0005e80000100a00 */
[----:B------:R-:W-:Y:S04]  /*26900*/  STL.64 [R1+0xa80], R60 ;  /* 0x000a803c01007387 */ /* 0x000fe80000100a00 */
[----:B------:R3:W-:Y:S01]  /*26910*/  STL.64 [R1+0xa88], R62 ;  /* 0x000a883e01007387 */ /* 0x0007e20000100a00 */
[C---:B--2---:R-:W-:Y:S03]  /*26920*/  HMMA.1688.F32.TF32 R64, R56.reuse, R38, R212 ;  /* 0x000000263840723c */ /* 0x044fe600000810d4 */
[----:B------:R-:W-:Y:S04]  /*26930*/  STL.64 [R1+0xf30], R48 ;  /* 0x000f303001007387 */ /* 0x000fe80000100a00 */
[----:B------:R2:W-:Y:S01]  /*26940*/  STL.64 [R1+0xf38], R50 ;  /* 0x000f383201007387 */ /* 0x0005e20000100a00 */
[C---:B---3--:R-:W-:Y:S03]  /*26950*/  HMMA.1688.F32.TF32 R60, R56.reuse, R34, R216 ;  /* 0x00000022383c723c */ /* 0x048fe600000810d8 */
[----:B------:R-:W-:Y:S04]  /*26960*/  LDS R68, [R3+0x4480] ;  /* 0x0044800003447984 */ /* 0x000fe80000000800 */
[----:B------:R-:W-:Y:S01]  /*26970*/  LDS R70, [R3+0x6480] ;  /* 0x0064800003467984 */ /* 0x000fe20000000800 */
[----:B--2---:R-:W-:Y:S03]  /*26980*/  HMMA.1688.F32.TF32 R48, R56, R30, R224 ;  /* 0x0000001e3830723c */ /* 0x004fe600000810e0 */
[----:B------:R-:W-:Y:S04]  /*26990*/  LDS R56, [R3+0x4400] ;  /* 0x0044000003387984 */ /* 0x000fe80000000800 */
[----:B------:R-:W-:Y:S01]  /*269a0*/  LDS R58, [R3+0x6400] ;  /* 0x00640000033a7984 */ /* 0x000fe20000000800 */
[C---:B-1----:R-:W-:Y:S03]  /*269b0*/  HMMA.1688.F32.TF32 R248, R52.reuse, R46, R112 ;  /* 0x0000002e34f8723c */ /* 0x042fe60000081070 */
[----:B------:R-:W-:Y:S04]  /*269c0*/  STL.64 [R1+0xf20], R64 ;  /* 0x000f204001007387 */ /* 0x000fe80000100a00 */
[----:B------:R1:W-:Y:S04]  /*269d0*/  STL.64 [R1+0xf28], R66 ;  /* 0x000f284201007387 */ /* 0x0003e80000100a00 */
[----:B------:R-:W-:Y:S04]  /*269e0*/  STL.64 [R1+0xf10], R60 ;  /* 0x000f103c01007387 */ /* 0x000fe80000100a00 */
[----:B------:R2:W-:Y:S01]  /*269f0*/  STL.64 [R1+0xf18], R62 ;  /* 0x000f183e01007387 */ /* 0x0005e20000100a00 */
[C---:B-1----:R-:W-:Y:S03]  /*26a00*/  HMMA.1688.F32.TF32 R64, R52.reuse, R74, R108 ;  /* 0x0000004a3440723c */ /* 0x042fe6000008106c */
[----:B------:R-:W-:Y:S04]  /*26a10*/  STL.64 [R1+0xf00], R48 ;  /* 0x000f003001007387 */ /* 0x000fe80000100a00 */
[----:B------:R1:W-:Y:S01]  /*26a20*/  STL.64 [R1+0xf08], R50 ;  /* 0x000f083201007387 */ /* 0x0003e20000100a00 */
[C---:B--2---:R-:W-:Y:S03]  /*26a30*/  HMMA.1688.F32.TF32 R60, R52.reuse, R162, R100 ;  /* 0x000000a2343c723c */ /* 0x044fe60000081064 */
[----:B------:R-:W-:Y:S04]  /*26a40*/  LDS R57, [R240+0x4400] ;  /* 0x00440000f0397984 */ /* 0x000fe80000000800 */
[----:B------:R-:W2:Y:S01]  /*26a50*/  LDS R59, [R240+0x6400] ;  /* 0x00640000f03b7984 */ /* 0x000ea20000000800 */
[C---:B-1----:R-:W-:Y:S03]  /*26a60*/  HMMA.1688.F32.TF32 R48, R52.reuse, R10, R76 ;  /* 0x0000000a3430723c */ /* 0x042fe6000008104c */
[----:B------:R-:W-:Y:S04]  /*26a70*/  STL.64 [R1+0x2ea0], R250 ;  /* 0x002ea0fa01007387 */ /* 0x000fe80000100a00 */
[----:B------:R-:W-:Y:S04]  /*26a80*/  STL.64 [R1+0x2e98], R248 ;  /* 0x002e98f801007387 */ /* 0x000fe80000100a00 */
[----:B------:R-:W-:Y:S04]  /*26a90*/  STL.64 [R1+0x70], R64 ;  /* 0x0000704001007387 */ /* 0x000fe80000100a00 */
[----:B------:R1:W-:Y:S04]  /*26aa0*/  STL.64 [R1+0x78], R66 ;  /* 0x0000784201007387 */ /* 0x0003e80000100a00 */
[----:B------:R-:W-:Y:S04]  /*26ab0*/  STL.64 [R1+0x60], R60 ;  /* 0x0000603c01007387 */ /* 0x000fe80000100a00 */
[----:B------:R3:W-:Y:S01]  /*26ac0*/  STL.64 [R1+0x68], R62 ;  /* 0x0000683e01007387 */ /* 0x0007e20000100a00 */
[C---:B-1----:R-:W-:Y:S03]  /*26ad0*/  HMMA.1688.F32.TF32 R64, R52.reuse, R6, R104 ;  /* 0x000000063440723c */ /* 0x042fe60000081068 */
[----:B------:R-:W-:Y:S04]  /*26ae0*/  STL.64 [R1+0x80], R48 ;  /* 0x0000803001007387 */ /* 0x000fe80000100a00 */
[----:B------:R1:W-:Y:S01]  /*26af0*/  STL.64 [R1+0x88], R50 ;  /* 0x0000883201007387 */ /* 0x0003e20000100a00 */
[C---:B---3--:R-:W-:Y:S03]  /*26b00*/  HMMA.1688.F32.TF32 R60, R52.reuse, R18, R96 ;  /* 0x00000012343c723c */ /* 0x048fe60000081060 */
[----:B------:R-:W-:Y:S04]  /*26b10*/  LDS R69, [R240+0x4480] ;  /* 0x00448000f0457984 */ /* 0x000fe80000000800 */
[----:B------:R-:W3:Y:S01]  /*26b20*/  LDS R71, [R240+0x6480] ;  /* 0x00648000f0477984 */ /* 0x000ee20000000800 */
[C---:B-1----:R-:W-:Y:S07]  /*26b30*/  HMMA.1688.F32.TF32 R48, R52.reuse, R14, R92 ;  /* 0x0000000e3430723c */ /* 0x042fee000008105c */
[----:B------:R-:W-:Y:S04]  /*26b40*/  STL.64 [R1+0xe0], R64 ;  /* 0x0000e04001007387 */ /* 0x000fe80000100a00 */
[----:B------:R1:W-:Y:S04]  /*26b50*/  STL.64 [R1+0xe8], R66 ;  /* 0x0000e84201007387 */ /* 0x0003e80000100a00 */
[----:B------:R-:W-:Y:S04]  /*26b60*/  STL.64 [R1+0x110], R60 ;  /* 0x0001103c01007387 */ /* 0x000fe80000100a00 */
[----:B------:R4:W-:Y:S01]  /*26b70*/  STL.64 [R1+0x118], R62 ;  /* 0x0001183e01007387 */ /* 0x0009e20000100a00 */
[C---:B-1----:R-:W-:Y:S03]  /*26b80*/  HMMA.1688.F32.TF32 R64, R52.reuse, R26, R236 ;  /* 0x0000001a3440723c */ /* 0x042fe600000810ec */
[----:B------:R-:W-:Y:S04]  /*26b90*/  STL.64 [R1+0x470], R48 ;  /* 0x0004703001007387 */ /* 0x000fe80000100a00 */
[----:B------:R1:W-:Y:S01]  /*26ba0*/  STL.64 [R1+0x478], R50 ;  /* 0x0004783201007387 */ /* 0x0003e20000100a00 */
[C---:B----4-:R-:W-:Y:S08]  /*26bb0*/  HMMA.1688.F32.TF32 R60, R52.reuse, R22, R168 ;  /* 0x00000016343c723c */ /* 0x050ff000000810a8 */
        /* <DEDUP_REMOVED lines=18> */
[----:B-1----:R-:W-:Y:S07]  /*26ce0*/  HMMA.1688.F32.TF32 R48, R52, R30, R192 ;  /* 0x0000001e3430723c */ /* 0x002fee00000810c0 */
[----:B------:R-:W-:Y:S04]  /*26cf0*/  STL.64 [R1+0xdd0], R64 ;  /* 0x000dd04001007387 */ /* 0x000fe80000100a00 */
[----:B------:R-:W-:Y:S04]  /*26d00*/  STL.64 [R1+0xdd8], R66 ;  /* 0x000dd84201007387 */ /* 0x000fe80000100a00 */
[----:B------:R-:W4:Y:S04]  /*26d10*/  LDL.LU R92, [R1+0x260] ;  /* 0x00026000015c7983 */ /* 0x000f280000300800 */
[----:B------:R-:W-:Y:S04]  /*26d20*/  STL.64 [R1+0xdb0], R60 ;  /* 0x000db03c01007387 */ /* 0x000fe80000100a00 */
[----:B------:R-:W-:Y:S04]  /*26d30*/  STL.64 [R1+0xdb8], R62 ;  /* 0x000db83e01007387 */ /* 0x000fe80000100a00 */
[----:B------:R-:W-:Y:S04]  /*26d40*/  STL.64 [R1+0xda0], R48 ;  /* 0x000da03001007387 */ /* 0x000fe80000100a00 */
        /* <DEDUP_REMOVED lines=66> */
[C---:B----4-:R-:W-:Y:S07]  /*27170*/  HMMA.1688.F32.TF32 R52, R56.reuse, R162, R128 ;  /* 0x000000a23834723c */ /* 0x050fee0000081080 */
[----:B------:R-:W-:Y:S04]  /*27180*/  STL.64 [R1+0x2eb0], R50 ;  /* 0x002eb03201007387 */ /* 0x000fe80000100a00 */
[----:B------:R1:W-:Y:S01]  /*27190*/  STL.64 [R1+0x2ea8], R48 ;  /* 0x002ea83001007387 */ /* 0x0003e20000100a00 */
[C---:B------:R-:W-:Y:S03]  /*271a0*/  HMMA.1688.F32.TF32 R244, R56.reuse, R10, R244 ;  /* 0x0000000a38f4723c */ /* 0x040fe600000810f4 */
[----:B------:R-:W-:Y:S04]  /*271b0*/  STL.64 [R1+0x2e70], R186 ;  /* 0x002e70ba01007387 */ /* 0x000fe80000100a00 */
[----:B------:R-:W-:Y:S01]  /*271c0*/  STL.64 [R1+0x2e68], R184 ;  /* 0x002e68b801007387 */ /* 0x000fe20000100a00 */
[C---:B------:R-:W-:Y:S03]  /*271d0*/  HMMA.1688.F32.TF32 R236, R56.reuse, R6, R236 ;  /* 0x0000000638ec723c */ /* 0x040fe600000810ec */
[----:B------:R-:W-:Y:S05]  /*271e0*/  STL.64 [R1+0x2e80], R54 ;  /* 0x002e803601007387 */ /* 0x000fea0000100a00 */
[C---:B-1----:R-:W-:Y:S01]  /*271f0*/  HMMA.1688.F32.TF32 R48, R56.reuse, R14, R116 ;  /* 0x0000000e3830723c */ /* 0x042fe20000081074 */
[----:B------:R1:W-:Y:S07]  /*27200*/  STL.64 [R1+0x2e78], R52 ;  /* 0x002e783401007387 */ /* 0x0003ee0000100a00 */
[C---:B-1----:R-:W-:Y:S01]  /*27210*/  HMMA.1688.F32.TF32 R52, R56.reuse, R18, R124 ;  /* 0x000000123834723c */ /* 0x042fe2000008107c */
[----:B------:R-:W-:Y:S04]  /*27220*/  STL.64 [R1+0x2e90], R246 ;  /* 0x002e90f601007387 */ /* 0x000fe80000100a00 */
[----:B------:R-:W-:Y:S04]  /*27230*/  STL.64 [R1+0x2e88], R244 ;  /* 0x002e88f401007387 */ /* 0x000fe80000100a00 */
[----:B------:R-:W-:Y:S01]  /*27240*/  STL.64 [R1+0x2ec0], R238 ;  /* 0x002ec0ee01007387 */ /* 0x000fe20000100a00 */
[C---:B------:R-:W-:Y:S03]  /*27250*/  HMMA.1688.F32.TF32 R60, R56.reuse, R26, R120 ;  /* 0x0000001a383c723c */ /* 0x040fe60000081078 */
[----:B------:R-:W-:Y:S10]  /*27260*/  STL.64 [R1+0x2eb8], R236 ;  /* 0x002eb8ec01007387 */ /* 0x000ff40000100a00 */
[----:B------:R-:W-:Y:S04]  /*27270*/  STL.64 [R1+0x90], R52 ;  /* 0x0000903401007387 */ /* 0x000fe80000100a00 */
[----:B------:R1:W-:Y:S04]  /*27280*/  STL.64 [R1+0x98], R54 ;  /* 0x0000983601007387 */ /* 0x0003e80000100a00 */
[----:B------:R-:W-:Y:S04]  /*27290*/  STL.64 [R1+0x400], R48 ;  /* 0x0004003001007387 */ /* 0x000fe80000100a00 */
[----:B------:R2:W-:Y:S01]  /*272a0*/  STL.64 [R1+0x408], R50 ;  /* 0x0004083201007387 */ /* 0x0005e20000100a00 */
[C---:B-1----:R-:W-:Y:S08]  /*272b0*/  HMMA.1688.F32.TF32 R52, R56.reuse, R22, R112 ;  /* 0x000000163834723c */ /* 0x042ff00000081070 */
[C---:B--2---:R-:W-:Y:S01]  /*272c0*/  HMMA.1688.F32.TF32 R48, R56.reuse, R90, R108 ;  /* 0x0000005a3830723c */ /* 0x044fe2000008106c */
[----:B------:R-:W-:Y:S04]  /*272d0*/  STL.64 [R1+0x420], R60 ;  /* 0x0004203c01007387 */ /* 0x000fe80000100a00 */
[----:B------:R1:W-:Y:S10]  /*272e0*/  STL.64 [R1+0x428], R62 ;  /* 0x0004283e01007387 */ /* 0x0003f40000100a00 */
[----:B------:R-:W-:Y:S01]  /*272f0*/  STL.64 [R1+0x460], R52 ;  /* 0x0004603401007387 */ /* 0x000fe20000100a00 */
[C---:B-1----:R-:W-:Y:S03]  /*27300*/  HMMA.1688.F32.TF32 R60, R56.reuse, R86, R100 ;  /* 0x00000056383c723c */ /* 0x042fe60000081064 */
[----:B------:R1:W-:Y:S04]  /*27310*/  STL.64 [R1+0x468], R54 ;  /* 0x0004683601007387 */ /* 0x0003e80000100a00 */
[----:B------:R-:W-:Y:S04]  /*27320*/  STL.64 [R1+0x4a0], R48 ;  /* 0x0004a03001007387 */ /* 0x000fe80000100a00 */
[----:B------:R2:W-:Y:S01]  /*27330*/  STL.64 [R1+0x4a8], R50 ;  /* 0x0004a83201007387 */ /* 0x0005e20000100a00 */
[C---:B-1----:R-:W-:Y:S08]  /*27340*/  HMMA.1688.F32.TF32 R52, R56.reuse, R82, R76 ;  /* 0x000000523834723c */ /* 0x042ff0000008104c */
[C---:B--2---:R-:W-:Y:S03]  /*27350*/  HMMA.1688.F32.TF32 R48, R56.reuse, R42, R104 ;  /* 0x0000002a3830723c */ /* 0x044fe60000081068 */
[----:B------:R-:W-:Y:S04]  /*27360*/  STL.64 [R1+0x530], R60 ;  /* 0x0005303c01007387 */ /* 0x000fe80000100a00 */
[----:B------:R1:W-:Y:S08]  /*27370*/  STL.64 [R1+0x538], R62 ;  /* 0x0005383e01007387 */ /* 0x0003f00000100a00 */
[----:B------:R-:W-:Y:S01]  /*27380*/  STL.64 [R1+0x560], R52 ;  /* 0x0005603401007387 */ /* 0x000fe20000100a00 */
[C---:B-1----:R-:W-:Y:S03]  /*27390*/  HMMA.1688.F32.TF32 R60, R56.reuse, R38, R96 ;  /* 0x00000026383c723c */ /* 0x042fe60000081060 */
[----:B------:R1:W-:Y:S04]  /*273a0*/  STL.64 [R1+0x568], R54 ;  /* 0x0005683601007387 */ /* 0x0003e80000100a00 */
[----:B------:R-:W-:Y:S04]  /*273b0*/  STL.64 [R1+0xc80], R48 ;  /* 0x000c803001007387 */ /* 0x000fe80000100a00 */
[----:B------:R2:W-:Y:S01]  /*273c0*/  STL.64 [R1+0xc88], R50 ;  /* 0x000c883201007387 */ /* 0x0005e20000100a00 */
[C---:B-1----:R-:W-:Y:S03]  /*273d0*/  HMMA.1688.F32.TF32 R52, R56.reuse, R34, R92 ;  /* 0x000000223834723c */ /* 0x042fe6000008105c */
[----:B------:R-:W-:Y:S04]  /*273e0*/  LDS R96, [R3+0x4500] ;  /* 0x0045000003607984 */ /* 0x000fe80000000800 */
[----:B------:R-:W-:Y:S01]  /*273f0*/  LDS R98, [R3+0x6500] ;  /* 0x0065000003627984 */ /* 0x000fe20000000800 */
[----:B--2---:R-:W-:Y:S03]  /*27400*/  HMMA.1688.F32.TF32 R48, R56, R30, R188 ;  /* 0x0000001e3830723c */ /* 0x004fe600000810bc */
[----:B------:R-:W-:Y:S04]  /*27410*/  STL.64 [R1+0xc70], R60 ;  /* 0x000c703c01007387 */ /* 0x000fe80000100a00 */
[----:B------:R-:W-:Y:S04]  /*27420*/  STL.64 [R1+0xc78], R62 ;  /* 0x000c783e01007387 */ /* 0x000fe80000100a00 */
[----:B------:R-:W-:Y:S04]  /*27430*/  LDS R97, [R240+0x4500] ;  /* 0x00450000f0617984 */ /* 0x000fe80000000800 */
[----:B------:R-:W1:Y:S04]  /*27440*/  LDS R99, [R240+0x6500] ;  /* 0x00650000f0637984 */ /* 0x000e680000000800 */
[----:B------:R-:W-:Y:S04]  /*27450*/  STL.64 [R1+0xc60], R52 ;  /* 0x000c603401007387 */ /* 0x000fe80000100a00 */
[----:B------:R-:W-:Y:S04]  /*27460*/  STL.64 [R1+0xc68], R54 ;  /* 0x000c683601007387 */ /* 0x000fe80000100a00 */
[----:B------:R-:W-:Y:S04]  /*27470*/  STL.64 [R1+0xc50], R48 ;  /* 0x000c503001007387 */ /* 0x000fe80000100a00 */
[----:B------:R2:W-:Y:S04]  /*27480*/  STL.64 [R1+0xc58], R50 ;  /* 0x000c583201007387 */ /* 0x0005e80000100a00 */
        /* <DEDUP_REMOVED lines=63> */
[----:B------:R-:W1:Y:S01]  /*27880*/  LDL.LU R95, [R1+0x133c] ;  /* 0x00133c00015f7983 */ /* 0x000e620000300800 */
[C---:B------:R-:W-:Y:S03]  /*27890*/  HMMA.1688.F32.TF32 R56, R68.reuse, R46, R168 ;  /* 0x0000002e4438723c */ /* 0x040fe600000810a8 */
[----:B------:R-:W4:Y:S04]  /*278a0*/  LDL.LU R168, [R1+0x11a0] ;  /* 0x0011a00001a87983 */ /* 0x000f280000300800 */
[----:B------:R-:W4:Y:S04]  /*278b0*/  LDL.LU R169, [R1+0x11a4] ;  /* 0x0011a40001a97983 */ /* 0x000f280000300800 */
[----:B------:R-:W4:Y:S04]  /*278c0*/  LDL.LU R170, [R1+0x11a8] ;  /* 0x0011a80001aa7983 */ /* 0x000f280000300800 */
[----:B------:R-:W4:Y:S08]  /*278d0*/  LDL.LU R171, [R1+0x11ac] ;  /* 0x0011ac0001ab7983 */ /* 0x000f300000300800 */
[----:B------:R-:W-:Y:S04]  /*278e0*/  STL.64 [R1+0x2ed0], R58 ;  /* 0x002ed03a01007387 */ /* 0x000fe80000100a00 */
[----:B------:R2:W-:Y:S02]  /*278f0*/  STL.64 [R1+0x2ec8], R56 ;  /* 0x002ec83801007387 */ /* 0x0005e40000100a00 */
[C---:B--2---:R-:W-:Y:S08]  /*27900*/  HMMA.1688.F32.TF32 R48, R68.reuse, R14, R136 ;  /* 0x0000000e4430723c */ /* 0x044ff00000081088 */
[C---:B---3--:R-:W-:Y:S08]  /*27910*/  HMMA.1688.F32.TF32 R60, R68.reuse, R74, R64 ;  /* 0x0000004a443c723c */ /* 0x048ff00000081040 */
[C---:B------:R-:W-:Y:S08]  /*27920*/  HMMA.1688.F32.TF32 R64, R68.reuse, R162, R144 ;  /* 0x000000a24440723c */ /* 0x040ff00000081090 */
[C---:B----4-:R-:W-:Y:S08]  /*27930*/  HMMA.1688.F32.TF32 R232, R68.reuse, R10, R140 ;  /* 0x0000000a44e8723c */ /* 0x050ff0000008108c */
[C---:B------:R-:W-:Y:S01]  /*27940*/  HMMA.1688.F32.TF32 R228, R68.reuse, R6, R132 ;  /* 0x0000000644e4723c */ /* 0x040fe20000081084 */
[----:B------:R-:W-:Y:S07]  /*27950*/  STL.64 [R1+0x2ee0], R62 ;  /* 0x002ee03e01007387 */ /* 0x000fee0000100a00 */
[C---:B------:R-:W-:Y:S01]  /*27960*/  HMMA.1688.F32.TF32 R52, R68.reuse, R18, R164 ;  /* 0x000000124434723c */ /* 0x040fe200000810a4 */
[----:B------:R-:W-:Y:S04]  /*27970*/  STL.64 [R1+0x2ed8], R60 ;  /* 0x002ed83c01007387 */ /* 0x000fe80000100a00 */
[----:B------:R-:W-:Y:S04]  /*27980*/  STL.64 [R1+0x2ef0], R66 ;  /* 0x002ef04201007387 */ /* 0x000fe80000100a00 */
[----:B------:R-:W-:Y:S04]  /*27990*/  STL.64 [R1+0x2ee8], R64 ;  /* 0x002ee84001007387 */ /* 0x000fe80000100a00 */
[----:B------:R-:W-:Y:S01]  /*279a0*/  STL.64 [R1+0x2f00], R234 ;  /* 0x002f00ea01007387 */ /* 0x000fe20000100a00 */
[C---:B------:R-:W-:Y:S03]  /*279b0*/  HMMA.1688.F32.TF32 R56, R68.reuse, R26, R128 ;  /* 0x0000001a4438723c */ /* 0x040fe60000081080 */
[----:B------:R-:W-:Y:S04]  /*279c0*/  STL.64 [R1+0x2ef8], R232 ;  /* 0x002ef8e801007387 */ /* 0x000fe80000100a00 */
[----:B------:R-:W-:Y:S04]  /*279d0*/  STL.64 [R1+0x2f58], R230 ;  /* 0x002f58e601007387 */ /* 0x000fe80000100a00 */
[----:B------:R-:W-:Y:S04]  /*279e0*/  STL.64 [R1+0x2f50], R228 ;  /* 0x002f50e401007387 */ /* 0x000fe80000100a00 */
[----:B------:R-:W-:Y:S04]  /*279f0*/  STL.64 [R1+0x50], R52 ;  /* 0x0000503401007387 */ /* 0x000fe80000100a00 */
[----:B------:R2:W-:Y:S04]  /*27a00*/  STL.64 [R1+0x58], R54 ;  /* 0x0000583601007387 */ /* 0x0005e80000100a00 */
[----:B------:R-:W-:Y:S04]  /*27a10*/  STL.64 [R1+0x190], R48 ;  /* 0x0001903001007387 */ /* 0x000fe80000100a00 */
[----:B------:R3:W-:Y:S01]  /*27a20*/  STL.64 [R1+0x198], R50 ;  /* 0x0001983201007387 */ /* 0x0007e20000100a00 */
[C---:B--2---:R-:W-:Y:S08]  /*27a30*/  HMMA.1688.F32.TF32 R52, R68.reuse, R22, R124 ;  /* 0x000000164434723c */ /* 0x044ff0000008107c */
[C---:B---3--:R-:W-:Y:S01]  /*27a40*/  HMMA.1688.F32.TF32 R48, R68.reuse, R90, R116 ;  /* 0x0000005a4430723c */ /* 0x048fe20000081074 */
[----:B------:R-:W-:Y:S04]  /*27a50*/  STL.64 [R1+0x2a0], R56 ;  /* 0x0002a03801007387 */ /* 0x000fe80000100a00 */
[----:B------:R2:W-:Y:S10]  /*27a60*/  STL.64 [R1+0x2a8], R58 ;  /* 0x0002a83a01007387 */ /* 0x0005f40000100a00 */
[----:B------:R-:W-:Y:S01]  /*27a70*/  STL.64 [R1+0x3e0], R52 ;  /* 0x0003e03401007387 */ /* 0x000fe20000100a00 */
[C---:B--2---:R-:W-:Y:S03]  /*27a80*/  HMMA.1688.F32.TF32 R56, R68.reuse, R86, R120 ;  /* 0x000000564438723c */ /* 0x044fe60000081078 */
[----:B------:R2:W-:Y:S04]  /*27a90*/  STL.64 [R1+0x3e8], R54 ;  /* 0x0003e83601007387 */ /* 0x0005e80000100a00 */
[----:B------:R-:W-:Y:S04]  /*27aa0*/  STL.64 [R1+0x440], R48 ;  /* 0x0004403001007387 */ /* 0x000fe80000100a00 */
[----:B------:R3:W-:Y:S01]  /*27ab0*/  STL.64 [R1+0x448], R50 ;  /* 0x0004483201007387 */ /* 0x0007e20000100a00 */
[C---:B--2---:R-:W-:Y:S08]  /*27ac0*/  HMMA.1688.F32.TF32 R52, R68.reuse, R82, R112 ;  /* 0x000000524434723c */ /* 0x044ff00000081070 */
[C---:B---3--:R-:W-:Y:S03]  /*27ad0*/  HMMA.1688.F32.TF32 R48, R68.reuse, R42, R108 ;  /* 0x0000002a4430723c */ /* 0x048fe6000008106c */
[----:B------:R-:W-:Y:S04]  /*27ae0*/  STL.64 [R1+0x480], R56 ;  /* 0x0004803801007387 */ /* 0x000fe80000100a00 */
[----:B------:R2:W-:Y:S04]  /*27af0*/  STL.64 [R1+0x488], R58 ;  /* 0x0004883a01007387 */ /* 0x0005e80000100a00 */
[----:B------:R-:W-:Y:S04]  /*27b00*/  LDS R108, [R3+0x4580] ;  /* 0x00458000036c7984 */ /* 0x000fe80000000800 */
[----:B------:R-:W-:Y:S01]  /*27b10*/  LDS R110, [R3+0x6580] ;  /* 0x00658000036e7984 */ /* 0x000fe20000000800 */
[C---:B--2---:R-:W-:Y:S03]  /*27b20*/  HMMA.1688.F32.TF32 R56, R68.reuse, R38, R100 ;  /* 0x000000264438723c */ /* 0x044fe60000081064 */
[----:B------:R-:W-:Y:S04]  /*27b30*/  STL.64 [R1+0x4e0], R52 ;  /* 0x0004e03401007387 */ /* 0x000fe80000100a00 */
[----:B------:R2:W-:Y:S04]  /*27b40*/  STL.64 [R1+0x4e8], R54 ;  /* 0x0004e83601007387 */ /* 0x0005e80000100a00 */
[----:B------:R-:W-:Y:S04]  /*27b50*/  STL.64 [R1+0xac0], R48 ;  /* 0x000ac03001007387 */ /* 0x000fe80000100a00 */
[----:B------:R3:W-:Y:S01]  /*27b60*/  STL.64 [R1+0xac8], R50 ;  /* 0x000ac83201007387 */ /* 0x0007e20000100a00 */
[C---:B--2---:R-:W-:Y:S03]  /*27b70*/  HMMA.1688.F32.TF32 R52, R68.reuse, R34, R76 ;  /* 0x000000224434723c */ /* 0x044fe6000008104c */
[----:B------:R-:W-:Y:S04]  /*27b80*/  LDS R109, [R240+0x4580] ;  /* 0x00458000f06d7984 */ /* 0x000fe80000000800 */
[----:B------:R-:W2:Y:S01]  /*27b90*/  LDS R111, [R240+0x6580] ;  /* 0x00658000f06f7984 */ /* 0x000ea20000000800 */
[----:B---3--:R-:W-:Y:S08]  /*27ba0*/  HMMA.1688.F32.TF32 R48, R68, R30, R104 ;  /* 0x0000001e4430723c */ /* 0x008ff00000081068 */
[C---:B-1----:R-:W-:Y:S01]  /*27bb0*/  HMMA.1688.F32.TF32 R68, R96.reuse, R46, R92 ;  /* 0x0000002e6044723c */ /* 0x042fe2000008105c */
[----:B------:R-:W-:Y:S04]  /*27bc0*/  STL.64 [R1+0xab0], R56 ;  /* 0x000ab03801007387 */ /* 0x000fe80000100a00 */
[----:B------:R-:W-:Y:S04]  /*27bd0*/  STL.64 [R1+0xab8], R58 ;  /* 0x000ab83a01007387 */ /* 0x000fe80000100a00 */
[----:B------:R-:W-:Y:S04]  /*27be0*/  STL.64 [R1+0xaa0], R52 ;  /* 0x000aa03401007387 */ /* 0x000fe80000100a00 */
[----:B------:R-:W-:Y:S04]  /*27bf0*/  STL.64 [R1+0xaa8], R54 ;  /* 0x000aa83601007387 */ /* 0x000fe80000100a00 */
[----:B------:R-:W-:Y:S04]  /*27c00*/  STL.64 [R1+0xa70], R48 ;  /* 0x000a703001007387 */ /* 0x000fe80000100a00 */
[----:B------:R1:W-:Y:S04]  /*27c10*/  STL.64 [R1+0xa78], R50 ;  /* 0x000a783201007387 */ /* 0x0003e80000100a00 */
[----:B------:R-:W-:Y:S04]  /*27c20*/  STL.64 [R1+0x2f68], R70 ;  /* 0x002f684601007387 */ /* 0x000fe80000100a00 */
[----:B------:R-:W-:Y:S04]  /*27c30*/  STL.64 [R1+0x2f60], R68 ;  /* 0x002f604401007387 */ /* 0x000fe80000100a00 */
        /* <DEDUP_REMOVED lines=24> */
[----:B------:R-:W1:Y:S04]  /*27dc0*/  LDL.LU R140, [R1+0x6d0] ;  /* 0x0006d000018c7983 */ /* 0x000e680000300800 */
[----:B------:R-:W1:Y:S04]  /*27dd0*/  LDL.LU R141, [R1+0x6d4] ;  /* 0x0006d400018d7983 */ /* 0x000e680000300800 */
[----:B------:R-:W1:Y:S04]  /*27de0*/  LDL.LU R142, [R1+0x6d8] ;  /* 0x0006d800018e7983 */ /* 0x000e680000300800 */
[----:B------:R-:W1:Y:S04]  /*27df0*/  LDL.LU R143, [R1+0x6dc] ;  /* 0x0006dc00018f7983 */ /* 0x000e680000300800 */
        /* <DEDUP_REMOVED lines=33> */
[----:B------:R-:W4:Y:S04]  /*28010*/  LDL.LU R168, [R1+0x11b0] ;  /* 0x0011b00001a87983 */ /* 0x000f280000300800 */
[----:B------:R-:W4:Y:S04]  /*28020*/  LDL.LU R169, [R1+0x11b4] ;  /* 0x0011b40001a97983 */ /* 0x000f280000300800 */
[----:B------:R-:W4:Y:S04]  /*28030*/  LDL.LU R170, [R1+0x11b8] ;  /* 0x0011b80001aa7983 */ /* 0x000f280000300800 */
[----:B------:R-:W4:Y:S08]  /*28040*/  LDL.LU R171, [R1+0x11bc] ;  /* 0x0011bc0001ab7983 */ /* 0x000f300000300800 */
[----:B------:R-:W-:Y:S04]  /*28050*/  STL.64 [R1+0x2f78], R78 ;  /* 0x002f784e01007387 */ /* 0x000fe80000100a00 */
[----:B------:R-:W-:Y:S01]  /*28060*/  STL.64 [R1+0x2f70], R76 ;  /* 0x002f704c01007387 */ /* 0x000fe20000100a00 */
[C---:B-1----:R-:W-:Y:S08]  /*28070*/  HMMA.1688.F32.TF32 R48, R96.reuse, R14, R140 ;  /* 0x0000000e6030723c */ /* 0x042ff0000008108c */
[C---:B--2---:R-:W-:Y:S08]  /*28080*/  HMMA.1688.F32.TF32 R224, R96.reuse, R10, R148 ;  /* 0x0000000a60e0723c */ /* 0x044ff00000081094 */
[C---:B---3--:R-:W-:Y:S08]  /*28090*/  HMMA.1688.F32.TF32 R92, R96.reuse, R162, R92 ;  /* 0x000000a2605c723c */ /* 0x048ff0000008105c */
[C---:B----4-:R-:W-:Y:S08]  /*280a0*/  HMMA.1688.F32.TF32 R220, R96.reuse, R6, R152 ;  /* 0x0000000660dc723c */ /* 0x050ff00000081098 */
[C---:B------:R-:W-:Y:S07]  /*280b0*/  HMMA.1688.F32.TF32 R52, R96.reuse, R18, R144 ;  /* 0x000000126034723c */ /* 0x040fee0000081090 */
        /* <DEDUP_REMOVED lines=20> */
[----:B-1----:R-:W-:Y:S01]  /*28200*/  HMMA.1688.F32.TF32 R52, R96, R82, R124 ;  /* 0x000000526034723c */ /* 0x002fe2000008107c */
[----:B------:R-:W-:-:S02]  /*28210*/  IMAD.MOV.U32 R128, RZ, RZ, R176 ;  /* 0x000000ffff807224 */ /* 0x000fc400078e00b0 */
[----:B------:R-:W-:Y:S01]  /*28220*/  IMAD.MOV.U32 R129, RZ, RZ, R177 ;  /* 0x000000ffff817224 */ /* 0x000fe200078e00b1 */
[----:B------:R-:W-:Y:S01]  /*28230*/  MOV R131, R179 ;  /* 0x000000b300837202 */ /* 0x000fe20000000f00 */
[----:B------:R-:W-:Y:S01]  /*28240*/  IMAD.MOV.U32 R130, RZ, RZ, R178 ;  /* 0x000000ffff827224 */ /* 0x000fe200078e00b2 */
[----:B------:R-:W-:Y:S02]  /*28250*/  LDS R124, [R3+0x4600] ;  /* 0x00460000037c7984 */ /* 0x000fe40000000800 */
[C---:B--2---:R-:W-:Y:S03]  /*28260*/  HMMA.1688.F32.TF32 R48, R96.reuse, R42, R116 ;  /* 0x0000002a6030723c */ /* 0x044fe60000081074 */
[----:B------:R-:W-:Y:S04]  /*28270*/  STL.64 [R1+0x3f0], R56 ;  /* 0x0003f03801007387 */ /* 0x000fe80000100a00 */
[----:B------:R1:W-:Y:S04]  /*28280*/  STL.64 [R1+0x3f8], R58 ;  /* 0x0003f83a01007387 */ /* 0x0003e80000100a00 */
        /* <DEDUP_REMOVED lines=8> */
[----:B------:R-:W1:Y:S05]  /*28310*/  LDS R127, [R240+0x6600] ;  /* 0x00660000f07f7984 */ /* 0x000e6a0000000800 */
[----:B--2---:R-:W-:Y:S08]  /*28320*/  HMMA.1688.F32.TF32 R48, R96, R30, R180 ;  /* 0x0000001e6030723c */ /* 0x004ff000000810b4 */
[C---:B------:R-:W-:Y:S08]  /*28330*/  HMMA.1688.F32.TF32 R96, R108.reuse, R46, R100 ;  /* 0x0000002e6c60723c */ /* 0x040ff00000081064 */
[C---:B------:R-:W-:Y:S01]  /*28340*/  HMMA.1688.F32.TF32 R100, R108.reuse, R74, R104 ;  /* 0x0000004a6c64723c */ /* 0x040fe20000081068 */
[----:B------:R-:W-:Y:S04]  /*28350*/  STL.64 [R1+0x970], R56 ;  /* 0x0009703801007387 */ /* 0x000fe80000100a00 */
[----:B------:R-:W-:Y:S04]  /*28360*/  STL.64 [R1+0x978], R58 ;  /* 0x0009783a01007387 */ /* 0x000fe80000100a00 */
[----:B------:R-:W-:Y:S04]  /*28370*/  STL.64 [R1+0x960], R52 ;  /* 0x0009603401007387 */ /* 0x000fe80000100a00 */
[----:B------:R-:W-:Y:S04]  /*28380*/  STL.64 [R1+0x968], R54 ;  /* 0x0009683601007387 */ /* 0x000fe80000100a00 */
[----:B------:R2:W-:Y:S04]  /*28390*/  STL.64 [R1+0x850], R48 ;  /* 0x0008503001007387 */ /* 0x0005e80000100a00 */
[----:B------:R3:W-:Y:S01]  /*283a0*/  STL.64 [R1+0x858], R50 ;  /* 0x0008583201007387 */ /* 0x0007e20000100a00 */
[C---:B------:R-:W-:Y:S03]  /*283b0*/  HMMA.1688.F32.TF32 R104, R108.reuse, R162, R168 ;  /* 0x000000a26c68723c */ /* 0x040fe600000810a8 */
[----:B------:R-:W-:Y:S04]  /*283c0*/  STL.64 [R1+0x2fb8], R98 ;  /* 0x002fb86201007387 */ /* 0x000fe80000100a00 */
[----:B------:R-:W-:Y:S04]  /*283d0*/  STL.64 [R1+0x2fb0], R96 ;  /* 0x002fb06001007387 */ /* 0x000fe80000100a00 */
        /* <DEDUP_REMOVED lines=106> */
[----:B------:R-:W-:Y:S04]  /*28a80*/  STL.64 [R1+0x2fd8], R106 ;  /* 0x002fd86a01007387 */ /* 0x000fe80000100a00 */
[----:B------:R-:W-:Y:S01]  /*28a90*/  STL.64 [R1+0x2fd0], R104 ;  /* 0x002fd06801007387 */ /* 0x000fe20000100a00 */
[C---:B--2---:R-:W-:Y:S08]  /*28aa0*/  HMMA.1688.F32.TF32 R48, R108.reuse, R90, R48 ;  /* 0x0000005a6c30723c */ /* 0x044ff00000081030 */
[C---:B---3--:R-:W-:Y:S08]  /*28ab0*/  HMMA.1688.F32.TF32 R60, R108.reuse, R14, R244 ;  /* 0x0000000e6c3c723c */ /* 0x048ff000000810f4 */
[C---:B----4-:R-:W-:Y:S11]  /*28ac0*/  HMMA.1688.F32.TF32 R64, R108.reuse, R18, R236 ;  /* 0x000000126c40723c */ /* 0x050ff600000810ec */
[----:B------:R-:W-:Y:S11]  /*28ad0*/  @!UPT UIADD3 URZ, URZ, URZ, URZ ;  /* 0x0000003f3f3ff290 */ /* 0x000ff6000fffe03f */
[----:B------:R-:W-:Y:S01]  /*28ae0*/  @!UPT UIADD3 URZ, URZ, URZ, URZ ;  /* 0x0000003f3f3ff290 */ /* 0x000fe2000fffe03f */
[----:B------:R-:W-:Y:S04]  /*28af0*/  STL.64 [R1+0x30], R64 ;  /* 0x0000304001007387 */ /* 0x000fe80000100a00 */
[----:B------:R-:W-:Y:S01]  /*28b00*/  STL.64 [R1+0x38], R66 ;  /* 0x0000384201007387 */ /* 0x000fe20000100a00 */
[C---:B------:R-:W-:Y:S08]  /*28b10*/  HMMA.1688.F32.TF32 R56, R108.reuse, R26, R52 ;  /* 0x0000001a6c38723c */ /* 0x040ff00000081034 */
[C---:B------:R-:W-:Y:S01]  /*28b20*/  HMMA.1688.F32.TF32 R52, R108.reuse, R22, R184 ;  /* 0x000000166c34723c */ /* 0x040fe200000810b8 */
[----:B------:R-:W-:Y:S04]  /*28b30*/  STL.64 [R1+0x170], R60 ;  /* 0x0001703c01007387 */ /* 0x000fe80000100a00 */
[----:B------:R-:W-:Y:S10]  /*28b40*/  STL.64 [R1+0x178], R62 ;  /* 0x0001783e01007387 */ /* 0x000ff40000100a00 */
[----:B------:R-:W-:Y:S04]  /*28b50*/  STL.64 [R1+0x1f0], R56 ;  /* 0x0001f03801007387 */ /* 0x000fe80000100a00 */
[----:B------:R2:W-:Y:S04]  /*28b60*/  STL.64 [R1+0x1f8], R58 ;  /* 0x0001f83a01007387 */ /* 0x0005e80000100a00 */
[----:B------:R-:W-:Y:S04]  /*28b70*/  STL.64 [R1+0x280], R52 ;  /* 0x0002803401007387 */ /* 0x000fe80000100a00 */
[----:B------:R3:W-:Y:S01]  /*28b80*/  STL.64 [R1+0x288], R54 ;  /* 0x0002883601007387 */ /* 0x0007e20000100a00 */
[C---:B--2---:R-:W-:Y:S03]  /*28b90*/  HMMA.1688.F32.TF32 R56, R108.reuse, R86, R192 ;  /* 0x000000566c38723c */ /* 0x044fe600000810c0 */
[----:B------:R-:W-:Y:S04]  /*28ba0*/  STL.64 [R1+0x320], R48 ;  /* 0x0003203001007387 */ /* 0x000fe80000100a00 */
[----:B------:R2:W-:Y:S01]  /*28bb0*/  STL.64 [R1+0x328], R50 ;  /* 0x0003283201007387 */ /* 0x0005e20000100a00 */
[C---:B---3--:R-:W-:Y:S08]  /*28bc0*/  HMMA.1688.F32.TF32 R52, R108.reuse, R82, R196 ;  /* 0x000000526c34723c */ /* 0x048ff000000810c4 */
[C---:B--2---:R-:W-:Y:S07]  /*28bd0*/  HMMA.1688.F32.TF32 R48, R108.reuse, R42, R248 ;  /* 0x0000002a6c30723c */ /* 0x044fee00000810f8 */
[----:B------:R-:W-:Y:S04]  /*28be0*/  STL.64 [R1+0x360], R56 ;  /* 0x0003603801007387 */ /* 0x000fe80000100a00 */
[----:B------:R2:W-:Y:S04]  /*28bf0*/  STL.64 [R1+0x368], R58 ;  /* 0x0003683a01007387 */ /* 0x0005e80000100a00 */
[----:B------:R-:W-:Y:S04]  /*28c00*/  STL.64 [R1+0x3d0], R52 ;  /* 0x0003d03401007387 */ /* 0x000fe80000100a00 */
[----:B------:R3:W-:Y:S01]  /*28c10*/  STL.64 [R1+0x3d8], R54 ;  /* 0x0003d83601007387 */ /* 0x0007e20000100a00 */
[C---:B--2---:R-:W-:Y:S03]  /*28c20*/  HMMA.1688.F32.TF32 R56, R108.reuse, R38, R204 ;  /* 0x000000266c38723c */ /* 0x044fe600000810cc */
[----:B------:R-:W-:Y:S04]  /*28c30*/  STL.64 [R1+0x7b0], R48 ;  /* 0x0007b03001007387 */ /* 0x000fe80000100a00 */
[----:B------:R2:W-:Y:S01]  /*28c40*/  STL.64 [R1+0x7b8], R50 ;  /* 0x0007b83201007387 */ /* 0x0005e20000100a00 */
[----:B---3--:R-:W-:Y:S01]  /*28c50*/  HMMA.1688.F32.TF32 R52, R108, R34, R120 ;  /* 0x000000226c34723c */ /* 0x008fe20000081078 */
[----:B------:R-:W-:-:S02]  /*28c60*/  IMAD.MOV.U32 R248, RZ, RZ, R175 ;  /* 0x000000fffff87224 */ /* 0x000fc400078e00af */
[----:B------:R-:W-:Y:S05]  /*28c70*/  LDS R120, [R3+0x4680] ;  /* 0x0046800003787984 */ /* 0x000fea0000000800 */
[C---:B------:R-:W-:Y:S01]  /*28c80*/  HMMA.1688.F32.TF32 R216, R108.reuse, R10, R216 ;  /* 0x0000000a6cd8723c */ /* 0x040fe200000810d8 */
[----:B------:R-:W-:Y:S01]  /*28c90*/  IMAD.MOV.U32 R249, RZ, RZ, R174 ;  /* 0x000000fffff97224 */ /* 0x000fe200078e00ae */
[----:B------:R-:W-:Y:S06]  /*28ca0*/  LDS R122, [R3+0x6680] ;  /* 0x00668000037a7984 */ /* 0x000fec0000000800 */
[C---:B------:R-:W-:Y:S08]  /*28cb0*/  HMMA.1688.F32.TF32 R212, R108.reuse, R6, R212 ;  /* 0x000000066cd4723c */ /* 0x040ff000000810d4 */
[----:B--2---:R-:W-:Y:S01]  /*28cc0*/  HMMA.1688.F32.TF32 R48, R108, R30, R176 ;  /* 0x0000001e6c30723c */ /* 0x004fe200000810b0 */
[----:B------:R-:W-:Y:S04]  /*28cd0*/  STL.64 [R1+0x680], R56 ;  /* 0x0006803801007387 */ /* 0x000fe80000100a00 */
[----:B------:R1:W-:Y:S04]  /*28ce0*/  STL.64 [R1+0x688], R58 ;  /* 0x0006883a01007387 */ /* 0x0003e80000100a00 */
[----:B------:R-:W-:Y:S04]  /*28cf0*/  STL.64 [R1+0x760], R52 ;  /* 0x0007603401007387 */ /* 0x000fe80000100a00 */
[----:B------:R2:W-:Y:S01]  /*28d00*/  STL.64 [R1+0x768], R54 ;  /* 0x0007683601007387 */ /* 0x0005e20000100a00 */
[----:B-1----:R-:W-:Y:S01]  /*28d10*/  HMMA.1688.F32.TF32 R56, R124, R18, R148 ;  /* 0x000000127c38723c */ /* 0x002fe20000081094 */
[----:B------:R-:W-:-:S02]  /*28d20*/  IMAD.MOV.U32 R250, RZ, RZ, R173 ;  /* 0x000000fffffa7224 */ /* 0x000fc400078e00ad */
[----:B------:R-:W-:Y:S06]  /*28d30*/  LDS R121, [R240+0x4680] ;  /* 0x00468000f0797984 */ /* 0x000fec0000000800 */
[----:B------:R-:W-:Y:S01]  /*28d40*/  STL.64 [R1+0x750], R48 ;  /* 0x0007503001007387 */ /* 0x000fe20000100a00 */
[----:B--2---:R-:W-:Y:S03]  /*28d50*/  HMMA.1688.F32.TF32 R52, R124, R14, R152 ;  /* 0x0000000e7c34723c */ /* 0x004fe60000081098 */
[----:B------:R1:W-:Y:S01]  /*28d60*/  STL.64 [R1+0x758], R50 ;  /* 0x0007583201007387 */ /* 0x0003e20000100a00 */
[----:B------:R-:W-:-:S03]  /*28d70*/  IMAD.MOV.U32 R251, RZ, RZ, R172 ;  /* 0x000000fffffb7224 */ /* 0x000fc600078e00ac */
[----:B------:R-:W2:Y:S01]  /*28d80*/  LDS R123, [R240+0x6680] ;  /* 0x00668000f07b7984 */ /* 0x000ea20000000800 */
[C---:B-1----:R-:W-:Y:S05]  /*28d90*/  HMMA.1688.F32.TF32 R48, R124.reuse, R26, R144 ;  /* 0x0000001a7c30723c */ /* 0x042fea0000081090 */
[----:B------:R-:W-:Y:S04]  /*28da0*/  STL.64 [R1+0x20], R56 ;  /* 0x0000203801007387 */ /* 0x000fe80000100a00 */
[----:B------:R1:W-:Y:S06]  /*28db0*/  STL.64 [R1+0x28], R58 ;  /* 0x0000283a01007387 */ /* 0x0003ec0000100a00 */
[----:B------:R-:W-:Y:S04]  /*28dc0*/  STL.64 [R1+0x160], R52 ;  /* 0x0001603401007387 */ /* 0x000fe80000100a00 */
[----:B------:R3:W-:Y:S01]  /*28dd0*/  STL.64 [R1+0x168], R54 ;  /* 0x0001683601007387 */ /* 0x0007e20000100a00 */
[C---:B-1----:R-:W-:Y:S03]  /*28de0*/  HMMA.1688.F32.TF32 R56, R124.reuse, R22, R140 ;  /* 0x000000167c38723c */ /* 0x042fe6000008108c */
[----:B------:R-:W-:Y:S05]  /*28df0*/  STL.64 [R1+0x1e0], R48 ;  /* 0x0001e03001007387 */ /* 0x000fea0000100a00 */
[C---:B---3--:R-:W-:Y:S01]  /*28e00*/  HMMA.1688.F32.TF32 R52, R124.reuse, R90, R132 ;  /* 0x0000005a7c34723c */ /* 0x048fe20000081084 */
[----:B------:R1:W-:Y:S07]  /*28e10*/  STL.64 [R1+0x1e8], R50 ;  /* 0x0001e83201007387 */ /* 0x0003ee0000100a00 */
[C---:B-1----:R-:W-:Y:S07]  /*28e20*/  HMMA.1688.F32.TF32 R48, R124.reuse, R86, R164 ;  /* 0x000000567c30723c */ /* 0x042fee00000810a4 */
[----:B------:R-:W-:Y:S04]  /*28e30*/  STL.64 [R1+0x270], R56 ;  /* 0x0002703801007387 */ /* 0x000fe80000100a00 */
[----:B------:R1:W-:Y:S04]  /*28e40*/  STL.64 [R1+0x278], R58 ;  /* 0x0002783a01007387 */ /* 0x0003e80000100a00 */
        /* <DEDUP_REMOVED lines=8> */
[----:B------:R-:W-:Y:S04]  /*28ed0*/  STL.64 [R1+0x3c8], R58 ;  /* 0x0003c83a01007387 */ /* 0x000fe80000100a00 */
[----:B------:R-:W3:Y:S04]  /*28ee0*/  LDL.LU R164, [R1+0x13d0] ;  /* 0x0013d00001a47983 */ /* 0x000ee80000300800 */
[----:B------:R1:W-:Y:S04]  /*28ef0*/  STL.64 [R1+0x660], R52 ;  /* 0x0006603401007387 */ /* 0x0003e80000100a00 */
[----:B------:R4:W-:Y:S04]  /*28f00*/  STL.64 [R1+0x668], R54 ;  /* 0x0006683601007387 */ /* 0x0009e80000100a00 */
[----:B------:R-:W-:Y:S04]  /*28f10*/  STL.64 [R1+0x650], R48 ;  /* 0x0006503001007387 */ /* 0x000fe80000100a00 */
[----:B------:R1:W-:Y:S04]  /*28f20*/  STL.64 [R1+0x658], R50 ;  /* 0x0006583201007387 */ /* 0x0003e80000100a00 */
[----:B------:R-:W3:Y:S04]  /*28f30*/  LDL.LU R165, [R1+0x13d4] ;  /* 0x0013d40001a57983 */ /* 0x000ee80000300800 */
[----:B------:R-:W3:Y:S04]  /*28f40*/  LDL.LU R166, [R1+0x13d8] ;  /* 0x0013d80001a67983 */ /* 0x000ee80000300800 */
[----:B------:R-:W3:Y:S04]  /*28f50*/  LDL.LU R167, [R1+0x13dc] ;  /* 0x0013dc0001a77983 */ /* 0x000ee80000300800 */
[----:B------:R-:W2:Y:S04]  /*28f60*/  LDL.LU R136, [R1+0x1460] ;  /* 0x0014600001887983 */ /* 0x000ea80000300800 */
[----:B------:R-:W2:Y:S04]  /*28f70*/  LDL.LU R137, [R1+0x1464] ;  /* 0x0014640001897983 */ /* 0x000ea80000300800 */
[----:B------:R-:W2:Y:S04]  /*28f80*/  LDL.LU R138, [R1+0x1468] ;  /* 0x00146800018a7983 */ /* 0x000ea80000300800 */
[----:B------:R-:W2:Y:S01]  /*28f90*/  LDL.LU R139, [R1+0x146c] ;  /* 0x00146c00018b7983 */ /* 0x000ea20000300800 */
[C---:B------:R-:W-:Y:S03]  /*28fa0*/  HMMA.1688.F32.TF32 R108, R124.reuse, R46, R156 ;  /* 0x0000002e7c6c723c */ /* 0x040fe6000008109c */
        /* <DEDUP_REMOVED lines=20> */
[----:B-1----:R-:W3:Y:S04]  /*290f0*/  LDL.LU R52, [R1+0xa20] ;  /* 0x000a200001347983 */ /* 0x002ee80000300800 */
[----:B------:R-:W3:Y:S04]  /*29100*/  LDL.LU R53, [R1+0xa24] ;  /* 0x000a240001357983 */ /* 0x000ee80000300800 */
[----:B----4-:R-:W4:Y:S04]  /*29110*/  LDL.LU R54, [R1+0xa28] ;  /* 0x000a280001367983 */ /* 0x010f280000300800 */
        /* <DEDUP_REMOVED lines=13> */
[----:B------:R-:W-:Y:S03]  /*291f0*/  HMMA.1688.F32.TF32 R204, R124, R6, R200 ;  /* 0x000000067ccc723c */ /* 0x000fe600000810c8 */
        /* <DEDUP_REMOVED lines=32> */
[----:B--2---:R-:W-:-:S02]  /*29400*/  IMAD.MOV.U32 R51, RZ, RZ, R175 ;  /* 0x000000ffff337224 */ /* 0x004fc400078e00af */
[----:B---3--:R-:W-:Y:S02]  /*29410*/  IMAD.MOV.U32 R50, RZ, RZ, R174 ;  /* 0x000000ffff327224 */ /* 0x008fe400078e00ae */
[----:B------:R-:W-:Y:S01]  /*29420*/  IMAD.MOV.U32 R49, RZ, RZ, R173 ;  /* 0x000000ffff317224 */ /* 0x000fe200078e00ad */
[----:B------:R-:W-:Y:S02]  /*29430*/  MOV R48, R172 ;  /* 0x000000ac00307202 */ /* 0x000fe40000000f00 */
        /* <DEDUP_REMOVED lines=12> */
[----:B------:R-:W-:Y:S08]  /*29500*/  HMMA.1688.F32.TF32 R48, R120, R42, R48 ;  /* 0x0000002a7830723c */ /* 0x000ff00000081030 */
[C---:B----4-:R-:W-:Y:S01]  /*29510*/  HMMA.1688.F32.TF32 R68, R124.reuse, R34, R148 ;  /* 0x000000227c44723c */ /* 0x050fe20000081094 */
[----:B------:R-:W-:Y:S04]  /*29520*/  LDS R148, [R3+0x4700] ;  /* 0x0047000003947984 */ /* 0x000fe80000000800 */
[----:B------:R-:W-:Y:S04]  /*29530*/  LDS R150, [R3+0x6700] ;  /* 0x0067000003967984 */ /* 0x000fe80000000800 */
[----:B------:R-:W-:Y:S04]  /*29540*/  LDS R149, [R240+0x4700] ;  /* 0x00470000f0957984 */ /* 0x000fe80000000800 */
[----:B------:R-:W3:Y:S10]  /*29550*/  LDS R151, [R240+0x6700] ;  /* 0x00670000f0977984 */ /* 0x000ef40000000800 */
[----:B------:R-:W-:Y:S04]  /*29560*/  STL.64 [R1+0x640], R68 ;  /* 0x0006404401007387 */ /* 0x000fe80000100a00 */
[----:B------:R-:W-:Y:S01]  /*29570*/  STL.64 [R1+0x648], R70 ;  /* 0x0006484601007387 */ /* 0x000fe20000100a00 */
[----:B--2---:R-:W-:Y:S11]  /*29580*/  HMMA.1688.F32.TF32 R64, R124, R30, R172 ;  /* 0x0000001e7c40723c */ /* 0x004ff600000810ac */
[----:B------:R-:W-:Y:S11]  /*29590*/  @!UPT UIADD3 URZ, URZ, URZ, URZ ;  /* 0x0000003f3f3ff290 */ /* 0x000ff6000fffe03f */
[----:B------:R-:W-:Y:S01]  /*295a0*/  @!UPT UIADD3 URZ, URZ, URZ, URZ ;  /* 0x0000003f3f3ff290 */ /* 0x000fe2000fffe03f */
[----:B------:R-:W-:Y:S04]  /*295b0*/  STL.64 [R1+0x580], R64 ;  /* 0x0005804001007387 */ /* 0x000fe80000100a00 */
[----:B------:R1:W-:Y:S02]  /*295c0*/  STL.64 [R1+0x588], R66 ;  /* 0x0005884201007387 */ /* 0x0003e40000100a00 */
[C---:B-1----:R-:W-:Y:S08]  /*295d0*/  HMMA.1688.F32.TF32 R64, R120.reuse, R18, R60 ;  /* 0x000000127840723c */ /* 0x042ff0000008103c */
[C---:B------:R-:W-:Y:S08]  /*295e0*/  HMMA.1688.F32.TF32 R60, R120.reuse, R14, R56 ;  /* 0x0000000e783c723c */ /* 0x040ff00000081038 */
[C---:B------:R-:W-:Y:S07]  /*295f0*/  HMMA.1688.F32.TF32 R56, R120.reuse, R26, R188 ;  /* 0x0000001a7838723c */ /* 0x040fee00000810bc */
[----:B------:R-:W-:Y:S04]  /*29600*/  STL.64 [R1+0x10], R64 ;  /* 0x0000104001007387 */ /* 0x000fe80000100a00 */
[----:B------:R1:W-:Y:S04]  /*29610*/  STL.64 [R1+0x18], R66 ;  /* 0x0000184201007387 */ /* 0x0003e80000100a00 */
[----:B------:R-:W-:Y:S04]  /*29620*/  STL.64 [R1+0xc0], R60 ;  /* 0x0000c03c01007387 */ /* 0x000fe80000100a00 */
[----:B------:R2:W-:Y:S01]  /*29630*/  STL.64 [R1+0xc8], R62 ;  /* 0x0000c83e01007387 */ /* 0x0005e20000100a00 */
[C---:B-1----:R-:W-:Y:S03]  /*29640*/  HMMA.1688.F32.TF32 R64, R120.reuse, R22, R236 ;  /* 0x000000167840723c */ /* 0x042fe600000810ec */
[----:B------:R-:W-:Y:S04]  /*29650*/  STL.64 [R1+0x1d0], R56 ;  /* 0x0001d03801007387 */ /* 0x000fe80000100a00 */
[----:B------:R1:W-:Y:S01]  /*29660*/  STL.64 [R1+0x1d8], R58 ;  /* 0x0001d83a01007387 */ /* 0x0003e20000100a00 */
[C---:B--2---:R-:W-:Y:S08]  /*29670*/  HMMA.1688.F32.TF32 R60, R120.reuse, R90, R244 ;  /* 0x0000005a783c723c */ /* 0x044ff000000810f4 */
[C---:B-1----:R-:W-:Y:S08]  /*29680*/  HMMA.1688.F32.TF32 R56, R120.reuse, R86, R52 ;  /* 0x000000567838723c */ /* 0x042ff00000081034 */
[C---:B------:R-:W-:Y:S01]  /*29690*/  HMMA.1688.F32.TF32 R52, R120.reuse, R82, R184 ;  /* 0x000000527834723c */ /* 0x040fe200000810b8 */
[----:B------:R-:W-:Y:S04]  /*296a0*/  STL.64 [R1+0x250], R64 ;  /* 0x0002504001007387 */ /* 0x000fe80000100a00 */
[----:B------:R-:W-:Y:S04]  /*296b0*/  STL.64 [R1+0x258], R66 ;  /* 0x0002584201007387 */ /* 0x000fe80000100a00 */
        /* <DEDUP_REMOVED lines=10> */
[----:B-1----:R-:W-:Y:S01]  /*29760*/  HMMA.1688.F32.TF32 R48, R120, R30, R156 ;  /* 0x0000001e7830723c */ /* 0x002fe2000008109c */
[----:B------:R-:W-:-:S06]  /*29770*/  IMAD.MOV.U32 R184, RZ, RZ, R45 ;  /* 0x000000ffffb87224 */ /* 0x000fcc00078e002d */
[----:B------:R-:W-:Y:S04]  /*29780*/  STL.64 [R1+0x780], R56 ;  /* 0x0007803801007387 */ /* 0x000fe80000100a00 */
[----:B------:R-:W-:Y:S04]  /*29790*/  STL.64 [R1+0x788], R58 ;  /* 0x0007883a01007387 */ /* 0x000fe80000100a00 */
[----:B------:R1:W-:Y:S01]  /*297a0*/  STL.64 [R1+0x7a0], R52 ;  /* 0x0007a03401007387 */ /* 0x0003e20000100a00 */
[----:B------:R-:W-:-:S03]  /*297b0*/  MOV R185, R8 ;  /* 0x0000000800b97202 */ /* 0x000fc60000000f00 */
[----:B------:R2:W-:Y:S01]  /*297c0*/  STL.64 [R1+0x7a8], R54 ;  /* 0x0007a83601007387 */ /* 0x0005e20000100a00 */
[----:B------:R-:W-:-:S03]  /*297d0*/  IMAD.MOV.U32 R186, RZ, RZ, R2 ;  /* 0x000000ffffba7224 */ /* 0x000fc600078e0002 */
[----:B------:R2:W-:Y:S01]  /*297e0*/  STL.64 [R1+0x790], R48 ;  /* 0x0007903001007387 */ /* 0x0005e20000100a00 */
[----:B------:R-:W-:-:S03]  /*297f0*/  IMAD.MOV.U32 R187, RZ, RZ, R0 ;  /* 0x000000ffffbb7224 */ /* 0x000fc600078e0000 */
[----:B------:R3:W-:Y:S01]  /*29800*/  STL.64 [R1+0x798], R50 ;  /* 0x0007983201007387 */ /* 0x0007e20000100a00 */
[----:B-1----:R-:W-:-:S03]  /*29810*/  IMAD.MOV.U32 R52, RZ, RZ, R9 ;  /* 0x000000ffff347224 */ /* 0x002fc600078e0009 */
[----:B------:R-:W4:Y:S01]  /*29820*/  LDL.LU R45, [R1+0x3064] ;  /* 0x00306400012d7983 */ /* 0x000f220000300800 */
[----:B------:R-:W-:-:S03]  /*29830*/  IMAD.MOV.U32 R53, RZ, RZ, R243 ;  /* 0x000000ffff357224 */ /* 0x000fc600078e00f3 */
[----:B------:R-:W4:Y:S01]  /*29840*/  LDL.LU R8, [R1+0x3060] ;  /* 0x0030600001087983 */ /* 0x000f220000300800 */
[----:B--2---:R-:W-:-:S03]  /*29850*/  MOV R54, R73 ;  /* 0x0000004900367202 */ /* 0x004fc60000000f00 */
[----:B------:R-:W2:Y:S01]  /*29860*/  LDL.LU R2, [R1+0x305c] ;  /* 0x00305c0001027983 */ /* 0x000ea20000300800 */
[----:B------:R-:W-:-:S03]  /*29870*/  IMAD.MOV.U32 R55, RZ, RZ, R160 ;  /* 0x000000ffff377224 */ /* 0x000fc600078e00a0 */
[----:B------:R-:W2:Y:S04]  /*29880*/  LDL.LU R0, [R1+0x3058] ;  /* 0x0030580001007983 */ /* 0x000ea80000300800 */
[----:B------:R-:W2:Y:S04]  /*29890*/  LDL.LU R9, [R1+0x3054] ;  /* 0x0030540001097983 */ /* 0x000ea80000300800 */
[----:B------:R-:W2:Y:S04]  /*298a0*/  LDL.LU R243, [R1+0x3050] ;  /* 0x0030500001f37983 */ /* 0x000ea80000300800 */
[----:B------:R-:W2:Y:S04]  /*298b0*/  LDL.LU R73, [R1+0x304c] ;  /* 0x00304c0001497983 */ /* 0x000ea80000300800 */
[----:B------:R-:W4:Y:S01]  /*298c0*/  LDL.LU R160, [R1+0x3048] ;  /* 0x0030480001a07983 */ /* 0x000f220000300800 */
[----:B------:R-:W-:-:S02]  /*298d0*/  IMAD.MOV.U32 R244, RZ, RZ, R72 ;  /* 0x000000fffff47224 */ /* 0x000fc400078e0048 */
[----:B------:R-:W-:Y:S01]  /*298e0*/  IMAD.MOV.U32 R245, RZ, RZ, R161 ;  /* 0x000000fffff57224 */ /* 0x000fe200078e00a1 */
[----:B------:R-:W4:Y:S01]  /*298f0*/  LDL.LU R72, [R1+0x3044] ;  /* 0x0030440001487983 */ /* 0x000f220000300800 */
[----:B------:R-:W-:Y:S01]  /*29900*/  IMAD.MOV.U32 R246, RZ, RZ, R241 ;  /* 0x000000fffff67224 */ /* 0x000fe200078e00f1 */
[----:B------:R-:W-:Y:S02]  /*29910*/  MOV R247, R242 ;  /* 0x000000f200f77202 */ /* 0x000fe40000000f00 */
        /* <DEDUP_REMOVED lines=23> */
[----:B---3--:R-:W-:Y:S03]  /*29a90*/  HMMA.1688.F32.TF32 R188, R148, R6, R168 ;  /* 0x0000000694bc723c */ /* 0x008fe600000810a8 */
        /* <DEDUP_REMOVED lines=9> */
[----:B--2---:R-:W-:-:S02]  /*29b30*/  IMAD.MOV.U32 R158, RZ, RZ, R73 ;  /* 0x000000ffff9e7224 */ /* 0x004fc400078e0049 */
[----:B----4-:R-:W-:Y:S02]  /*29b40*/  IMAD.MOV.U32 R157, RZ, RZ, R160 ;  /* 0x000000ffff9d7224 */ /* 0x010fe400078e00a0 */
[----:B------:R-:W2:Y:S04]  /*29b50*/  LDL.LU R160, [R1+0x3034] ;  /* 0x0030340001a07983 */ /* 0x000ea80000300800 */
[----:B------:R-:W4:Y:S01]  /*29b60*/  LDL.LU R73, [R1+0x3030] ;  /* 0x0030300001497983 */ /* 0x000f220000300800 */
[----:B------:R-:W-:-:S03]  /*29b70*/  IMAD.MOV.U32 R159, RZ, RZ, R243 ;  /* 0x000000ffff9f7224 */ /* 0x000fc600078e00f3 */
[----:B------:R-:W3:Y:S01]  /*29b80*/  LDL.LU R243, [R1+0x302c] ;  /* 0x00302c0001f37983 */ /* 0x000ee20000300800 */
[----:B------:R-:W-:Y:S01]  /*29b90*/  IMAD.MOV.U32 R230, RZ, RZ, R161 ;  /* 0x000000ffffe67224 */ /* 0x000fe200078e00a1 */
[----:B------:R-:W-:Y:S01]  /*29ba0*/  MOV R229, R241 ;  /* 0x000000f100e57202 */ /* 0x000fe20000000f00 */
[----:B------:R-:W-:Y:S02]  /*29bb0*/  IMAD.MOV.U32 R231, RZ, RZ, R72 ;  /* 0x000000ffffe77224 */ /* 0x000fe400078e0048 */
[----:B------:R-:W-:Y:S02]  /*29bc0*/  IMAD.MOV.U32 R228, RZ, RZ, R242 ;  /* 0x000000ffffe47224 */ /* 0x000fe400078e00f2 */
[----:B------:R-:W3:Y:S04]  /*29bd0*/  LDL.LU R242, [R1+0x3028] ;  /* 0x0030280001f27983 */ /* 0x000ee80000300800 */
[----:B------:R-:W3:Y:S04]  /*29be0*/  LDL.LU R241, [R1+0x3024] ;  /* 0x0030240001f17983 */ /* 0x000ee80000300800 */
[----:B------:R-:W3:Y:S04]  /*29bf0*/  LDL.LU R161, [R1+0x3020] ;  /* 0x0030200001a17983 */ /* 0x000ee80000300800 */
[----:B------:R-:W3:Y:S01]  /*29c00*/  LDL.LU R72, [R1+0x301c] ;  /* 0x00301c0001487983 */ /* 0x000ee20000300800 */
[----:B--2---:R-:W-:-:S02]  /*29c10*/  IMAD.MOV.U32 R69, RZ, RZ, R160 ;  /* 0x000000ffff457224 */ /* 0x004fc400078e00a0 */
[----:B----4-:R-:W-:Y:S02]  /*29c20*/  IMAD.MOV.U32 R68, RZ, RZ, R73 ;  /* 0x000000ffff447224 */ /* 0x010fe400078e0049 */
[----:B------:R-:W2:Y:S04]  /*29c30*/  LDL.LU R73, [R1+0x3018] ;  /* 0x0030180001497983 */ /* 0x000ea80000300800 */
[----:B------:R-:W4:Y:S04]  /*29c40*/  LDL.LU R160, [R1+0x3014] ;  /* 0x0030140001a07983 */ /* 0x000f280000300800 */
[----:B------:R-:W4:Y:S04]  /*29c50*/  LDL.LU R70, [R1+0xa08] ;  /* 0x000a080001467983 */ /* 0x000f280000300800 */
[----:B------:R-:W4:Y:S04]  /*29c60*/  LDL.LU R71, [R1+0xa0c] ;  /* 0x000a0c0001477983 */ /* 0x000f280000300800 */
[----:B------:R-:W4:Y:S01]  /*29c70*/  LDL.LU R92, [R1+0xc20] ;  /* 0x000c2000015c7983 */ /* 0x000f220000300800 */
[----:B---3--:R-:W-:-:S03]  /*29c80*/  MOV R93, R72 ;  /* 0x00000048005d7202 */ /* 0x008fc60000000f00 */
[----:B------:R-:W3:Y:S01]  /*29c90*/  LDL.LU R72, [R1+0x3010] ;  /* 0x0030100001487983 */ /* 0x000ee20000300800 */
[----:B------:R-:W-:Y:S01]  /*29ca0*/  IMAD.MOV.U32 R76, RZ, RZ, R161 ;  /* 0x000000ffff4c7224 */ /* 0x000fe200078e00a1 */
[----:B------:R-:W-:Y:S01]  /*29cb0*/  HMMA.1688.F32.TF32 R112, R124, R74, R112 ;  /* 0x0000004a7c70723c */ /* 0x000fe20000081070 */
[----:B------:R-:W-:Y:S01]  /*29cc0*/  IMAD.MOV.U32 R77, RZ, RZ, R241 ;  /* 0x000000ffff4d7224 */ /* 0x000fe200078e00f1 */
[----:B------:R-:W-:Y:S01]  /*29cd0*/  MOV R78, R242 ;  /* 0x000000f2004e7202 */ /* 0x000fe20000000f00 */
[----:B------:R-:W-:-:S05]  /*29ce0*/  IMAD.MOV.U32 R79, RZ, RZ, R243 ;  /* 0x000000ffff4f7224 */ /* 0x000fca00078e00f3 */
[C---:B------:R-:W-:Y:S08]  /*29cf0*/  HMMA.1688.F32.TF32 R116, R124.reuse, R162, R116 ;  /* 0x000000a27c74723c */ /* 0x040ff00000081074 */
[----:B------:R-:W-:Y:S08]  /*29d00*/  HMMA.1688.F32.TF32 R208, R124, R10, R208 ;  /* 0x0000000a7cd0723c */ /* 0x000ff000000810d0 */
[C---:B------:R-:W-:Y:S01]  /*29d10*/  HMMA.1688.F32.TF32 R124, R120.reuse, R46, R144 ;  /* 0x0000002e787c723c */ /* 0x040fe20000081090 */
[----:B------:R-:W-:Y:S04]  /*29d20*/  LDS R144, [R3+0x4780] ;  /* 0x0047800003907984 */ /* 0x000fe80000000800 */
[----:B------:R-:W-:Y:S03]  /*29d30*/  LDS R146, [R3+0x6780] ;  /* 0x0067800003927984 */ /* 0x000fe60000000800 */
[C---:B------:R-:W-:Y:S01]  /*29d40*/  HMMA.1688.F32.TF32 R128, R120.reuse, R74, R128 ;  /* 0x0000004a7880723c */ /* 0x040fe20000081080 */
[----:B------:R-:W-:Y:S04]  /*29d50*/  LDS R145, [R240+0x4780] ;  /* 0x00478000f0917984 */ /* 0x000fe80000000800 */
[----:B------:R-:W1:Y:S03]  /*29d60*/  LDS R147, [R240+0x6780] ;  /* 0x00678000f0937984 */ /* 0x000e660000000800 */
[C---:B------:R-:W-:Y:S08]  /*29d70*/  HMMA.1688.F32.TF32 R132, R120.reuse, R162, R132 ;  /* 0x000000a27884723c */ /* 0x040ff00000081084 */
[C---:B------:R-:W-:Y:S08]  /*29d80*/  HMMA.1688.F32.TF32 R200, R120.reuse, R10, R200 ;  /* 0x0000000a78c8723c */ /* 0x040ff000000810c8 */
[----:B------:R-:W-:Y:S08]  /*29d90*/  HMMA.1688.F32.TF32 R196, R120, R6, R196 ;  /* 0x0000000678c4723c */ /* 0x000ff000000810c4 */
[----:B------:R-:W-:Y:S07]  /*29da0*/  HMMA.1688.F32.TF32 R120, R148, R46, R152 ;  /* 0x0000002e9478723c */ /* 0x000fee0000081098 */
[----:B------:R-:W-:-:S02]  /*29db0*/  IMAD.MOV.U32 R152, RZ, RZ, R9 ;  /* 0x000000ffff987224 */ /* 0x000fc400078e0009 */
[----:B--2---:R-:W-:Y:S02]  /*29dc0*/  IMAD.MOV.U32 R94, RZ, RZ, R73 ;  /* 0x000000ffff5e7224 */ /* 0x004fe400078e0049 */
[----:B------:R-:W2:Y:S01]  /*29dd0*/  LDL.LU R73, [R1+0x300c] ;  /* 0x00300c0001497983 */ /* 0x000ea20000300800 */
[----:B----4-:R-:W-:-:S03]  /*29de0*/  IMAD.MOV.U32 R95, RZ, RZ, R160 ;  /* 0x000000ffff5f7224 */ /* 0x010fc600078e00a0 */
        /* <DEDUP_REMOVED lines=25> */
[----:B------:R-:W2:Y:S01]  /*29f80*/  LDL.LU R9, [R1+0x2ff4] ;  /* 0x002ff40001097983 */ /* 0x000ea20000300800 */
[----:B------:R-:W-:Y:S01]  /*29f90*/  IMAD.MOV.U32 R153, RZ, RZ, R0 ;  /* 0x000000ffff997224 */ /* 0x000fe200078e0000 */
[----:B------:R-:W-:Y:S01]  /*29fa0*/  MOV R155, R8 ;  /* 0x00000008009b7202 */ /* 0x000fe20000000f00 */
[----:B------:R-:W-:Y:S01]  /*29fb0*/  IMAD.MOV.U32 R154, RZ, RZ, R2 ;  /* 0x000000ffff9a7224 */ /* 0x000fe200078e0002 */
[----:B------:R-:W3:Y:S01]  /*29fc0*/  LDL.LU R0, [R1+0x2ff0] ;  /* 0x002ff00001007983 */ /* 0x000ee20000300800 */
[C---:B------:R-:W-:Y:S03]  /*29fd0*/  HMMA.1688.F32.TF32 R192, R148.reuse, R10, R164 ;  /* 0x0000000a94c0723c */ /* 0x040fe600000810a4 */
[----:B------:R-:W3:Y:S04]  /*29fe0*/  LDL.LU R2, [R1+0x2fec] ;  /* 0x002fec0001027983 */ /* 0x000ee80000300800 */
[----:B------:R-:W3:Y:S04]  /*29ff0*/  LDL.LU R8, [R1+0x2fe8] ;  /* 0x002fe80001087983 */ /* 0x000ee80000300800 */
[----:B------:R-:W3:Y:S04]  /*2a000*/  LDL.LU R164, [R1+0x1510] ;  /* 0x0015100001a47983 */ /* 0x000ee80000300800 */
[----:B------:R-:W3:Y:S04]  /*2a010*/  LDL.LU R165, [R1+0x1514] ;  /* 0x0015140001a57983 */ /* 0x000ee80000300800 */
[----:B------:R-:W3:Y:S04]  /*2a020*/  LDL.LU R166, [R1+0x1518] ;  /* 0x0015180001a67983 */ /* 0x000ee80000300800 */
[----:B------:R-:W3:Y:S01]  /*2a030*/  LDL.LU R167, [R1+0x151c] ;  /* 0x00151c0001a77983 */ /* 0x000ee20000300800 */
[C---:B------:R-:W-:Y:S08]  /*2a040*/  HMMA.1688.F32.TF32 R92, R148.reuse, R86, R92 ;  /* 0x00000056945c723c */ /* 0x040ff0000008105c */
[----:B------:R-:W-:Y:S01]  /*2a050*/  HMMA.1688.F32.TF32 R76, R148, R82, R76 ;  /* 0x00000052944c723c */ /* 0x000fe2000008104c */
[----:B--2---:R-:W-:-:S02]  /*2a060*/  IMAD.MOV.U32 R180, RZ, RZ, R9 ;  /* 0x000000ffffb47224 */ /* 0x004fc400078e0009 */
[----:B------:R-:W2:Y:S05]  /*2a070*/  LDL.LU R9, [R1+0x2fe4] ;  /* 0x002fe40001097983 */ /* 0x000eaa0000300800 */
[C---:B------:R-:W-:Y:S08]  /*2a080*/  HMMA.1688.F32.TF32 R104, R148.reuse, R18, R104 ;  /* 0x000000129468723c */ /* 0x040ff00000081068 */
[C---:B------:R-:W-:Y:S08]  /*2a090*/  HMMA.1688.F32.TF32 R100, R148.reuse, R14, R100 ;  /* 0x0000000e9464723c */ /* 0x040ff00000081064 */
[C---:B------:R-:W-:Y:S08]  /*2a0a0*/  HMMA.1688.F32.TF32 R96, R148.reuse, R26, R96 ;  /* 0x0000001a9460723c */ /* 0x040ff00000081060 */
[----:B------:R-:W-:Y:S01]  /*2a0b0*/  HMMA.1688.F32.TF32 R220, R148, R22, R220 ;  /* 0x0000001694dc723c */ /* 0x000fe200000810dc */
[----:B------:R-:W-:-:S02]  /*2a0c0*/  IMAD.MOV.U32 R181, RZ, RZ, R243 ;  /* 0x000000ffffb57224 */ /* 0x000fc400078e00f3 */
[----:B------:R-:W4:Y:S05]  /*2a0d0*/  LDL.LU R243, [R1+0x2fe0] ;  /* 0x002fe00001f37983 */ /* 0x000f2a0000300800 */
[C---:B------:R-:W-:Y:S01]  /*2a0e0*/  HMMA.1688.F32.TF32 R224, R148.reuse, R90, R224 ;  /* 0x0000005a94e0723c */ /* 0x040fe200000810e0 */
[----:B------:R-:W-:Y:S04]  /*2a0f0*/  STL.64 [R1], R104 ;  /* 0x0000006801007387 */ /* 0x000fe80000100a00 */
[----:B------:R1:W-:Y:S03]  /*2a100*/  STL.64 [R1+0x8], R106 ;  /* 0x0000086a01007387 */ /* 0x0003e60000100a00 */
[C---:B------:R-:W-:Y:S01]  /*2a110*/  HMMA.1688.F32.TF32 R68, R148.reuse, R42, R68 ;  /* 0x0000002a9444723c */ /* 0x040fe20000081044 */
[----:B-1----:R-:W4:Y:S04]  /*2a120*/  LDL.LU.64 R106, [R1+0x2fd8] ;  /* 0x002fd800016a7983 */ /* 0x002f280000300a00 */
[----:B------:R-:W4:Y:S04]  /*2a130*/  LDL.LU.64 R104, [R1+0x2fd0] ;  /* 0x002fd00001687983 */ /* 0x000f280000300a00 */
[----:B------:R-:W-:Y:S04]  /*2a140*/  STL.64 [R1+0xb0], R100 ;  /* 0x0000b06401007387 */ /* 0x000fe80000100a00 */
[----:B------:R1:W-:Y:S01]  /*2a150*/  STL.64 [R1+0xb8], R102 ;  /* 0x0000b86601007387 */ /* 0x0003e20000100a00 */
[C---:B------:R-:W-:Y:S03]  /*2a160*/  HMMA.1688.F32.TF32 R228, R148.reuse, R38, R228 ;  /* 0x0000002694e4723c */ /* 0x040fe600000810e4 */
        /* <DEDUP_REMOVED lines=10> */
[----:B-1----:R-:W4:Y:S05]  /*2a210*/  LDL.LU.64 R222, [R1+0x2fa8] ;  /* 0x002fa80001de7983 */ /* 0x002f2a0000300a00 */
[C---:B------:R-:W-:Y:S01]  /*2a220*/  HMMA.1688.F32.TF32 R136, R148.reuse, R162, R136 ;  /* 0x000000a29488723c */ /* 0x040fe20000081088 */
[----:B------:R-:W4:Y:S04]  /*2a230*/  LDL.LU.64 R220, [R1+0x2fa0] ;  /* 0x002fa00001dc7983 */ /* 0x000f280000300a00 */
[----:B------:R-:W-:Y:S03]  /*2a240*/  STL.64 [R1+0x2f0], R224 ;  /* 0x0002f0e001007387 */ /* 0x000fe60000100a00 */
[----:B------:R-:W-:Y:S01]  /*2a250*/  HMMA.1688.F32.TF32 R148, R148, R30, R152 ;  /* 0x0000001e9494723c */ /* 0x000fe20000081098 */
[----:B------:R1:W-:Y:S04]  /*2a260*/  STL.64 [R1+0x2f8], R226 ;  /* 0x0002f8e201007387 */ /* 0x0003e80000100a00 */
[----:B-1----:R-:W4:Y:S04]  /*2a270*/  LDL.LU.64 R226, [R1+0x2f98] ;  /* 0x002f980001e27983 */ /* 0x002f280000300a00 */
[----:B------:R-:W4:Y:S04]  /*2a280*/  LDL.LU.64 R224, [R1+0x2f90] ;  /* 0x002f900001e07983 */ /* 0x000f280000300a00 */
[----:B------:R-:W-:Y:S04]  /*2a290*/  STL.64 [R1+0x330], R92 ;  /* 0x0003305c01007387 */ /* 0x000fe80000100a00 */
        /* <DEDUP_REMOVED lines=19> */
[----:B------:R-:W4:Y:S04]  /*2a3d0*/  LDL.LU.64 R154, [R1+0x2f38] ;  /* 0x002f3800019a7983 */ /* 0x000f280000300a00 */
[----:B------:R-:W4:Y:S04]  /*2a3e0*/  LDL.LU.64 R152, [R1+0x2f30] ;  /* 0x002f300001987983 */ /* 0x000f280000300a00 */
[----:B------:R3:W-:Y:S04]  /*2a3f0*/  STL.64 [R1+0x7f0], R148 ;  /* 0x0007f09401007387 */ /* 0x0007e80000100a00 */
[----:B------:R1:W-:Y:S01]  /*2a400*/  STL.64 [R1+0x7f8], R150 ;  /* 0x0007f89601007387 */ /* 0x0003e20000100a00 */
[----:B---3--:R-:W-:-:S02]  /*2a410*/  IMAD.MOV.U32 R149, RZ, RZ, R8 ;  /* 0x000000ffff957224 */ /* 0x008fc400078e0008 */
[----:B-1----:R-:W-:Y:S01]  /*2a420*/  IMAD.MOV.U32 R150, RZ, RZ, R2 ;  /* 0x000000ffff967224 */ /* 0x002fe200078e0002 */
[----:B------:R-:W-:Y:S01]  /*2a430*/  MOV R151, R0 ;  /* 0x0000000000977202 */ /* 0x000fe20000000f00 */
[----:B--2---:R-:W-:Y:S01]  /*2a440*/  IMAD.MOV.U32 R148, RZ, RZ, R9 ;  /* 0x000000ffff947224 */ /* 0x004fe200078e0009 */
[C---:B------:R-:W-:Y:S08]  /*2a450*/  HMMA.1688.F32.TF32 R64, R144.reuse, R22, R64 ;  /* 0x000000169040723c */ /* 0x040ff00000081040 */
[C---:B------:R-:W-:Y:S08]  /*2a460*/  HMMA.1688.F32.TF32 R8, R144.reuse, R10, R148 ;  /* 0x0000000a9008723c */ /* 0x040ff00000081094 */
[----:B------:R-:W-:Y:S01]  /*2a470*/  HMMA.1688.F32.TF32 R148, R144, R26, R232 ;  /* 0x0000001a9094723c */ /* 0x000fe200000810e8 */
[----:B------:R-:W-:Y:S01]  /*2a480*/  IMAD.MOV.U32 R236, RZ, RZ, R45 ;  /* 0x000000ffffec7224 */ /* 0x000fe200078e002d */
[----:B------:R-:W-:Y:S01]  /*2a490*/  MOV R237, R44 ;  /* 0x0000002c00ed7202 */ /* 0x000fe20000000f00 */
[----:B------:R-:W-:Y:S01]  /*2a4a0*/  IMAD.MOV.U32 R62, RZ, RZ, R73 ;  /* 0x000000ffff3e7224 */ /* 0x000fe200078e0049 */
[----:B------:R-:W-:Y:S01]  /*2a4b0*/  MOV R60, R161 ;  /* 0x000000a1003c7202 */ /* 0x000fe20000000f00 */
[----:B------:R-:W-:-:S02]  /*2a4c0*/  IMAD.MOV.U32 R63, RZ, RZ, R72 ;  /* 0x000000ffff3f7224 */ /* 0x000fc400078e0048 */
[----:B----4-:R-:W-:Y:S01]  /*2a4d0*/  IMAD.MOV.U32 R61, RZ, RZ, R160 ;  /* 0x000000ffff3d7224 */ /* 0x010fe200078e00a0 */
[C---:B------:R-:W-:Y:S01]  /*2a4e0*/  HMMA.1688.F32.TF32 R44, R144.reuse, R46, R164 ;  /* 0x0000002e902c723c */ /* 0x040fe200000810a4 */
[----:B------:R-:W2:Y:S01]  /*2a4f0*/  LDL.LU.64 R164, [R1+0x2f28] ;  /* 0x002f280001a47983 */ /* 0x000ea20000300a00 */
[----:B------:R-:W-:Y:S02]  /*2a500*/  IMAD.MOV.U32 R238, RZ, RZ, R17 ;  /* 0x000000ffffee7224 */ /* 0x000fe400078e0011 */
[----:B------:R-:W-:Y:S01]  /*2a510*/  IMAD.MOV.U32 R239, RZ, RZ, R16 ;  /* 0x000000ffffef7224 */ /* 0x000fe200078e0010 */
[----:B------:R-:W-:Y:S01]  /*2a520*/  MOV R250, R5 ;  /* 0x0000000500fa7202 */ /* 0x000fe20000000f00 */
[----:B------:R-:W-:Y:S01]  /*2a530*/  IMAD.MOV.U32 R182, RZ, RZ, R242 ;  /* 0x000000ffffb67224 */ /* 0x000fe200078e00f2 */
[----:B------:R-:W-:Y:S01]  /*2a540*/  LDS R166, [R3+0xa400] ;  /* 0x00a4000003a67984 */ /* 0x000fe20000000800 */
[C---:B------:R-:W-:Y:S03]  /*2a550*/  HMMA.1688.F32.TF32 R72, R144.reuse, R74, R168 ;  /* 0x0000004a9048723c */ /* 0x040fe600000810a8 */
[----:B------:R-:W3:Y:S04]  /*2a560*/  LDL.LU.64 R170, [R1+0x2f20] ;  /* 0x002f200001aa7983 */ /* 0x000ee80000300a00 */
[----:B------:R-:W2:Y:S01]  /*2a570*/  LDL.LU.64 R168, [R1+0x2f18] ;  /* 0x002f180001a87983 */ /* 0x000ea20000300a00 */
[----:B------:R-:W-:Y:S03]  /*2a580*/  HMMA.1688.F32.TF32 R160, R144, R162, R48 ;  /* 0x000000a290a0723c */ /* 0x000fe60000081030 */
[----:B------:R-:W2:Y:S01]  /*2a590*/  LDL R48, [R1+0x2164] ;  /* 0x0021640001307983 */ /* 0x000ea20000100800 */
[----:B------:R-:W-:-:S03]  /*2a5a0*/  IMAD.MOV.U32 R242, RZ, RZ, R65 ;  /* 0x000000fffff27224 */ /* 0x000fc600078e0041 */
[----:B------:R-:W-:Y:S01]  /*2a5b0*/  STL.64 [R1+0xa0], R148 ;  /* 0x0000a09401007387 */ /* 0x000fe20000100a00 */
[----:B------:R-:W-:Y:S02]  /*2a5c0*/  IMAD.MOV.U32 R2, RZ, RZ, R66 ;  /* 0x000000ffff027224 */ /* 0x000fe400078e0042 */
[----:B------:R-:W-:Y:S01]  /*2a5d0*/  IMAD.MOV.U32 R0, RZ, RZ, R67 ;  /* 0x000000ffff007224 */ /* 0x000fe200078e0043 */
[----:B------:R-:W-:Y:S04]  /*2a5e0*/  STL.64 [R1+0xa8], R150 ;  /* 0x0000a89601007387 */ /* 0x000fe80000100a00 */
[----:B------:R1:W-:Y:S01]  /*2a5f0*/  STL [R1+0x1a0], R64 ;  /* 0x0001a04001007387 */ /* 0x0003e20000100800 */
[----:B------:R-:W-:Y:S02]  /*2a600*/  IMAD.MOV.U32 R248, RZ, RZ, R13 ;  /* 0x000000fffff87224 */ /* 0x000fe400078e000d */
[----:B------:R-:W-:-:S02]  /*2a610*/  IMAD.MOV.U32 R249, RZ, RZ, R12 ;  /* 0x000000fffff97224 */ /* 0x000fc400078e000c */
[----:B------:R-:W-:Y:S02]  /*2a620*/  IMAD.MOV.U32 R251, RZ, RZ, R4 ;  /* 0x000000fffffb7224 */ /* 0x000fe400078e0004 */
[----:B------:R-:W-:Y:S01]  /*2a630*/  IMAD.MOV.U32 R183, RZ, RZ, R241 ;  /* 0x000000ffffb77224 */ /* 0x000fe200078e00f1 */
[C---:B------:R-:W-:Y:S01]  /*2a640*/  HMMA.1688.F32.TF32 R16, R144.reuse, R18, R176 ;  /* 0x000000129010723c */ /* 0x040fe200000810b0 */
[----:B------:R-:W-:Y:S04]  /*2a650*/  LDS R176, [R3+0x8280] ;  /* 0x0082800003b07984 */ /* 0x000fe80000000800 */
[----:B------:R-:W-:Y:S03]  /*2a660*/  LDS R178, [R3+0xa280] ;  /* 0x00a2800003b27984 */ /* 0x000fe60000000800 */
[C---:B-1----:R-:W-:Y:S01]  /*2a670*/  HMMA.1688.F32.TF32 R64, R144.reuse, R90, R60 ;  /* 0x0000005a9040723c */ /* 0x042fe2000008103c */
[----:B------:R-:W-:Y:S04]  /*2a680*/  LDS R177, [R240+0x8280] ;  /* 0x00828000f0b17984 */ /* 0x000fe80000000800 */
[----:B------:R-:W-:Y:S03]  /*2a690*/  LDS R179, [R240+0xa280] ;  /* 0x00a28000f0b37984 */ /* 0x000fe60000000800 */
[C---:B------:R-:W-:Y:S01]  /*2a6a0*/  HMMA.1688.F32.TF32 R60, R144.reuse, R86, R56 ;  /* 0x00000056903c723c */ /* 0x040fe20000081038 */
[----:B------:R-:W-:Y:S04]  /*2a6b0*/  LDS R167, [R240+0xa400] ;  /* 0x00a40000f0a77984 */ /* 0x000fe80000000800 */
[----:B------:R-:W-:Y:S03]  /*2a6c0*/  LDS R148, [R3+0x8580] ;  /* 0x0085800003947984 */ /* 0x000fe60000000800 */
[C---:B------:R-:W-:Y:S01]  /*2a6d0*/  HMMA.1688.F32.TF32 R56, R144.reuse, R82, R236 ;  /* 0x000000529038723c */ /* 0x040fe200000810ec */
[----:B------:R-:W-:Y:S04]  /*2a6e0*/  LDS R82, [R3+0xa100] ;  /* 0x00a1000003527984 */ /* 0x000fe80000000800 */
[----:B------:R-:W-:Y:S04]  /*2a6f0*/  LDS R83, [R240+0xa100] ;  /* 0x00a10000f0537984 */ /* 0x000fe80000000800 */
[----:B------:R-:W-:Y:S04]  /*2a700*/  STL.64 [R1+0x210], R64 ;  /* 0x0002104001007387 */ /* 0x000fe80000100a00 */
[----:B------:R1:W-:Y:S04]  /*2a710*/  STL.64 [R1+0x218], R66 ;  /* 0x0002184201007387 */ /* 0x0003e80000100a00 */
[----:B------:R-:W-:Y:S04]  /*2a720*/  STL.64 [R1+0x260], R60 ;  /* 0x0002603c01007387 */ /* 0x000fe80000100a00 */
[----:B------:R1:W-:Y:S02]  /*2a730*/  STL.64 [R1+0x268], R62 ;  /* 0x0002683e01007387 */ /* 0x0003e40000100a00 */
[C---:B-1----:R-:W-:Y:S02]  /*2a740*/  HMMA.1688.F32.TF32 R64, R144.reuse, R42, R244 ;  /* 0x0000002a9040723c */ /* 0x042fe400000810f4 */
[----:B------:R-:W-:Y:S04]  /*2a750*/  STL.64 [R1+0x2e0], R56 ;  /* 0x0002e03801007387 */ /* 0x000fe80000100a00 */
[----:B------:R1:W-:Y:S02]  /*2a760*/  STL.64 [R1+0x2e8], R58 ;  /* 0x0002e83a01007387 */ /* 0x0003e40000100a00 */
[C---:B------:R-:W-:Y:S02]  /*2a770*/  HMMA.1688.F32.TF32 R60, R144.reuse, R38, R52 ;  /* 0x00000026903c723c */ /* 0x040fe40000081034 */
[----:B------:R-:W-:Y:S04]  /*2a780*/  LDS R38, [R3+0xa000] ;  /* 0x00a0000003267984 */ /* 0x000fe80000000800 */
[----:B------:R-:W-:Y:S02]  /*2a790*/  LDS R39, [R240+0xa000] ;  /* 0x00a00000f0277984 */ /* 0x000fe40000000800 */
[C---:B-1----:R-:W-:Y:S02]  /*2a7a0*/  HMMA.1688.F32.TF32 R56, R144.reuse, R34, R184 ;  /* 0x000000229038723c */ /* 0x042fe400000810b8 */
[----:B------:R-:W-:Y:S04]  /*2a7b0*/  LDS R42, [R3+0xa080] ;  /* 0x00a08000032a7984 */ /* 0x000fe80000000800 */
[----:B------:R-:W-:Y:S02]  /*2a7c0*/  LDS R43, [R240+0xa080] ;  /* 0x00a08000f02b7984 */ /* 0x000fe40000000800 */
[----:B------:R-:W-:Y:S02]  /*2a7d0*/  HMMA.1688.F32.TF32 R52, R144, R30, R248 ;  /* 0x0000001e9034723c */ /* 0x000fe400000810f8 */
[----:B------:R-:W-:Y:S04]  /*2a7e0*/  STL.64 [R1+0x730], R64 ;  /* 0x0007304001007387 */ /* 0x000fe80000100a00 */
[----:B------:R-:W-:Y:S04]  /*2a7f0*/  STL.64 [R1+0x738], R66 ;  /* 0x0007384201007387 */ /* 0x000fe80000100a00 */
[----:B------:R-:W-:Y:S04]  /*2a800*/  STL.64 [R1+0x5f0], R60 ;  /* 0x0005f03c01007387 */ /* 0x000fe80000100a00 */
[----:B------:R1:W-:Y:S01]  /*2a810*/  STL.64 [R1+0x5f8], R62 ;  /* 0x0005f83e01007387 */ /* 0x0003e20000100a00 */
[----:B------:R-:W-:-:S03]  /*2a820*/  MOV R184, R20 ;  /* 0x0000001400b87202 */ /* 0x000fc60000000f00 */
[----:B------:R-:W-:Y:S01]  /*2a830*/  STL.64 [R1+0x510], R56 ;  /* 0x0005103801007387 */ /* 0x000fe20000100a00 */
[----:B------:R-:W-:-:S03]  /*2a840*/  IMAD.MOV.U32 R185, RZ, RZ, R21 ;  /* 0x000000ffffb97224 */ /* 0x000fc600078e0015 */
[----:B------:R1:W-:Y:S01]  /*2a850*/  STL.64 [R1+0x518], R58 ;  /* 0x0005183a01007387 */ /* 0x0003e20000100a00 */
[----:B------:R-:W-:-:S03]  /*2a860*/  IMAD.MOV.U32 R186, RZ, RZ, R24 ;  /* 0x000000ffffba7224 */ /* 0x000fc600078e0018 */
[----:B------:R3:W-:Y:S01]  /*2a870*/  STL.64 [R1+0x4b0], R52 ;  /* 0x0004b03401007387 */ /* 0x0007e20000100a00 */
[----:B------:R-:W-:-:S03]  /*2a880*/  IMAD.MOV.U32 R187, RZ, RZ, R25 ;  /* 0x000000ffffbb7224 */ /* 0x000fc600078e0019 */
[----:B------:R2:W-:Y:S04]  /*2a890*/  STL.64 [R1+0x4b8], R54 ;  /* 0x0004b83601007387 */ /* 0x0005e80000100a00 */
[----:B------:R-:W4:Y:S04]  /*2a8a0*/  LDL.LU R20, [R1+0x2f14] ;  /* 0x002f140001147983 */ /* 0x000f280000300800 */
[----:B------:R-:W4:Y:S04]  /*2a8b0*/  LDL.LU R21, [R1+0x2f10] ;  /* 0x002f100001157983 */ /* 0x000f280000300800 */
[----:B------:R-:W4:Y:S04]  /*2a8c0*/  LDL.LU R24, [R1+0x2f0c] ;  /* 0x002f0c0001187983 */ /* 0x000f280000300800 */
[----:B------:R-:W4:Y:S01]  /*2a8d0*/  LDL.LU R25, [R1+0x2f08] ;  /* 0x002f080001197983 */ /* 0x000f220000300800 */
[----:B-1----:R-:W-:-:S02]  /*2a8e0*/  IMAD.MOV.U32 R62, RZ, RZ, R37 ;  /* 0x000000ffff3e7224 */ /* 0x002fc400078e0025 */
[----:B------:R-:W-:Y:S01]  /*2a8f0*/  IMAD.MOV.U32 R63, RZ, RZ, R36 ;  /* 0x000000ffff3f7224 */ /* 0x000fe200078e0024 */
[----:B------:R-:W-:Y:S01]  /*2a900*/  LDS R37, [R240+0x8000] ;  /* 0x00800000f0257984 */ /* 0x000fe20000000800 */
[----:B------:R-:W-:Y:S01]  /*2a910*/  MOV R60, R41 ;  /* 0x00000029003c7202 */ /* 0x000fe20000000f00 */
[----:B------:R-:W-:Y:S02]  /*2a920*/  IMAD.MOV.U32 R61, RZ, RZ, R40 ;  /* 0x000000ffff3d7224 */ /* 0x000fe400078e0028 */
[----:B------:R-:W-:Y:S04]  /*2a930*/  LDS R36, [R3+0x8000] ;  /* 0x0080000003247984 */ /* 0x000fe80000000800 */
[----:B------:R-:W-:Y:S04]  /*2a940*/  LDS R40, [R3+0x8080] ;  /* 0x0080800003287984 */ /* 0x000fe80000000800 */
[----:B------:R-:W-:Y:S01]  /*2a950*/  LDS R41, [R240+0x8080] ;  /* 0x00808000f0297984 */ /* 0x000fe20000000800 */
[----:B------:R-:W-:-:S02]  /*2a960*/  IMAD.MOV.U32 R58, RZ, RZ, R81 ;  /* 0x000000ffff3a7224 */ /* 0x000fc400078e0051 */
[----:B------:R-:W-:Y:S01]  /*2a970*/  IMAD.MOV.U32 R59, RZ, RZ, R80 ;  /* 0x000000ffff3b7224 */ /* 0x000fe200078e0050 */
[----:B------:R-:W-:Y:S01]  /*2a980*/  LDS R81, [R240+0x8100] ;  /* 0x00810000f0517984 */ /* 0x000fe20000000800 */
[----:B------:R-:W-:-:S03]  /*2a990*/  IMAD.MOV.U32 R64, RZ, RZ, R33 ;  /* 0x000000ffff407224 */ /* 0x000fc600078e0021 */
[----:B------:R-:W-:Y:S01]  /*2a9a0*/  LDS R80, [R3+0x8100] ;  /* 0x0081000003507984 */ /* 0x000fe20000000800 */
[----:B------:R-:W-:-:S03]  /*2a9b0*/  MOV R65, R32 ;  /* 0x0000002000417202 */ /* 0x000fc60000000f00 */
[----:B------:R-:W-:Y:S01]  /*2a9c0*/  LDS R32, [R3+0x8180] ;  /* 0x0081800003207984 */ /* 0x000fe20000000800 */
[C---:B------:R-:W-:Y:S03]  /*2a9d0*/  HMMA.1688.F32.TF32 R12, R144.reuse, R14, R180 ;  /* 0x0000000e900c723c */ /* 0x040fe600000810b4 */
[----:B------:R-:W-:Y:S04]  /*2a9e0*/  LDS R34, [R3+0xa180] ;  /* 0x00a1800003227984 */ /* 0x000fe80000000800 */
[----:B------:R-:W-:Y:S04]  /*2a9f0*/  LDS R33, [R240+0x8180] ;  /* 0x00818000f0217984 */ /* 0x000fe80000000800 */
[----:B------:R-:W-:Y:S04]  /*2aa00*/  LDS R35, [R240+0xa180] ;  /* 0x00a18000f0237984 */ /* 0x000fe80000000800 */
[----:B------:R-:W-:Y:S04]  /*2aa10*/  LDS R180, [R3+0x8200] ;  /* 0x0082000003b47984 */ /* 0x000fe80000000800 */
[----:B------:R-:W-:Y:S04]  /*2aa20*/  LDS R182, [R3+0xa200] ;  /* 0x00a2000003b67984 */ /* 0x000fe80000000800 */
[----:B------:R-:W-:Y:S04]  /*2aa30*/  LDS R181, [R240+0x8200] ;  /* 0x00820000f0b57984 */ /* 0x000fe80000000800 */
[----:B------:R-:W-:Y:S01]  /*2aa40*/  LDS R183, [R240+0xa200] ;  /* 0x00a20000f0b77984 */ /* 0x000fe20000000800 */
[----:B------:R-:W-:Y:S03]  /*2aa50*/  HMMA.1688.F32.TF32 R4, R144, R6, R172 ;  /* 0x000000069004723c */ /* 0x000fe600000810ac */
[----:B------:R-:W-:Y:S04]  /*2aa60*/  LDS R172, [R3+0x8300] ;  /* 0x0083000003ac7984 */ /* 0x000fe80000000800 */
[----:B------:R-:W-:Y:S04]  /*2aa70*/  LDS R174, [R3+0xa300] ;  /* 0x00a3000003ae7984 */ /* 0x000fe80000000800 */
[----:B------:R-:W-:Y:S04]  /*2aa80*/  LDS R173, [R240+0x8300] ;  /* 0x00830000f0ad7984 */ /* 0x000fe80000000800 */
[----:B------:R-:W-:Y:S01]  /*2aa90*/  LDS R175, [R240+0xa300] ;  /* 0x00a30000f0af7984 */ /* 0x000fe20000000800 */
[----:B------:R-:W-:-:S02]  /*2aaa0*/  IMAD.MOV.U32 R66, RZ, RZ, R29 ;  /* 0x000000ffff427224 */ /* 0x000fc400078e001d */
[----:B------:R-:W-:Y:S01]  /*2aab0*/  IMAD.MOV.U32 R67, RZ, RZ, R28 ;  /* 0x000000ffff437224 */ /* 0x000fe200078e001c */
[----:B------:R-:W-:Y:S01]  /*2aac0*/  MOV R239, R88 ;  /* 0x0000005800ef7202 */ /* 0x000fe20000000f00 */
[----:B------:R-:W-:Y:S01]  /*2aad0*/  IMAD.MOV.U32 R56, RZ, RZ, R85 ;  /* 0x000000ffff387224 */ /* 0x000fe200078e0055 */
[----:B------:R-:W4:Y:S01]  /*2aae0*/  LDL.LU R244, [R1+0xc10] ;  /* 0x000c100001f47983 */ /* 0x000f220000300800 */
[----:B------:R-:W-:Y:S02]  /*2aaf0*/  IMAD.MOV.U32 R57, RZ, RZ, R84 ;  /* 0x000000ffff397224 */ /* 0x000fe400078e0054 */
[----:B------:R-:W-:Y:S01]  /*2ab00*/  IMAD.MOV.U32 R238, RZ, RZ, R89 ;  /* 0x000000ffffee7224 */ /* 0x000fe200078e0059 */
[----:B------:R-:W4:Y:S01]  /*2ab10*/  LDL.LU R245, [R1+0xc14] ;  /* 0x000c140001f57983 */ /* 0x000f220000300800 */
[----:B------:R-:W-:Y:S01]  /*2ab20*/  IMAD.MOV.U32 R248, RZ, RZ, R159 ;  /* 0x000000fffff87224 */ /* 0x000fe200078e009f */
[----:B------:R-:W-:Y:S02]  /*2ab30*/  MOV R249, R158 ;  /* 0x0000009e00f97202 */ /* 0x000fe40000000f00 */
[----:B------:R-:W4:Y:S01]  /*2ab40*/  LDL.LU R246, [R1+0xc18] ;  /* 0x000c180001f67983 */ /* 0x000f220000300800 */
[----:B------:R-:W-:-:S02]  /*2ab50*/  IMAD.MOV.U32 R250, RZ, RZ, R157 ;  /* 0x000000fffffa7224 */ /* 0x000fc400078e009d */
[----:B------:R-:W-:Y:S01]  /*2ab60*/  IMAD.MOV.U32 R49, RZ, RZ, R154 ;  /* 0x000000ffff317224 */ /* 0x000fe200078e009a */
[----:B------:R-:W-:Y:S01]  /*2ab70*/  MOV R50, R153 ;  /* 0x0000009900327202 */ /* 0x000fe20000000f00 */
[----:B------:R-:W-:Y:S01]  /*2ab80*/  IMAD.MOV.U32 R51, RZ, RZ, R152 ;  /* 0x000000ffff337224 */ /* 0x000fe200078e0098 */
[----:B------:R-:W-:Y:S01]  /*2ab90*/  STL [R1+0x22dc], R243 ;  /* 0x0022dcf301007387 */ /* 0x000fe20000100800 */
[----:B------:R-:W-:-:S03]  /*2aba0*/  IMAD.MOV.U32 R251, RZ, RZ, R156 ;  /* 0x000000fffffb7224 */ /* 0x000fc600078e009c */
[----:B------:R-:W-:Y:S04]  /*2abb0*/  LDS R150, [R3+0xa580] ;  /* 0x00a5800003967984 */ /* 0x000fe80000000800 */
[----:B------:R-:W-:Y:S04]  /*2abc0*/  LDS R149, [R240+0x8580] ;  /* 0x00858000f0957984 */ /* 0x000fe80000000800 */
[----:B------:R-:W-:Y:S01]  /*2abd0*/  LDS R151, [R240+0xa580] ;  /* 0x00a58000f0977984 */ /* 0x000fe20000000800 */
[----:B--2---:R-:W-:-:S03]  /*2abe0*/  IMAD R241, R243, 0x10000, R48 ;  /* 0x00010000f3f17824 */ /* 0x004fc600078e0230 */
[----:B------:R-:W-:Y:S01]  /*2abf0*/  LDS R90, [R3+0xa700] ;  /* 0x00a70000035a7984 */ /* 0x000fe20000000800 */
[----:B------:R-:W-:Y:S02]  /*2ac00*/  IMAD.MOV.U32 R236, RZ, RZ, R165 ;  /* 0x000000ffffec7224 */ /* 0x000fe400078e00a5 */
[----:B------:R-:W-:Y:S01]  /*2ac10*/  IMAD.MOV.U32 R237, RZ, RZ, R164 ;  /* 0x000000ffffed7224 */ /* 0x000fe200078e00a4 */
[----:B------:R-:W-:Y:S01]  /*2ac20*/  LDS R91, [R240+0xa700] ;  /* 0x00a70000f05b7984 */ /* 0x000fe20000000800 */
[----:B------:R-:W-:Y:S02]  /*2ac30*/  IMAD.MOV.U32 R48, RZ, RZ, R155 ;  /* 0x000000ffff307224 */ /* 0x000fe400078e009b */
[----:B------:R-:W-:Y:S01]  /*2ac40*/  IMAD.MOV.U32 R247, RZ, RZ, R252 ;  /* 0x000000fffff77224 */ /* 0x000fe200078e00fc */
[----:B---3--:R-:W-:Y:S01]  /*2ac50*/  MOV R53, R170 ;  /* 0x000000aa00357202 */ /* 0x008fe20000000f00 */
[----:B------:R-:W-:Y:S01]  /*2ac60*/  IMAD.MOV.U32 R52, RZ, RZ, R171 ;  /* 0x000000ffff347224 */ /* 0x000fe200078e00ab */
[----:B------:R-:W-:Y:S01]  /*2ac70*/  LDS R170, [R3+0xa380] ;  /* 0x00a3800003aa7984 */ /* 0x000fe20000000800 */
[----:B------:R-:W-:-:S02]  /*2ac80*/  IMAD.MOV.U32 R54, RZ, RZ, R169 ;  /* 0x000000ffff367224 */ /* 0x000fc400078e00a9 */
[----:B------:R-:W-:Y:S01]  /*2ac90*/  IMAD.MOV.U32 R55, RZ, RZ, R168 ;  /* 0x000000ffff377224 */ /* 0x000fe200078e00a8 */
        /* <DEDUP_REMOVED lines=27> */
[----:B----4-:R-:W-:-:S02]  /*2ae50*/  IMAD.MOV.U32 R233, RZ, RZ, R24 ;  /* 0x000000ffffe97224 */ /* 0x010fc400078e0018 */
[----:B------:R-:W-:Y:S02]  /*2ae60*/  IMAD.MOV.U32 R232, RZ, RZ, R25 ;  /* 0x000000ffffe87224 */ /* 0x000fe400078e0019 */
[----:B------:R-:W1:Y:S01]  /*2ae70*/  LDSM.16.M88.4 R24, [R241+0x40000] ;  /* 0x04000000f118783b */ /* 0x000e620000000200 */
[----:B------:R-:W-:Y:S01]  /*2ae80*/  MOV R234, R21 ;  /* 0x0000001500ea7202 */ /* 0x000fe20000000f00 */
[----:B------:R-:W-:Y:S02]  /*2ae90*/  IMAD.MOV.U32 R235, RZ, RZ, R20 ;  /* 0x000000ffffeb7224 */ /* 0x000fe400078e0014 */
[----:B------:R-:W2:Y:S05]  /*2aea0*/  LDSM.16.M88.4 R20, [R241+0x41000] ;  /* 0x04100000f114783b */ /* 0x000eaa0000000200 */
[-C--:B-1----:R-:W-:Y:S08]  /*2aeb0*/  HMMA.1688.F32.TF32 R232, R36, R24.reuse, R232 ;  /* 0x0000001824e8723c */ /* 0x082ff000000810e8 */
[-C--:B------:R-:W-:Y:S08]  /*2aec0*/  HMMA.1688.F32.TF32 R64, R40, R24.reuse, R64 ;  /* 0x000000182840723c */ /* 0x080ff00000081040 */
[-C--:B------:R-:W-:Y:S01]  /*2aed0*/  HMMA.1688.F32.TF32 R60, R80, R24.reuse, R60 ;  /* 0x00000018503c723c */ /* 0x080fe2000008103c */
[----:B------:R-:W-:Y:S07]  /*2aee0*/  STL [R1+0x2dd8], R26 ;  /* 0x002dd81a01007387 */ /* 0x000fee0000100800 */
[-C--:B------:R-:W-:Y:S01]  /*2aef0*/  HMMA.1688.F32.TF32 R56, R32, R24.reuse, R56 ;  /* 0x000000182038723c */ /* 0x080fe20000081038 */
[----:B------:R-:W-:Y:S07]  /*2af00*/  STL [R1+0x2dd4], R27 ;  /* 0x002dd41b01007387 */ /* 0x000fee0000100800 */
[-C--:B------:R-:W-:Y:S01]  /*2af10*/  HMMA.1688.F32.TF32 R236, R180, R24.reuse, R236 ;  /* 0x00000018b4ec723c */ /* 0x080fe200000810ec */
[----:B--2---:R-:W-:Y:S04]  /*2af20*/  STL [R1+0x2de0], R22 ;  /* 0x002de01601007387 */ /* 0x004fe80000100800 */
[----:B------:R-:W-:Y:S03]  /*2af30*/  STL [R1+0x2ddc], R23 ;  /* 0x002ddc1701007387 */ /* 0x000fe60000100800 */
[----:B------:R-:W-:Y:S01]  /*2af40*/  HMMA.1688.F32.TF32 R48, R176, R24, R48 ;  /* 0x00000018b030723c */ /* 0x000fe20000081030 */
[----:B------:R-:W-:Y:S01]  /*2af50*/  STL.64 [R1+0x770], R232 ;  /* 0x000770e801007387 */ /* 0x000fe20000100a00 */
[----:B------:R-:W-:-:S03]  /*2af60*/  IMAD.MOV.U32 R252, RZ, RZ, R67 ;  /* 0x000000fffffc7224 */ /* 0x000fc600078e0043 */
[----:B------:R1:W-:Y:S03]  /*2af70*/  STL.64 [R1+0x778], R234 ;  /* 0x000778ea01007387 */ /* 0x0003e60000100a00 */
[-C--:B------:R-:W-:Y:S01]  /*2af80*/  HMMA.1688.F32.TF32 R248, R172, R24.reuse, R248 ;  /* 0x00000018acf8723c */ /* 0x080fe200000810f8 */
[----:B-1----:R-:W2:Y:S04]  /*2af90*/  LDL.LU.64 R234, [R1+0x2f00] ;  /* 0x002f000001ea7983 */ /* 0x002ea80000300a00 */
[----:B------:R-:W2:Y:S04]  /*2afa0*/  LDL.LU.64 R232, [R1+0x2ef8] ;  /* 0x002ef80001e87983 */ /* 0x000ea80000300a00 */
[----:B------:R-:W-:Y:S04]  /*2afb0*/  STL.64 [R1+0x900], R64 ;  /* 0x0009004001007387 */ /* 0x000fe80000100a00 */
[----:B------:R1:W-:Y:S04]  /*2afc0*/  STL [R1+0x908], R66 ;  /* 0x0009084201007387 */ /* 0x0003e80000100800 */
[----:B-1----:R-:W3:Y:S04]  /*2afd0*/  LDL.LU.64 R66, [R1+0x2ef0] ;  /* 0x002ef00001427983 */ /* 0x002ee80000300a00 */
[----:B------:R-:W3:Y:S04]  /*2afe0*/  LDL.LU.64 R64, [R1+0x2ee8] ;  /* 0x002ee80001407983 */ /* 0x000ee80000300a00 */
[----:B------:R-:W-:Y:S04]  /*2aff0*/  STL [R1+0x2d88], R252 ;  /* 0x002d88fc01007387 */ /* 0x000fe80000100800 */
[----:B------:R-:W-:Y:S04]  /*2b000*/  STL.64 [R1+0xa40], R60 ;  /* 0x000a403c01007387 */ /* 0x000fe80000100a00 */
[----:B------:R1:W-:Y:S04]  /*2b010*/  STL.64 [R1+0xa48], R62 ;  /* 0x000a483e01007387 */ /* 0x0003e80000100a00 */
[----:B-1----:R-:W4:Y:S04]  /*2b020*/  LDL.LU.64 R62, [R1+0x2ee0] ;  /* 0x002ee000013e7983 */ /* 0x002f280000300a00 */
[----:B------:R-:W4:Y:S04]  /*2b030*/  LDL.LU.64 R60, [R1+0x2ed8] ;  /* 0x002ed800013c7983 */ /* 0x000f280000300a00 */
[----:B------:R-:W-:Y:S04]  /*2b040*/  STL.64 [R1+0xb90], R56 ;  /* 0x000b903801007387 */ /* 0x000fe80000100a00 */
[----:B------:R1:W-:Y:S04]  /*2b050*/  STL.64 [R1+0xb98], R58 ;  /* 0x000b983a01007387 */ /* 0x0003e80000100a00 */
[----:B-1----:R-:W2:Y:S04]  /*2b060*/  LDL.LU.64 R58, [R1+0x2ed0] ;  /* 0x002ed000013a7983 */ /* 0x002ea80000300a00 */
[----:B------:R-:W2:Y:S04]  /*2b070*/  LDL.LU.64 R56, [R1+0x2ec8] ;  /* 0x002ec80001387983 */ /* 0x000ea80000300a00 */
        /* <DEDUP_REMOVED lines=10> */
[----:B-1----:R-:W3:Y:S04]  /*2b120*/  LDL.LU.64 R250, [R1+0x2ea0] ;  /* 0x002ea00001fa7983 */ /* 0x002ee80000300a00 */
[----:B------:R-:W3:Y:S01]  /*2b130*/  LDL.LU.64 R248, [R1+0x2e98] ;  /* 0x002e980001f87983 */ /* 0x000ee20000300a00 */
[-C--:B--2---:R-:W-:Y:S08]  /*2b140*/  HMMA.1688.F32.TF32 R48, R164, R24.reuse, R48 ;  /* 0x00000018a430723c */ /* 0x084ff00000081030 */
[-C--:B---3--:R-:W-:Y:S11]  /*2b150*/  HMMA.1688.F32.TF32 R248, R168, R24.reuse, R248 ;  /* 0x00000018a8f8723c */ /* 0x088ff600000810f8 */
[----:B------:R-:W-:Y:S11]  /*2b160*/  @!UPT UIADD3 URZ, URZ, URZ, URZ ;  /* 0x0000003f3f3ff290 */ /* 0x000ff6000fffe03f */
[----:B------:R-:W-:Y:S01]  /*2b170*/  @!UPT UIADD3 URZ, URZ, URZ, URZ ;  /* 0x0000003f3f3ff290 */ /* 0x000fe2000fffe03f */
[----:B------:R-:W-:Y:S04]  /*2b180*/  STL.64 [R1+0x1050], R248 ;  /* 0x001050f801007387 */ /* 0x000fe80000100a00 */
[----:B------:R1:W-:Y:S04]  /*2b190*/  STL.64 [R1+0x1058], R250 ;  /* 0x001058fa01007387 */ /* 0x0003e80000100a00 */
[----:B------:R-:W-:Y:S04]  /*2b1a0*/  STL.64 [R1+0x10d0], R48 ;  /* 0x0010d03001007387 */ /* 0x000fe80000100a00 */
[----:B------:R2:W-:Y:S01]  /*2b1b0*/  STL.64 [R1+0x10d8], R50 ;  /* 0x0010d83201007387 */ /* 0x0005e20000100a00 */
[-C--:B-1----:R-:W-:Y:S08]  /*2b1c0*/  HMMA.1688.F32.TF32 R248, R156, R24.reuse, R56 ;  /* 0x000000189cf8723c */ /* 0x082ff00000081038 */
[-C--:B--2---:R-:W-:Y:S08]  /*2b1d0*/  HMMA.1688.F32.TF32 R48, R152, R24.reuse, R68 ;  /* 0x000000189830723c */ /* 0x084ff00000081044 */
[-C--:B------:R-:W-:Y:S07]  /*2b1e0*/  HMMA.1688.F32.TF32 R56, R148, R24.reuse, R96 ;  /* 0x000000189438723c */ /* 0x080fee0000081060 */
[----:B------:R-:W-:Y:S01]  /*2b1f0*/  STL.64 [R1+0x11d0], R248 ;  /* 0x0011d0f801007387 */ /* 0x000fe20000100a00 */
[-C--:B------:R-:W-:Y:S03]  /*2b200*/  HMMA.1688.F32.TF32 R68, R144, R24.reuse, R108 ;  /* 0x000000189044723c */ /* 0x080fe6000008106c */
[----:B------:R-:W-:Y:S04]  /*2b210*/  STL.64 [R1+0x11d8], R250 ;  /* 0x0011d8fa01007387 */ /* 0x000fe80000100a00 */
[----:B------:R-:W-:Y:S04]  /*2b220*/  STL.64 [R1+0x1260], R48 ;  /* 0x0012603001007387 */ /* 0x000fe80000100a00 */
[----:B------:R1:W-:Y:S02]  /*2b230*/  STL.64 [R1+0x1268], R50 ;  /* 0x0012683201007387 */ /* 0x0003e40000100a00 */
[-C--:B-1----:R-:W-:Y:S02]  /*2b240*/  HMMA.1688.F32.TF32 R48, R28, R24.reuse, R124 ;  /* 0x000000181c30723c */ /* 0x082fe4000008107c */
[----:B------:R-:W-:Y:S04]  /*2b250*/  STL.64 [R1+0x1330], R56 ;  /* 0x0013303801007387 */ /* 0x000fe80000100a00 */
[----:B------:R1:W-:Y:S04]  /*2b260*/  STL.64 [R1+0x1338], R58 ;  /* 0x0013383a01007387 */ /* 0x0003e80000100a00 */
[----:B------:R-:W-:Y:S04]  /*2b270*/  STL.64 [R1+0x1380], R68 ;  /* 0x0013804401007387 */ /* 0x000fe80000100a00 */
[----:B------:R-:W-:Y:S01]  /*2b280*/  STL.64 [R1+0x1388], R70 ;  /* 0x0013884601007387 */ /* 0x000fe20000100a00 */
[-C--:B-1----:R-:W-:Y:S08]  /*2b290*/  HMMA.1688.F32.TF32 R56, R88, R24.reuse, R120 ;  /* 0x000000185838723c */ /* 0x082ff00000081078 */
[----:B------:R-:W-:Y:S01]  /*2b2a0*/  STL.64 [R1+0x13d0], R48 ;  /* 0x0013d03001007387 */ /* 0x000fe20000100a00 */
[----:B------:R-:W-:Y:S03]  /*2b2b0*/  HMMA.1688.F32.TF32 R24, R84, R24, R44 ;  /* 0x000000185418723c */ /* 0x000fe6000008102c */
[----:B------:R1:W-:Y:S05]  /*2b2c0*/  STL.64 [R1+0x13d8], R50 ;  /* 0x0013d83201007387 */ /* 0x0003ea0000100a00 */
[-C--:B-1----:R-:W-:Y:S06]  /*2b2d0*/  HMMA.1688.F32.TF32 R48, R36, R20.reuse, R244 ;  /* 0x000000142430723c */ /* 0x082fec00000810f4 */
[----:B------:R-:W-:Y:S04]  /*2b2e0*/  STL.64 [R1+0x1460], R56 ;  /* 0x0014603801007387 */ /* 0x000fe80000100a00 */
[----:B------:R-:W-:Y:S01]  /*2b2f0*/  STL.64 [R1+0x1468], R58 ;  /* 0x0014683a01007387 */ /* 0x000fe20000100a00 */
[----:B------:R-:W-:Y:S04]  /*2b300*/  HMMA.1688.F32.TF32 R44, R40, R20, R52 ;  /* 0x00000014282c723c */ /* 0x000fe80000081034 */
[----:B------:R-:W-:Y:S04]  /*2b310*/  STL.64 [R1+0x1470], R24 ;  /* 0x0014701801007387 */ /* 0x000fe80000100a00 */
[----:B------:R1:W-:Y:S05]  /*2b320*/  STL.64 [R1+0x1478], R26 ;  /* 0x0014781a01007387 */ /* 0x0003ea0000100a00 */
[----:B-1----:R-:W-:Y:S01]  /*2b330*/  IMAD.MOV.U32 R27, RZ, RZ, R51 ;  /* 0x000000ffff1b7224 */ /* 0x002fe200078e0033 */
[----:B------:R-:W-:-:S04]  /*2b340*/  MOV R26, R50 ;  /* 0x00000032001a7202 */ /* 0x000fc80000000f00 */
[----:B------:R-:W-:Y:S04]  /*2b350*/  STL [R1+0x2df0], R27 ;  /* 0x002df01b01007387 */ /* 0x000fe80000100800 */
[----:B------:R1:W-:Y:S02]  /*2b360*/  STL [R1+0x2dec], R26 ;  /* 0x002dec1a01007387 */ /* 0x0003e40000100800 */
[-C--:B-1----:R-:W-:Y:S01]  /*2b370*/  HMMA.1688.F32.TF32 R24, R80, R20.reuse, R184 ;  /* 0x000000145018723c */ /* 0x082fe200000810b8 */
[----:B------:R-:W-:Y:S02]  /*2b380*/  IMAD.MOV.U32 R22, RZ, RZ, R48 ;  /* 0x000000ffff167224 */ /* 0x000fe400078e0030 */
[----:B------:R-:W-:Y:S02]  /*2b390*/  IMAD.MOV.U32 R23, RZ, RZ, R49 ;  /* 0x000000ffff177224 */ /* 0x000fe400078e0031 */
[----:B------:R-:W-:Y:S01]  /*2b3a0*/  IMAD.MOV.U32 R252, RZ, RZ, R45 ;  /* 0x000000fffffc7224 */ /* 0x000fe200078e002d */
[----:B------:R-:W-:Y:S04]  /*2b3b0*/  STL [R1+0x2de8], R22 ;  /* 0x002de81601007387 */ /* 0x000fe80000100800 */
[----:B------:R-:W-:Y:S04]  /*2b3c0*/  STL [R1+0x2de4], R23 ;  /* 0x002de41701007387 */ /* 0x000fe80000100800 */
[----:B------:R1:W-:Y:S04]  /*2b3d0*/  STL [R1+0x430], R44 ;  /* 0x0004302c01007387 */ /* 0x0003e80000100800 */
[----:B------:R2:W-:Y:S04]  /*2b3e0*/  STL.64 [R1+0x438], R46 ;  /* 0x0004382e01007387 */ /* 0x0005e80000100a00 */
[----:B------:R-:W-:Y:S04]  /*2b3f0*/  STL [R1+0x2d9c], R252 ;  /* 0x002d9cfc01007387 */ /* 0x000fe80000100800 */
[----:B------:R-:W3:Y:S04]  /*2b400*/  LDL.LU R56, [R1+0x100] ;  /* 0x0001000001387983 */ /* 0x000ee80000300800 */
[----:B------:R1:W-:Y:S04]  /*2b410*/  STL.64 [R1+0x950], R24 ;  /* 0x0009501801007387 */ /* 0x0003e80000100a00 */
[----:B------:R1:W-:Y:S04]  /*2b420*/  STL.64 [R1+0x958], R26 ;  /* 0x0009581a01007387 */ /* 0x0003e80000100a00 */
        /* <DEDUP_REMOVED lines=23> */
[----:B-1----:R-:W4:Y:S04]  /*2b5a0*/  LDL.LU R44, [R1+0xf0] ;  /* 0x0000f000012c7983 */ /* 0x002f280000300800 */
[----:B------:R-:W4:Y:S04]  /*2b5b0*/  LDL.LU R45, [R1+0xf4] ;  /* 0x0000f400012d7983 */ /* 0x000f280000300800 */
[----:B--2---:R-:W2:Y:S04]  /*2b5c0*/  LDL.LU R46, [R1+0xf8] ;  /* 0x0000f800012e7983 */ /* 0x004ea80000300800 */
        /* <DEDUP_REMOVED lines=25> */
[-C--:B---3--:R-:W-:Y:S08]  /*2b760*/  HMMA.1688.F32.TF32 R52, R180, R20.reuse, R52 ;  /* 0x00000014b434723c */ /* 0x088ff00000081034 */
[-C--:B----4-:R-:W-:Y:S08]  /*2b770*/  HMMA.1688.F32.TF32 R244, R32, R20.reuse, R244 ;  /* 0x0000001420f4723c */ /* 0x090ff000000810f4 */
[-C--:B------:R-:W-:Y:S11]  /*2b780*/  HMMA.1688.F32.TF32 R48, R176, R20.reuse, R48 ;  /* 0x00000014b030723c */ /* 0x080ff60000081030 */
[----:B------:R-:W-:Y:S04]  /*2b790*/  @!UPT UIADD3 URZ, URZ, URZ, URZ ;  /* 0x0000003f3f3ff290 */ /* 0x000fe8000fffe03f */
[----:B------:R-:W-:Y:S04]  /*2b7a0*/  STL.64 [R1+0xa90], R244 ;  /* 0x000a90f401007387 */ /* 0x000fe80000100a00 */
[----:B------:R1:W-:Y:S04]  /*2b7b0*/  STL.64 [R1+0xa98], R246 ;  /* 0x000a98f601007387 */ /* 0x0003e80000100a00 */
[----:B-1----:R-:W3:Y:S04]  /*2b7c0*/  LDL.LU.64 R246, [R1+0x2e90] ;  /* 0x002e900001f67983 */ /* 0x002ee80000300a00 */
[----:B------:R-:W3:Y:S04]  /*2b7d0*/  LDL.LU.64 R244, [R1+0x2e88] ;  /* 0x002e880001f47983 */ /* 0x000ee80000300a00 */
[----:B------:R-:W-:Y:S04]  /*2b7e0*/  STL.64 [R1+0xbc0], R52 ;  /* 0x000bc03401007387 */ /* 0x000fe80000100a00 */
[----:B------:R1:W-:Y:S04]  /*2b7f0*/  STL.64 [R1+0xbc8], R54 ;  /* 0x000bc83601007387 */ /* 0x0003e80000100a00 */
[----:B-1----:R-:W4:Y:S04]  /*2b800*/  LDL.LU.64 R54, [R1+0x2e80] ;  /* 0x002e800001367983 */ /* 0x002f280000300a00 */
[----:B------:R-:W4:Y:S04]  /*2b810*/  LDL.LU.64 R52, [R1+0x2e78] ;  /* 0x002e780001347983 */ /* 0x000f280000300a00 */
[----:B------:R-:W-:Y:S04]  /*2b820*/  STL.64 [R1+0xd10], R48 ;  /* 0x000d103001007387 */ /* 0x000fe80000100a00 */
[----:B------:R-:W-:Y:S04]  /*2b830*/  STL.64 [R1+0xd18], R50 ;  /* 0x000d183201007387 */ /* 0x000fe80000100a00 */
[----:B------:R-:W1:Y:S01]  /*2b840*/  LDSM.16.M88.4 R48, [R241+0x42000] ;  /* 0x04200000f130783b */ /* 0x000e620000000200 */
[-C--:B--2---:R-:W-:Y:S08]  /*2b850*/  HMMA.1688.F32.TF32 R44, R172, R20.reuse, R44 ;  /* 0x00000014ac2c723c */ /* 0x084ff0000008102c */
[-C--:B------:R-:W-:Y:S01]  /*2b860*/  HMMA.1688.F32.TF32 R184, R168, R20.reuse, R184 ;  /* 0x00000014a8b8723c */ /* 0x080fe200000810b8 */
[----:B-1----:R-:W-:Y:S04]  /*2b870*/  STL [R1+0x2df8], R50 ;  /* 0x002df83201007387 */ /* 0x002fe80000100800 */
[----:B------:R-:W-:Y:S10]  /*2b880*/  STL [R1+0x2df4], R51 ;  /* 0x002df43301007387 */ /* 0x000ff40000100800 */
[----:B------:R-:W-:Y:S04]  /*2b890*/  STL.64 [R1+0xe30], R44 ;  /* 0x000e302c01007387 */ /* 0x000fe80000100a00 */
[----:B------:R-:W-:Y:S04]  /*2b8a0*/  STL.64 [R1+0xe38], R46 ;  /* 0x000e382e01007387 */ /* 0x000fe80000100a00 */
[----:B------:R-:W1:Y:S04]  /*2b8b0*/  LDSM.16.M88.4 R44, [R241+0x43000] ;  /* 0x04300000f12c783b */ /* 0x000e680000000200 */
[----:B-1----:R-:W-:Y:S04]  /*2b8c0*/  STL [R1+0x2e00], R46 ;  /* 0x002e002e01007387 */ /* 0x002fe80000100800 */
[----:B------:R-:W-:Y:S04]  /*2b8d0*/  STL [R1+0x2dfc], R47 ;  /* 0x002dfc2f01007387 */ /* 0x000fe80000100800 */
[----:B------:R-:W-:Y:S04]  /*2b8e0*/  STL.64 [R1+0xf60], R184 ;  /* 0x000f60b801007387 */ /* 0x000fe80000100a00 */
[----:B------:R1:W-:Y:S04]  /*2b8f0*/  STL.64 [R1+0xf68], R186 ;  /* 0x000f68ba01007387 */ /* 0x0003e80000100a00 */
[----:B-1----:R-:W2:Y:S04]  /*2b900*/  LDL.LU.64 R186, [R1+0x2e70] ;  /* 0x002e700001ba7983 */ /* 0x002ea80000300a00 */
[----:B------:R-:W2:Y:S02]  /*2b910*/  LDL.LU.64 R184, [R1+0x2e68] ;  /* 0x002e680001b87983 */ /* 0x000ea40000300a00 */
[-C--:B--2---:R-:W-:Y:S11]  /*2b920*/  HMMA.1688.F32.TF32 R184, R164, R20.reuse, R184 ;  /* 0x00000014a4b8723c */ /* 0x084ff600000810b8 */
[----:B------:R-:W-:Y:S11]  /*2b930*/  @!UPT UIADD3 URZ, URZ, URZ, URZ ;  /* 0x0000003f3f3ff290 */ /* 0x000ff6000fffe03f */
[----:B------:R-:W-:Y:S01]  /*2b940*/  @!UPT UIADD3 URZ, URZ, URZ, URZ ;  /* 0x0000003f3f3ff290 */ /* 0x000fe2000fffe03f */
[----:B------:R-:W-:Y:S04]  /*2b950*/  STL.64 [R1+0x1060], R184 ;  /* 0x001060b801007387 */ /* 0x000fe80000100a00 */
[----:B------:R1:W-:Y:S02]  /*2b960*/  STL.64 [R1+0x1068], R186 ;  /* 0x001068ba01007387 */ /* 0x0003e40000100a00 */
[-C--:B-1----:R-:W-:Y:S08]  /*2b970*/  HMMA.1688.F32.TF32 R184, R156, R20.reuse, R60 ;  /* 0x000000149cb8723c */ /* 0x082ff0000008103c */
[-C--:B------:R-:W-:Y:S08]  /*2b980*/  HMMA.1688.F32.TF32 R60, R152, R20.reuse, R76 ;  /* 0x00000014983c723c */ /* 0x080ff0000008104c */
        /* <DEDUP_REMOVED lines=15> */
[----:B-1----:R-:W-:Y:S06]  /*2ba80*/  HMMA.1688.F32.TF32 R60, R36, R48, R24 ;  /* 0x00000030243c723c */ /* 0x002fec0000081018 */
[----:B------:R-:W-:Y:S04]  /*2ba90*/  STL.64 [R1+0x1440], R76 ;  /* 0x0014404c01007387 */ /* 0x000fe80000100a00 */
[----:B------:R-:W-:Y:S05]  /*2baa0*/  STL.64 [R1+0x1448], R78 ;  /* 0x0014484e01007387 */ /* 0x000fea0000100a00 */
[----:B------:R-:W-:Y:S04]  /*2bab0*/  STL.64 [R1+0x1450], R20 ;  /* 0x0014501401007387 */ /* 0x000fe80000100a00 */
[----:B------:R1:W-:Y:S05]  /*2bac0*/  STL.64 [R1+0x1458], R22 ;  /* 0x0014581601007387 */ /* 0x0003ea0000100a00 */
[----:B------:R-:W-:Y:S01]  /*2bad0*/  IMAD.MOV.U32 R27, RZ, RZ, R60 ;  /* 0x000000ffff1b7224 */ /* 0x000fe200078e003c */
[----:B-1----:R-:W-:Y:S01]  /*2bae0*/  MOV R22, R62 ;  /* 0x0000003e00167202 */ /* 0x002fe20000000f00 */
[----:B------:R-:W-:-:S02]  /*2baf0*/  IMAD.MOV.U32 R26, RZ, RZ, R61 ;  /* 0x000000ffff1a7224 */ /* 0x000fc400078e003d */
[----:B------:R-:W-:Y:S02]  /*2bb00*/  IMAD.MOV.U32 R23, RZ, RZ, R63 ;  /* 0x000000ffff177224 */ /* 0x000fe400078e003f */
[-C--:B------:R-:W-:Y:S08]  /*2bb10*/  HMMA.1688.F32.TF32 R60, R40, R48.reuse, R120 ;  /* 0x00000030283c723c */ /* 0x080ff00000081078 */
[-C--:B------:R-:W-:Y:S08]  /*2bb20*/  HMMA.1688.F32.TF32 R72, R80, R48.reuse, R124 ;  /* 0x000000305048723c */ /* 0x080ff0000008107c */
[-C--:B------:R-:W-:Y:S07]  /*2bb30*/  HMMA.1688.F32.TF32 R76, R32, R48.reuse, R108 ;  /* 0x00000030204c723c */ /* 0x080fee000008106c */
        /* <DEDUP_REMOVED lines=9> */
[-C--:B------:R-:W-:Y:S03]  /*2bbd0*/  HMMA.1688.F32.TF32 R68, R172, R48.reuse, R56 ;  /* 0x00000030ac44723c */ /* 0x080fe60000081038 */
[----:B------:R1:W-:Y:S05]  /*2bbe0*/  STL.64 [R1+0xaf8], R62 ;  /* 0x000af83e01007387 */ /* 0x0003ea0000100a00 */
[-C--:B----4-:R-:W-:Y:S08]  /*2bbf0*/  HMMA.1688.F32.TF32 R56, R164, R48.reuse, R52 ;  /* 0x00000030a438723c */ /* 0x090ff00000081034 */
[-C--:B-1----:R-:W-:Y:S08]  /*2bc00*/  HMMA.1688.F32.TF32 R60, R168, R48.reuse, R248 ;  /* 0x00000030a83c723c */ /* 0x082ff000000810f8 */
[-C--:B------:R-:W-:Y:S01]  /*2bc10*/  HMMA.1688.F32.TF32 R52, R156, R48.reuse, R64 ;  /* 0x000000309c34723c */ /* 0x080fe20000081040 */
        /* <DEDUP_REMOVED lines=8> */
[-C--:B-1----:R-:W-:Y:S03]  /*2bca0*/  HMMA.1688.F32.TF32 R60, R152, R48.reuse, R92 ;  /* 0x00000030983c723c */ /* 0x082fe6000008105c */
[----:B------:R-:W-:Y:S04]  /*2bcb0*/  STL.64 [R1+0x1070], R52 ;  /* 0x0010703401007387 */ /* 0x000fe80000100a00 */
[----:B------:R1:W-:Y:S01]  /*2bcc0*/  STL.64 [R1+0x1078], R54 ;  /* 0x0010783601007387 */ /* 0x0003e20000100a00 */
[-C--:B--2---:R-:W-:Y:S08]  /*2bcd0*/  HMMA.1688.F32.TF32 R56, R148, R48.reuse, R104 ;  /* 0x000000309438723c */ /* 0x084ff00000081068 */
[-C--:B-1----:R-:W-:Y:S07]  /*2bce0*/  HMMA.1688.F32.TF32 R52, R144, R48.reuse, R116 ;  /* 0x000000309034723c */ /* 0x082fee0000081074 */
[----:B------:R-:W-:Y:S04]  /*2bcf0*/  STL.64 [R1+0x1110], R60 ;  /* 0x0011103c01007387 */ /* 0x000fe80000100a00 */
[----:B------:R-:W-:Y:S04]  /*2bd00*/  STL.64 [R1+0x1118], R62 ;  /* 0x0011183e01007387 */ /* 0x000fe80000100a00 */
[----:B------:R-:W2:Y:S04]  /*2bd10*/  LDL.LU R68, [R1+0xd00] ;  /* 0x000d000001447983 */ /* 0x000ea80000300800 */
[----:B------:R1:W-:Y:S04]  /*2bd20*/  STL.64 [R1+0x11f0], R56 ;  /* 0x0011f03801007387 */ /* 0x0003e80000100a00 */
[----:B------:R4:W-:Y:S04]  /*2bd30*/  STL.64 [R1+0x11f8], R58 ;  /* 0x0011f83a01007387 */ /* 0x0009e80000100a00 */
[----:B------:R-:W-:Y:S04]  /*2bd40*/  STL.64 [R1+0x1280], R52 ;  /* 0x0012803401007387 */ /* 0x000fe80000100a00 */
[----:B------:R1:W-:Y:S04]  /*2bd50*/  STL.64 [R1+0x1288], R54 ;  /* 0x0012883601007387 */ /* 0x0003e80000100a00 */
        /* <DEDUP_REMOVED lines=26> */
[----:B------:R-:W4:Y:S01]  /*2bf00*/  LDL.LU R111, [R1+0x12c] ;  /* 0x00012c00016f7983 */ /* 0x000f220000300800 */
[-C--:B------:R-:W-:Y:S03]  /*2bf10*/  HMMA.1688.F32.TF32 R52, R28, R48.reuse, R132 ;  /* 0x000000301c34723c */ /* 0x080fe60000081084 */
[----:B------:R-:W4:Y:S04]  /*2bf20*/  LDL.LU R96, [R1+0x80] ;  /* 0x0000800001607983 */ /* 0x000f280000300800 */
[----:B------:R-:W4:Y:S04]  /*2bf30*/  LDL.LU R97, [R1+0x84] ;  /* 0x0000840001617983 */ /* 0x000f280000300800 */
[----:B------:R-:W4:Y:S04]  /*2bf40*/  LDL.LU R98, [R1+0x88] ;  /* 0x0000880001627983 */ /* 0x000f280000300800 */
[----:B------:R-:W4:Y:S01]  /*2bf50*/  LDL.LU R99, [R1+0x8c] ;  /* 0x00008c0001637983 */ /* 0x000f220000300800 */
[-C--:B------:R-:W-:Y:S07]  /*2bf60*/  HMMA.1688.F32.TF32 R60, R88, R48.reuse, R136 ;  /* 0x00000030583c723c */ /* 0x080fee0000081088 */
[----:B------:R-:W-:Y:S01]  /*2bf70*/  STL.64 [R1+0x1370], R52 ;  /* 0x0013703401007387 */ /* 0x000fe20000100a00 */
[----:B------:R-:W-:Y:S03]  /*2bf80*/  HMMA.1688.F32.TF32 R48, R84, R48, R160 ;  /* 0x000000305430723c */ /* 0x000fe600000810a0 */
[----:B------:R2:W-:Y:S11]  /*2bf90*/  STL.64 [R1+0x1378], R54 ;  /* 0x0013783601007387 */ /* 0x0005f60000100a00 */
[----:B------:R-:W-:Y:S01]  /*2bfa0*/  @!UPT UIADD3 URZ, URZ, URZ, URZ ;  /* 0x0000003f3f3ff290 */ /* 0x000fe2000fffe03f */
[----:B------:R-:W-:Y:S04]  /*2bfb0*/  STL.64 [R1+0x13b0], R60 ;  /* 0x0013b03c01007387 */ /* 0x000fe80000100a00 */
[----:B------:R-:W-:Y:S04]  /*2bfc0*/  STL.64 [R1+0x13b8], R62 ;  /* 0x0013b83e01007387 */ /* 0x000fe80000100a00 */
[----:B------:R-:W-:Y:S04]  /*2bfd0*/  STL.64 [R1+0x13e0], R48 ;  /* 0x0013e03001007387 */ /* 0x000fe80000100a00 */
[----:B------:R1:W-:Y:S01]  /*2bfe0*/  STL.64 [R1+0x13e8], R50 ;  /* 0x0013e83201007387 */ /* 0x0003e20000100a00 */
[-C--:B--2---:R-:W-:Y:S11]  /*2bff0*/  HMMA.1688.F32.TF32 R52, R36, R44.reuse, R68 ;  /* 0x0000002c2434723c */ /* 0x084ff60000081044 */
[----:B------:R-:W-:Y:S11]  /*2c000*/  @!UPT UIADD3 URZ, URZ, URZ, URZ ;  /* 0x0000003f3f3ff290 */ /* 0x000ff6000fffe03f */
[----:B------:R-:W-:Y:S02]  /*2c010*/  @!UPT UIADD3 URZ, URZ, URZ, URZ ;  /* 0x0000003f3f3ff290 */ /* 0x000fe4000fffe03f */
[----:B------:R-:W-:Y:S01]  /*2c020*/  IMAD.MOV.U32 R46, RZ, RZ, R52 ;  /* 0x000000ffff2e7224 */ /* 0x000fe200078e0034 */
[----:B-1----:R-:W-:Y:S01]  /*2c030*/  MOV R51, R55 ;  /* 0x0000003700337202 */ /* 0x002fe20000000f00 */
[----:B------:R-:W-:Y:S02]  /*2c040*/  IMAD.MOV.U32 R47, RZ, RZ, R53 ;  /* 0x000000ffff2f7224 */ /* 0x000fe400078e0035 */
[----:B------:R-:W-:Y:S02]  /*2c050*/  IMAD.MOV.U32 R50, RZ, RZ, R54 ;  /* 0x000000ffff327224 */ /* 0x000fe400078e0036 */
[----:B---3--:R-:W-:Y:S11]  /*2c060*/  HMMA.1688.F32.TF32 R52, R40, R44, R248 ;  /* 0x0000002c2834723c */ /* 0x008ff600000810f8 */
[----:B------:R-:W-:Y:S11]  /*2c070*/  @!UPT UIADD3 URZ, URZ, URZ, URZ ;  /* 0x0000003f3f3ff290 */ /* 0x000ff6000fffe03f */
[----:B------:R-:W-:Y:S01]  /*2c080*/  @!UPT UIADD3 URZ, URZ, URZ, URZ ;  /* 0x0000003f3f3ff290 */ /* 0x000fe2000fffe03f */
[----:B------:R-:W-:Y:S04]  /*2c090*/  STL.64 [R1+0x2c0], R52 ;  /* 0x0002c03401007387 */ /* 0x000fe80000100a00 */
[----:B------:R1:W-:Y:S04]  /*2c0a0*/  STL [R1+0x2c8], R54 ;  /* 0x0002c83601007387 */ /* 0x0003e80000100800 */
[----:B------:R-:W2:Y:S04]  /*2c0b0*/  LDL.LU R68, [R1+0xd70] ;  /* 0x000d700001447983 */ /* 0x000ea80000300800 */
[----:B------:R-:W2:Y:S04]  /*2c0c0*/  LDL.LU R69, [R1+0xd74] ;  /* 0x000d740001457983 */ /* 0x000ea80000300800 */
[----:B------:R-:W2:Y:S04]  /*2c0d0*/  LDL.LU R70, [R1+0xd78] ;  /* 0x000d780001467983 */ /* 0x000ea80000300800 */
[----:B------:R-:W2:Y:S01]  /*2c0e0*/  LDL.LU R71, [R1+0xd7c] ;  /* 0x000d7c0001477983 */ /* 0x000ea20000300800 */
[----:B------:R-:W-:-:S02]  /*2c0f0*/  IMAD.MOV.U32 R252, RZ, RZ, R55 ;  /* 0x000000fffffc7224 */ /* 0x000fc400078e0037 */
[-C--:B-1----:R-:W-:Y:S01]  /*2c100*/  HMMA.1688.F32.TF32 R52, R80, R44.reuse, R184 ;  /* 0x0000002c5034723c */ /* 0x082fe200000810b8 */
[----:B------:R-:W3:Y:S04]  /*2c110*/  LDL.LU R248, [R1+0xca0] ;  /* 0x000ca00001f87983 */ /* 0x000ee80000300800 */
[----:B------:R-:W3:Y:S04]  /*2c120*/  LDL.LU R249, [R1+0xca4] ;  /* 0x000ca40001f97983 */ /* 0x000ee80000300800 */
[----:B------:R-:W3:Y:S04]  /*2c130*/  LDL.LU R250, [R1+0xca8] ;  /* 0x000ca80001fa7983 */ /* 0x000ee80000300800 */
[----:B------:R-:W3:Y:S04]  /*2c140*/  LDL.LU R251, [R1+0xcac] ;  /* 0x000cac0001fb7983 */ /* 0x000ee80000300800 */
[----:B------:R-:W-:Y:S06]  /*2c150*/  STL [R1+0x2da0], R252 ;  /* 0x002da0fc01007387 */ /* 0x000fec0000100800 */
[----:B------:R-:W-:Y:S04]  /*2c160*/  STL.64 [R1+0x2d0], R52 ;  /* 0x0002d03401007387 */ /* 0x000fe80000100a00 */
[----:B------:R4:W-:Y:S02]  /*2c170*/  STL.64 [R1+0x2d8], R54 ;  /* 0x0002d83601007387 */ /* 0x0009e40000100a00 */
[-C--:B----4-:R-:W-:Y:S02]  /*2c180*/  HMMA.1688.F32.TF32 R52, R176, R44.reuse, R56 ;  /* 0x0000002cb034723c */ /* 0x090fe40000081038 */
[----:B------:R-:W1:Y:S06]  /*2c190*/  LDSM.16.M88.4 R56, [R241+0x44000] ;  /* 0x04400000f138783b */ /* 0x000e6c0000000200 */
[-C--:B------:R-:W-:Y:S08]  /*2c1a0*/  HMMA.1688.F32.TF32 R64, R32, R44.reuse, R120 ;  /* 0x0000002c2040723c */ /* 0x080ff00000081078 */
[-C--:B------:R-:W-:Y:S11]  /*2c1b0*/  HMMA.1688.F32.TF32 R60, R180, R44.reuse, R124 ;  /* 0x0000002cb43c723c */ /* 0x080ff6000008107c */
[----:B------:R-:W-:Y:S04]  /*2c1c0*/  @!UPT UIADD3 URZ, URZ, URZ, URZ ;  /* 0x0000003f3f3ff290 */ /* 0x000fe8000fffe03f */
[----:B------:R-:W-:Y:S04]  /*2c1d0*/  STL.64 [R1+0x8f0], R64 ;  /* 0x0008f04001007387 */ /* 0x000fe80000100a00 */
[----:B------:R-:W-:Y:S04]  /*2c1e0*/  STL.64 [R1+0x8f8], R66 ;  /* 0x0008f84201007387 */ /* 0x000fe80000100a00 */
[----:B------:R-:W-:Y:S04]  /*2c1f0*/  STL.64 [R1+0xa00], R60 ;  /* 0x000a003c01007387 */ /* 0x000fe80000100a00 */
[----:B------:R4:W-:Y:S04]  /*2c200*/  STL.64 [R1+0xa08], R62 ;  /* 0x000a083e01007387 */ /* 0x0009e80000100a00 */
[----:B-1----:R-:W-:Y:S04]  /*2c210*/  STL [R1+0x2d90], R58 ;  /* 0x002d903a01007387 */ /* 0x002fe80000100800 */
[----:B------:R-:W-:Y:S04]  /*2c220*/  STL.64 [R1+0xb00], R52 ;  /* 0x000b003401007387 */ /* 0x000fe80000100a00 */
[----:B------:R-:W-:Y:S04]  /*2c230*/  STL.64 [R1+0xb08], R54 ;  /* 0x000b083601007387 */ /* 0x000fe80000100a00 */
[----:B------:R-:W1:Y:S01]  /*2c240*/  LDSM.16.M88.4 R52, [R241+0x45000] ;  /* 0x04500000f134783b */ /* 0x000e620000000200 */
[-C--:B----4-:R-:W-:Y:S03]  /*2c250*/  HMMA.1688.F32.TF32 R60, R172, R44.reuse, R108 ;  /* 0x0000002cac3c723c */ /* 0x090fe6000008106c */
[----:B------:R-:W-:Y:S05]  /*2c260*/  STL [R1+0x2d8c], R59 ;  /* 0x002d8c3b01007387 */ /* 0x000fea0000100800 */
[-C--:B------:R-:W-:Y:S01]  /*2c270*/  HMMA.1688.F32.TF32 R64, R168, R44.reuse, R96 ;  /* 0x0000002ca840723c */ /* 0x080fe20000081060 */
[----:B-1----:R-:W-:Y:S11]  /*2c280*/  STL [R1+0x2d98], R54 ;  /* 0x002d983601007387 */ /* 0x002ff60000100800 */
[----:B------:R-:W-:Y:S03]  /*2c290*/  @!UPT UIADD3 URZ, URZ, URZ, URZ ;  /* 0x0000003f3f3ff290 */ /* 0x000fe6000fffe03f */
[----:B------:R-:W-:Y:S04]  /*2c2a0*/  STL.64 [R1+0xbe0], R60 ;  /* 0x000be03c01007387 */ /* 0x000fe80000100a00 */
[----:B------:R1:W-:Y:S02]  /*2c2b0*/  STL.64 [R1+0xbe8], R62 ;  /* 0x000be83e01007387 */ /* 0x0003e40000100a00 */
[-C--:B-1----:R-:W-:Y:S02]  /*2c2c0*/  HMMA.1688.F32.TF32 R60, R164, R44.reuse, R244 ;  /* 0x0000002ca43c723c */ /* 0x082fe400000810f4 */
[----:B------:R-:W-:Y:S04]  /*2c2d0*/  STL [R1+0x2d94], R55 ;  /* 0x002d943701007387 */ /* 0x000fe80000100800 */
[----:B------:R-:W-:Y:S02]  /*2c2e0*/  STL.64 [R1+0xd60], R64 ;  /* 0x000d604001007387 */ /* 0x000fe40000100a00 */
[-C--:B------:R-:W-:Y:S02]  /*2c2f0*/  HMMA.1688.F32.TF32 R72, R156, R44.reuse, R232 ;  /* 0x0000002c9c48723c */ /* 0x080fe400000810e8 */
[----:B------:R1:W-:Y:S06]  /*2c300*/  STL.64 [R1+0xd68], R66 ;  /* 0x000d684201007387 */ /* 0x0003ec0000100a00 */
[-C--:B-1----:R-:W-:Y:S07]  /*2c310*/  HMMA.1688.F32.TF32 R64, R152, R44.reuse, R224 ;  /* 0x0000002c9840723c */ /* 0x082fee00000810e0 */
[----:B------:R-:W-:Y:S04]  /*2c320*/  STL.64 [R1+0xe60], R60 ;  /* 0x000e603c01007387 */ /* 0x000fe80000100a00 */
[----:B------:R1:W-:Y:S02]  /*2c330*/  STL.64 [R1+0xe68], R62 ;  /* 0x000e683e01007387 */ /* 0x0003e40000100a00 */
[-C--:B-1----:R-:W-:Y:S02]  /*2c340*/  HMMA.1688.F32.TF32 R60, R148, R44.reuse, R216 ;  /* 0x0000002c943c723c */ /* 0x082fe400000810d8 */
[----:B------:R-:W-:Y:S04]  /*2c350*/  STL.64 [R1+0xf80], R72 ;  /* 0x000f804801007387 */ /* 0x000fe80000100a00 */
[----:B------:R1:W-:Y:S04]  /*2c360*/  STL.64 [R1+0xf88], R74 ;  /* 0x000f884a01007387 */ /* 0x0003e80000100a00 */
[----:B------:R-:W-:Y:S04]  /*2c370*/  STL.64 [R1+0x1080], R64 ;  /* 0x0010804001007387 */ /* 0x000fe80000100a00 */
[----:B------:R4:W-:Y:S01]  /*2c380*/  STL.64 [R1+0x1088], R66 ;  /* 0x0010884201007387 */ /* 0x0009e20000100a00 */
[-C--:B-1----:R-:W-:Y:S08]  /*2c390*/  HMMA.1688.F32.TF32 R72, R144, R44.reuse, R208 ;  /* 0x0000002c9048723c */ /* 0x082ff000000810d0 */
[----:B------:R-:W-:Y:S01]  /*2c3a0*/  STL.64 [R1+0x1150], R60 ;  /* 0x0011503c01007387 */ /* 0x000fe20000100a00 */
[-C--:B----4-:R-:W-:Y:S03]  /*2c3b0*/  HMMA.1688.F32.TF32 R64, R28, R44.reuse, R200 ;  /* 0x0000002c1c40723c */ /* 0x090fe600000810c8 */
[----:B------:R1:W-:Y:S05]  /*2c3c0*/  STL.64 [R1+0x1158], R62 ;  /* 0x0011583e01007387 */ /* 0x0003ea0000100a00 */
[-C--:B-1----:R-:W-:Y:S06]  /*2c3d0*/  HMMA.1688.F32.TF32 R60, R88, R44.reuse, R192 ;  /* 0x0000002c583c723c */ /* 0x082fec00000810c0 */
[----:B------:R-:W-:Y:S02]  /*2c3e0*/  STL.64 [R1+0x1200], R72 ;  /* 0x0012004801007387 */ /* 0x000fe40000100a00 */
[----:B------:R-:W-:Y:S02]  /*2c3f0*/  HMMA.1688.F32.TF32 R8, R84, R44, R8 ;  /* 0x0000002c5408723c */ /* 0x000fe40000081008 */
[----:B------:R-:W-:Y:S05]  /*2c400*/  STL.64 [R1+0x1208], R74 ;  /* 0x0012084a01007387 */ /* 0x000fea0000100a00 */
[----:B------:R-:W-:Y:S04]  /*2c410*/  STL.64 [R1+0x12f0], R64 ;  /* 0x0012f04001007387 */ /* 0x000fe80000100a00 */
[----:B------:R-:W-:Y:S04]  /*2c420*/  STL.64 [R1+0x12f8], R66 ;  /* 0x0012f84201007387 */ /* 0x000fe80000100a00 */
[----:B------:R-:W-:Y:S04]  /*2c430*/  STL.64 [R1+0x1360], R60 ;  /* 0x0013603c01007387 */ /* 0x000fe80000100a00 */
[----:B------:R2:W-:Y:S05]  /*2c440*/  STL.64 [R1+0x1368], R62 ;  /* 0x0013683e01007387 */ /* 0x0005ea0000100a00 */
[----:B------:R-:W-:Y:S01]  /*2c450*/  MOV R44, R11 ;  /* 0x0000000b002c7202 */ /* 0x000fe20000000f00 */
[----:B------:R-:W-:-:S02]  /*2c460*/  IMAD.MOV.U32 R48, RZ, RZ, R9 ;  /* 0x000000ffff307224 */ /* 0x000fc400078e0009 */
[----:B------:R-:W-:Y:S02]  /*2c470*/  IMAD.MOV.U32 R49, RZ, RZ, R8 ;  /* 0x000000ffff317224 */ /* 0x000fe400078e0008 */
[----:B------:R-:W-:Y:S01]  /*2c480*/  IMAD.MOV.U32 R45, RZ, RZ, R10 ;  /* 0x000000ffff2d7224 */ /* 0x000fe200078e000a */
[----:B------:R-:W-:Y:S01]  /*2c490*/  STL [R1+0x2bfc], R44 ;  /* 0x002bfc2c01007387 */ /* 0x000fe20000100800 */
[-C--:B--2---:R-:W-:Y:S03]  /*2c4a0*/  HMMA.1688.F32.TF32 R60, R36, R56.reuse, R68 ;  /* 0x00000038243c723c */ /* 0x084fe60000081044 */
[----:B------:R-:W-:Y:S04]  /*2c4b0*/  STL [R1+0x2bf8], R48 ;  /* 0x002bf83001007387 */ /* 0x000fe80000100800 */
[----:B------:R-:W-:Y:S04]  /*2c4c0*/  STL [R1+0x2bf4], R49 ;  /* 0x002bf43101007387 */ /* 0x000fe80000100800 */
[----:B------:R-:W-:Y:S11]  /*2c4d0*/  STL [R1+0x2bf0], R45 ;  /* 0x002bf02d01007387 */ /* 0x000ff60000100800 */
[----:B------:R-:W-:Y:S01]  /*2c4e0*/  @!UPT UIADD3 URZ, URZ, URZ, URZ ;  /* 0x0000003f3f3ff290 */ /* 0x000fe2000fffe03f */
[----:B------:R1:W-:Y:S04]  /*2c4f0*/  STL.64 [R1+0x1c0], R60 ;  /* 0x0001c03c01007387 */ /* 0x0003e80000100a00 */
        /* <DEDUP_REMOVED lines=53> */
[----:B---3--:R-:W-:Y:S03]  /*2c850*/  HMMA.1688.F32.TF32 R8, R40, R56, R248 ;  /* 0x000000382808723c */ /* 0x008fe600000810f8 */
[----:B------:R-:W3:Y:S04]  /*2c860*/  LDL.LU R248, [R1+0x110] ;  /* 0x0001100001f87983 */ /* 0x000ee80000300800 */
[----:B------:R-:W3:Y:S04]  /*2c870*/  LDL.LU R249, [R1+0x114] ;  /* 0x0001140001f97983 */ /* 0x000ee80000300800 */
[----:B------:R-:W3:Y:S04]  /*2c880*/  LDL.LU R250, [R1+0x118] ;  /* 0x0001180001fa7983 */ /* 0x000ee80000300800 */
[----:B------:R-:W3:Y:S09]  /*2c890*/  LDL.LU R251, [R1+0x11c] ;  /* 0x00011c0001fb7983 */ /* 0x000ef20000300800 */
[----:B------:R-:W-:-:S02]  /*2c8a0*/  IMAD.MOV.U32 R54, RZ, RZ, R8 ;  /* 0x000000ffff367224 */ /* 0x000fc400078e0008 */
[----:B------:R-:W-:Y:S02]  /*2c8b0*/  IMAD.MOV.U32 R55, RZ, RZ, R9 ;  /* 0x000000ffff377224 */ /* 0x000fe400078e0009 */
[----:B------:R-:W-:Y:S02]  /*2c8c0*/  IMAD.MOV.U32 R58, RZ, RZ, R10 ;  /* 0x000000ffff3a7224 */ /* 0x000fe400078e000a */
[----:B------:R-:W-:-:S05]  /*2c8d0*/  IMAD.MOV.U32 R59, RZ, RZ, R11 ;  /* 0x000000ffff3b7224 */ /* 0x000fca00078e000b */
[----:B------:R-:W-:Y:S04]  /*2c8e0*/  STL [R1+0x2db0], R59 ;  /* 0x002db03b01007387 */ /* 0x000fe80000100800 */
[----:B------:R-:W-:Y:S04]  /*2c8f0*/  STL [R1+0x2dac], R58 ;  /* 0x002dac3a01007387 */ /* 0x000fe80000100800 */
[----:B------:R-:W-:Y:S04]  /*2c900*/  STL [R1+0x2da8], R55 ;  /* 0x002da83701007387 */ /* 0x000fe80000100800 */
[----:B------:R-:W-:Y:S01]  /*2c910*/  STL [R1+0x2da4], R54 ;  /* 0x002da43601007387 */ /* 0x000fe20000100800 */
[-C--:B------:R-:W-:Y:S08]  /*2c920*/  HMMA.1688.F32.TF32 R4, R84, R56.reuse, R4 ;  /* 0x000000385404723c */ /* 0x080ff00000081004 */
[-C--:B----4-:R-:W-:Y:S08]  /*2c930*/  HMMA.1688.F32.TF32 R64, R80, R56.reuse, R72 ;  /* 0x000000385040723c */ /* 0x090ff00000081048 */
[-C--:B------:R-:W-:Y:S08]  /*2c940*/  HMMA.1688.F32.TF32 R72, R32, R56.reuse, R140 ;  /* 0x000000382048723c */ /* 0x080ff0000008108c */
[-C--:B------:R-:W-:Y:S07]  /*2c950*/  HMMA.1688.F32.TF32 R8, R180, R56.reuse, R128 ;  /* 0x00000038b408723c */ /* 0x080fee0000081080 */
[----:B------:R-:W-:Y:S04]  /*2c960*/  STL.64 [R1+0x230], R64 ;  /* 0x0002304001007387 */ /* 0x000fe80000100a00 */
[----:B------:R1:W-:Y:S04]  /*2c970*/  STL.64 [R1+0x238], R66 ;  /* 0x0002384201007387 */ /* 0x0003e80000100a00 */
[----:B------:R-:W-:Y:S04]  /*2c980*/  STL.64 [R1+0x7e0], R72 ;  /* 0x0007e04801007387 */ /* 0x000fe80000100a00 */
[----:B------:R4:W-:Y:S01]  /*2c990*/  STL.64 [R1+0x7e8], R74 ;  /* 0x0007e84a01007387 */ /* 0x0009e20000100a00 */
[-C--:B-1----:R-:W-:Y:S03]  /*2c9a0*/  HMMA.1688.F32.TF32 R64, R176, R56.reuse, R112 ;  /* 0x00000038b040723c */ /* 0x082fe60000081070 */
[----:B------:R-:W-:Y:S04]  /*2c9b0*/  STL.64 [R1+0x930], R8 ;  /* 0x0009300801007387 */ /* 0x000fe80000100a00 */
[----:B------:R1:W-:Y:S01]  /*2c9c0*/  STL.64 [R1+0x938], R10 ;  /* 0x0009380a01007387 */ /* 0x0003e20000100a00 */
[-C--:B----4-:R-:W-:Y:S08]  /*2c9d0*/  HMMA.1688.F32.TF32 R72, R172, R56.reuse, R100 ;  /* 0x00000038ac48723c */ /* 0x090ff00000081064 */
[-C--:B-1----:R-:W-:Y:S07]  /*2c9e0*/  HMMA.1688.F32.TF32 R8, R168, R56.reuse, R76 ;  /* 0x00000038a808723c */ /* 0x082fee000008104c */
        /* <DEDUP_REMOVED lines=21> */
[----:B------:R-:W-:Y:S01]  /*2cb40*/  STL.64 [R1+0x1188], R74 ;  /* 0x0011884a01007387 */ /* 0x000fe20000100a00 */
[----:B-1----:R-:W-:Y:S03]  /*2cb50*/  HMMA.1688.F32.TF32 R64, R88, R56, R188 ;  /* 0x000000385840723c */ /* 0x002fe600000810bc */
[----:B------:R-:W-:Y:S04]  /*2cb60*/  STL.64 [R1+0x1230], R8 ;  /* 0x0012300801007387 */ /* 0x000fe80000100a00 */
[----:B------:R2:W-:Y:S02]  /*2cb70*/  STL.64 [R1+0x1238], R10 ;  /* 0x0012380a01007387 */ /* 0x0005e40000100a00 */
[-C--:B--2---:R-:W-:Y:S11]  /*2cb80*/  HMMA.1688.F32.TF32 R8, R36, R52.reuse, R60 ;  /* 0x000000342408723c */ /* 0x084ff6000008103c */
[----:B------:R-:W-:Y:S03]  /*2cb90*/  @!UPT UIADD3 URZ, URZ, URZ, URZ ;  /* 0x0000003f3f3ff290 */ /* 0x000fe6000fffe03f */
        /* <DEDUP_REMOVED lines=8> */
[-C--:B--2---:R-:W-:Y:S01]  /*2cc20*/  HMMA.1688.F32.TF32 R8, R32, R52.reuse, R124 ;  /* 0x000000342008723c */ /* 0x084fe2000008107c */
[----:B------:R-:W-:Y:S04]  /*2cc30*/  STL.64 [R1+0x150], R56 ;  /* 0x0001503801007387 */ /* 0x000fe80000100a00 */
[----:B------:R1:W-:Y:S10]  /*2cc40*/  STL.64 [R1+0x158], R58 ;  /* 0x0001583a01007387 */ /* 0x0003f40000100a00 */
        /* <DEDUP_REMOVED lines=15> */
[----:B------:R-:W-:Y:S04]  /*2cd40*/  STL [R1+0x2db4], R11 ;  /* 0x002db40b01007387 */ /* 0x000fe80000100800 */
[----:B--2---:R-:W-:Y:S11]  /*2cd50*/  STL [R1+0x2dc0], R6 ;  /* 0x002dc00601007387 */ /* 0x004ff60000100800 */
[----:B------:R-:W-:Y:S05]  /*2cd60*/  @!UPT UIADD3 URZ, URZ, URZ, URZ ;  /* 0x0000003f3f3ff290 */ /* 0x000fea000fffe03f */
[----:B------:R-:W-:Y:S04]  /*2cd70*/  STL.64 [R1+0xa60], R56 ;  /* 0x000a603801007387 */ /* 0x000fe80000100a00 */
[----:B------:R3:W-:Y:S02]  /*2cd80*/  STL.64 [R1+0xa68], R58 ;  /* 0x000a683a01007387 */ /* 0x0007e40000100a00 */
[-C--:B---3--:R-:W-:Y:S02]  /*2cd90*/  HMMA.1688.F32.TF32 R56, R168, R52.reuse, R248 ;  /* 0x00000034a838723c */ /* 0x088fe400000810f8 */
[----:B------:R-:W-:Y:S04]  /*2cda0*/  STL [R1+0x2dbc], R7 ;  /* 0x002dbc0701007387 */ /* 0x000fe80000100800 */
[----:B------:R-:W2:Y:S11]  /*2cdb0*/  LDL.LU R68, [R1+0xc0] ;  /* 0x0000c00001447983 */ /* 0x000eb60000300800 */
[----:B------:R-:W-:Y:S06]  /*2cdc0*/  @!UPT UIADD3 URZ, URZ, URZ, URZ ;  /* 0x0000003f3f3ff290 */ /* 0x000fec000fffe03f */
        /* <DEDUP_REMOVED lines=61> */
[----:B------:R-:W4:Y:S04]  /*2d1a0*/  LDL.LU R92, [R1] ;  /* 0x00000000015c7983 */ /* 0x000f280000300800 */
        /* <DEDUP_REMOVED lines=27> */
[-C--:B------:R-:W-:Y:S08]  /*2d360*/  HMMA.1688.F32.TF32 R16, R84, R52.reuse, R16 ;  /* 0x000000345410723c */ /* 0x080ff00000081010 */
[-C--:B--2---:R-:W-:Y:S08]  /*2d370*/  HMMA.1688.F32.TF32 R116, R144, R52.reuse, R116 ;  /* 0x000000349074723c */ /* 0x084ff00000081074 */
[-C--:B---3--:R-:W-:Y:S08]  /*2d380*/  HMMA.1688.F32.TF32 R160, R156, R52.reuse, R160 ;  /* 0x000000349ca0723c */ /* 0x088ff000000810a0 */
[-C--:B----4-:R-:W-:Y:S08]  /*2d390*/  HMMA.1688.F32.TF32 R188, R164, R52.reuse, R244 ;  /* 0x00000034a4bc723c */ /* 0x090ff000000810f4 */
[-C--:B-1----:R-:W-:Y:S11]  /*2d3a0*/  HMMA.1688.F32.TF32 R56, R152, R52.reuse, R136 ;  /* 0x000000349838723c */ /* 0x082ff60000081088 */
[----:B------:R-:W-:Y:S04]  /*2d3b0*/  @!UPT UIADD3 URZ, URZ, URZ, URZ ;  /* 0x0000003f3f3ff290 */ /* 0x000fe8000fffe03f */
[----:B------:R-:W-:Y:S01]  /*2d3c0*/  STL.64 [R1+0xc20], R188 ;  /* 0x000c20bc01007387 */ /* 0x000fe20000100a00 */
[-C--:B------:R-:W-:Y:S03]  /*2d3d0*/  HMMA.1688.F32.TF32 R132, R148, R52.reuse, R132 ;  /* 0x000000349484723c */ /* 0x080fe60000081084 */
[----:B------:R-:W-:Y:S04]  /*2d3e0*/  STL.64 [R1+0xc28], R190 ;  /* 0x000c28be01007387 */ /* 0x000fe80000100a00 */
[----:B------:R-:W-:Y:S04]  /*2d3f0*/  STL.64 [R1+0xcf0], R160 ;  /* 0x000cf0a001007387 */ /* 0x000fe80000100a00 */
[----:B------:R-:W-:Y:S04]  /*2d400*/  STL.64 [R1+0xcf8], R162 ;  /* 0x000cf8a201007387 */ /* 0x000fe80000100a00 */
[----:B------:R-:W-:Y:S04]  /*2d410*/  STL.64 [R1+0xe80], R56 ;  /* 0x000e803801007387 */ /* 0x000fe80000100a00 */
[----:B------:R1:W-:Y:S01]  /*2d420*/  STL.64 [R1+0xe88], R58 ;  /* 0x000e883a01007387 */ /* 0x0003e20000100a00 */
[-C--:B------:R-:W-:Y:S08]  /*2d430*/  HMMA.1688.F32.TF32 R92, R88, R52.reuse, R92 ;  /* 0x00000034585c723c */ /* 0x080ff0000008105c */
[----:B-1----:R-:W-:Y:S01]  /*2d440*/  HMMA.1688.F32.TF32 R56, R28, R52, R104 ;  /* 0x000000341c38723c */ /* 0x002fe20000081068 */
[----:B------:R-:W-:Y:S04]  /*2d450*/  STL.64 [R1+0xfa0], R132 ;  /* 0x000fa08401007387 */ /* 0x000fe80000100a00 */
[----:B------:R-:W-:Y:S04]  /*2d460*/  STL.64 [R1+0xfa8], R134 ;  /* 0x000fa88601007387 */ /* 0x000fe80000100a00 */
[----:B------:R-:W-:Y:S04]  /*2d470*/  STL.64 [R1+0x10a0], R116 ;  /* 0x0010a07401007387 */ /* 0x000fe80000100a00 */
[----:B------:R-:W-:Y:S10]  /*2d480*/  STL.64 [R1+0x10a8], R118 ;  /* 0x0010a87601007387 */ /* 0x000ff40000100a00 */
[----:B------:R-:W-:Y:S04]  /*2d490*/  STL.64 [R1+0x11c0], R56 ;  /* 0x0011c03801007387 */ /* 0x000fe80000100a00 */
[----:B------:R1:W-:Y:S01]  /*2d4a0*/  STL.64 [R1+0x11c8], R58 ;  /* 0x0011c83a01007387 */ /* 0x0003e20000100a00 */
[-C--:B------:R-:W-:Y:S03]  /*2d4b0*/  HMMA.1688.F32.TF32 R52, R40, R8.reuse, R72 ;  /* 0x000000082834723c */ /* 0x080fe60000081048 */
[----:B------:R-:W-:Y:S05]  /*2d4c0*/  STL.64 [R1+0x1220], R92 ;  /* 0x0012205c01007387 */ /* 0x000fea0000100a00 */
[-C--:B-1----:R-:W-:Y:S01]  /*2d4d0*/  HMMA.1688.F32.TF32 R56, R36, R8.reuse, R64 ;  /* 0x000000082438723c */ /* 0x082fe20000081040 */
[----:B------:R-:W-:Y:S04]  /*2d4e0*/  STL.64 [R1+0x1228], R94 ;  /* 0x0012285e01007387 */ /* 0x000fe80000100a00 */
[----:B------:R-:W-:Y:S04]  /*2d4f0*/  STL.64 [R1+0x12e0], R16 ;  /* 0x0012e01001007387 */ /* 0x000fe80000100a00 */
[----:B------:R1:W-:Y:S02]  /*2d500*/  STL.64 [R1+0x12e8], R18 ;  /* 0x0012e81201007387 */ /* 0x0003e40000100a00 */
[-C--:B-1----:R-:W-:Y:S11]  /*2d510*/  HMMA.1688.F32.TF32 R16, R80, R8.reuse, R140 ;  /* 0x000000085010723c */ /* 0x082ff6000008108c */
[----:B------:R-:W-:Y:S02]  /*2d520*/  @!UPT UIADD3 URZ, URZ, URZ, URZ ;  /* 0x0000003f3f3ff290 */ /* 0x000fe4000fffe03f */
[----:B------:R-:W-:Y:S01]  /*2d530*/  IMAD.MOV.U32 R11, RZ, RZ, R58 ;  /* 0x000000ffff0b7224 */ /* 0x000fe200078e003a */
[----:B------:R-:W-:Y:S01]  /*2d540*/  MOV R7, R56 ;  /* 0x0000003800077202 */ /* 0x000fe20000000f00 */
[----:B------:R-:W-:Y:S01]  /*2d550*/  IMAD.MOV.U32 R10, RZ, RZ, R57 ;  /* 0x000000ffff0a7224 */ /* 0x000fe200078e0039 */
[----:B------:R1:W-:Y:S04]  /*2d560*/  STL [R1+0x2dd0], R59 ;  /* 0x002dd03b01007387 */ /* 0x0003e80000100800 */
[----:B------:R-:W-:Y:S04]  /*2d570*/  STL [R1+0x2dcc], R11 ;  /* 0x002dcc0b01007387 */ /* 0x000fe80000100800 */
[----:B------:R-:W-:Y:S01]  /*2d580*/  STL [R1+0x2dc8], R10 ;  /* 0x002dc80a01007387 */ /* 0x000fe20000100800 */
[-C--:B-1----:R-:W-:Y:S03]  /*2d590*/  HMMA.1688.F32.TF32 R56, R32, R8.reuse, R128 ;  /* 0x000000082038723c */ /* 0x082fe60000081080 */
[----:B------:R-:W-:Y:S04]  /*2d5a0*/  STL [R1+0x2dc4], R7 ;  /* 0x002dc40701007387 */ /* 0x000fe80000100800 */
        /* <DEDUP_REMOVED lines=8> */
[----:B------:R-:W-:Y:S01]  /*2d630*/  STL.64 [R1+0xd0], R52 ;  /* 0x0000d03401007387 */ /* 0x000fe20000100a00 */
[-C--:B-1----:R-:W-:Y:S03]  /*2d640*/  HMMA.1688.F32.TF32 R56, R172, R8.reuse, R76 ;  /* 0x00000008ac38723c */ /* 0x082fe6000008104c */
[----:B------:R1:W-:Y:S04]  /*2d650*/  STL.64 [R1+0xd8], R54 ;  /* 0x0000d83601007387 */ /* 0x0003e80000100a00 */
[----:B------:R-:W-:Y:S04]  /*2d660*/  STL.64 [R1+0x8e0], R16 ;  /* 0x0008e01001007387 */ /* 0x000fe80000100a00 */
[----:B------:R2:W-:Y:S01]  /*2d670*/  STL.64 [R1+0x8e8], R18 ;  /* 0x0008e81201007387 */ /* 0x0005e20000100a00 */
[-C--:B-1----:R-:W-:Y:S08]  /*2d680*/  HMMA.1688.F32.TF32 R52, R168, R8.reuse, R60 ;  /* 0x00000008a834723c */ /* 0x082ff0000008103c */
[-C--:B--2---:R-:W-:Y:S03]  /*2d690*/  HMMA.1688.F32.TF32 R16, R164, R8.reuse, R184 ;  /* 0x00000008a410723c */ /* 0x084fe600000810b8 */
[----:B------:R-:W-:Y:S04]  /*2d6a0*/  STL.64 [R1+0x9d0], R56 ;  /* 0x0009d03801007387 */ /* 0x000fe80000100a00 */
[----:B------:R1:W-:Y:S08]  /*2d6b0*/  STL.64 [R1+0x9d8], R58 ;  /* 0x0009d83a01007387 */ /* 0x0003f00000100a00 */
        /* <DEDUP_REMOVED lines=15> */
[-C--:B--2---:R-:W-:Y:S08]  /*2d7b0*/  HMMA.1688.F32.TF32 R16, R88, R8.reuse, R248 ;  /* 0x000000085810723c */ /* 0x084ff000000810f8 */
[----:B------:R-:W-:Y:S01]  /*2d7c0*/  HMMA.1688.F32.TF32 R8, R84, R8, R12 ;  /* 0x000000085408723c */ /* 0x000fe2000008100c */
[----:B------:R-:W-:Y:S04]  /*2d7d0*/  STL.64 [R1+0xfb0], R56 ;  /* 0x000fb03801007387 */ /* 0x000fe80000100a00 */
[----:B------:R-:W-:Y:S04]  /*2d7e0*/  STL.64 [R1+0xfb8], R58 ;  /* 0x000fb83a01007387 */ /* 0x000fe80000100a00 */
[----:B------:R-:W-:Y:S04]  /*2d7f0*/  STL.64 [R1+0x10b0], R52 ;  /* 0x0010b03401007387 */ /* 0x000fe80000100a00 */
[----:B------:R-:W-:Y:S04]  /*2d800*/  STL.64 [R1+0x10b8], R54 ;  /* 0x0010b83601007387 */ /* 0x000fe80000100a00 */
[----:B------:R-:W2:Y:S04]  /*2d810*/  LDL.LU R96, [R1+0x1b0] ;  /* 0x0001b00001607983 */ /* 0x000ea80000300800 */
[----:B------:R-:W-:Y:S04]  /*2d820*/  STL.64 [R1+0x11b0], R16 ;  /* 0x0011b01001007387 */ /* 0x000fe80000100a00 */
[----:B------:R-:W-:Y:S04]  /*2d830*/  STL.64 [R1+0x11b8], R18 ;  /* 0x0011b81201007387 */ /* 0x000fe80000100a00 */
        /* <DEDUP_REMOVED lines=61> */
[----:B--2---:R-:W-:Y:S03]  /*2dc10*/  HMMA.1688.F32.TF32 R12, R36, R4, R68 ;  /* 0x00000004240c723c */ /* 0x004fe60000081044 */
[----:B------:R-:W2:Y:S04]  /*2dc20*/  LDL.LU R68, [R1+0xa0] ;  /* 0x0000a00001447983 */ /* 0x000ea80000300800 */
[----:B------:R-:W2:Y:S04]  /*2dc30*/  LDL.LU R69, [R1+0xa4] ;  /* 0x0000a40001457983 */ /* 0x000ea80000300800 */
[----:B------:R-:W2:Y:S04]  /*2dc40*/  LDL.LU R70, [R1+0xa8] ;  /* 0x0000a80001467983 */ /* 0x000ea80000300800 */
[----:B------:R-:W2:Y:S09]  /*2dc50*/  LDL.LU R71, [R1+0xac] ;  /* 0x0000ac0001477983 */ /* 0x000eb20000300800 */
[----:B-1----:R-:W-:Y:S01]  /*2dc60*/  IMAD.MOV.U32 R11, RZ, RZ, R12 ;  /* 0x000000ffff0b7224 */ /* 0x002fe200078e000c */
[----:B------:R-:W-:Y:S01]  /*2dc70*/  MOV R7, R14 ;  /* 0x0000000e00077202 */ /* 0x000fe20000000f00 */
[----:B------:R-:W-:-:S02]  /*2dc80*/  IMAD.MOV.U32 R10, RZ, RZ, R13 ;  /* 0x000000ffff0a7224 */ /* 0x000fc400078e000d */
[----:B------:R-:W-:Y:S02]  /*2dc90*/  IMAD.MOV.U32 R6, RZ, RZ, R15 ;  /* 0x000000ffff067224 */ /* 0x000fe400078e000f */
[-C--:B---3--:R-:W-:Y:S01]  /*2dca0*/  HMMA.1688.F32.TF32 R12, R40, R4.reuse, R64 ;  /* 0x00000004280c723c */ /* 0x088fe20000081040 */
[----:B------:R-:W-:Y:S04]  /*2dcb0*/  STL.64 [R1+0x2e08], R10 ;  /* 0x002e080a01007387 */ /* 0x000fe80000100a00 */
[----:B------:R-:W1:Y:S03]  /*2dcc0*/  LDSM.16.M88.4 R64, [R241+0x48000] ;  /* 0x04800000f140783b */ /* 0x000e660000000200 */
[-C--:B------:R-:W-:Y:S08]  /*2dcd0*/  HMMA.1688.F32.TF32 R248, R80, R4.reuse, R248 ;  /* 0x0000000450f8723c */ /* 0x080ff000000810f8 */
[----:B----4-:R-:W-:Y:S07]  /*2dce0*/  HMMA.1688.F32.TF32 R76, R32, R4, R76 ;  /* 0x00000004204c723c */ /* 0x010fee000008104c */
[----:B------:R-:W-:Y:S01]  /*2dcf0*/  STL.64 [R1+0x40], R12 ;  /* 0x0000400c01007387 */ /* 0x000fe20000100a00 */
[----:B------:R-:W-:-:S03]  /*2dd00*/  IMAD.MOV.U32 R59, RZ, RZ, R15 ;  /* 0x000000ffff3b7224 */ /* 0x000fc600078e000f */
[----:B------:R3:W-:Y:S01]  /*2dd10*/  STL [R1+0x48], R14 ;  /* 0x0000480e01007387 */ /* 0x0007e20000100800 */
[-C--:B------:R-:W-:Y:S08]  /*2dd20*/  HMMA.1688.F32.TF32 R108, R180, R4.reuse, R108 ;  /* 0x00000004b46c723c */ /* 0x080ff0000008106c */
[-C--:B---3--:R-:W-:Y:S08]  /*2dd30*/  HMMA.1688.F32.TF32 R12, R176, R4.reuse, R72 ;  /* 0x00000004b00c723c */ /* 0x088ff00000081048 */
[-C--:B------:R-:W-:Y:S01]  /*2dd40*/  HMMA.1688.F32.TF32 R8, R172, R4.reuse, R60 ;  /* 0x00000004ac08723c */ /* 0x080fe2000008103c */
        /* <DEDUP_REMOVED lines=10> */
[-C--:B---3--:R-:W-:Y:S03]  /*2ddf0*/  HMMA.1688.F32.TF32 R12, R168, R4.reuse, R140 ;  /* 0x00000004a80c723c */ /* 0x088fe6000008108c */
[----:B------:R-:W3:Y:S05]  /*2de00*/  LDSM.16.M88.4 R60, [R241+0x49000] ;  /* 0x04900000f13c783b */ /* 0x000eea0000000200 */
[-C--:B----4-:R-:W-:Y:S08]  /*2de10*/  HMMA.1688.F32.TF32 R8, R164, R4.reuse, R128 ;  /* 0x00000004a408723c */ /* 0x090ff00000081080 */
[-C--:B------:R-:W-:Y:S07]  /*2de20*/  HMMA.1688.F32.TF32 R16, R156, R4.reuse, R112 ;  /* 0x000000049c10723c */ /* 0x080fee0000081070 */
[----:B------:R-:W-:Y:S04]  /*2de30*/  STL.64 [R1+0xa10], R12 ;  /* 0x000a100c01007387 */ /* 0x000fe80000100a00 */
[----:B------:R4:W-:Y:S04]  /*2de40*/  STL.64 [R1+0xa18], R14 ;  /* 0x000a180e01007387 */ /* 0x0009e80000100a00 */
[----:B------:R-:W-:Y:S04]  /*2de50*/  STL.64 [R1+0xb10], R8 ;  /* 0x000b100801007387 */ /* 0x000fe80000100a00 */
[----:B------:R1:W-:Y:S01]  /*2de60*/  STL.64 [R1+0xb18], R10 ;  /* 0x000b180a01007387 */ /* 0x0003e20000100a00 */
[-C--:B----4-:R-:W-:Y:S08]  /*2de70*/  HMMA.1688.F32.TF32 R12, R152, R4.reuse, R100 ;  /* 0x00000004980c723c */ /* 0x090ff00000081064 */
[-C--:B-1----:R-:W-:Y:S01]  /*2de80*/  HMMA.1688.F32.TF32 R8, R148, R4.reuse, R184 ;  /* 0x000000049408723c */ /* 0x082fe200000810b8 */
[----:B------:R-:W-:Y:S04]  /*2de90*/  STL.64 [R1+0xba0], R16 ;  /* 0x000ba01001007387 */ /* 0x000fe80000100a00 */
[----:B------:R1:W-:Y:S10]  /*2dea0*/  STL.64 [R1+0xba8], R18 ;  /* 0x000ba81201007387 */ /* 0x0003f40000100a00 */
[----:B------:R-:W-:Y:S04]  /*2deb0*/  STL.64 [R1+0xcb0], R12 ;  /* 0x000cb00c01007387 */ /* 0x000fe80000100a00 */
[----:B------:R4:W-:Y:S04]  /*2dec0*/  STL.64 [R1+0xcb8], R14 ;  /* 0x000cb80e01007387 */ /* 0x0009e80000100a00 */
[----:B------:R-:W-:Y:S01]  /*2ded0*/  STL.64 [R1+0xe00], R8 ;  /* 0x000e000801007387 */ /* 0x000fe20000100a00 */
[-C--:B-1----:R-:W-:Y:S03]  /*2dee0*/  HMMA.1688.F32.TF32 R16, R144, R4.reuse, R120 ;  /* 0x000000049010723c */ /* 0x082fe60000081078 */
[----:B------:R1:W-:Y:S05]  /*2def0*/  STL.64 [R1+0xe08], R10 ;  /* 0x000e080a01007387 */ /* 0x0003ea0000100a00 */
[-C--:B----4-:R-:W-:Y:S08]  /*2df00*/  HMMA.1688.F32.TF32 R12, R28, R4.reuse, R124 ;  /* 0x000000041c0c723c */ /* 0x090ff0000008107c */
[----:B-1----:R-:W-:Y:S07]  /*2df10*/  HMMA.1688.F32.TF32 R8, R88, R4, R96 ;  /* 0x000000045808723c */ /* 0x002fee0000081060 */
[----:B------:R-:W-:Y:S04]  /*2df20*/  STL.64 [R1+0xeb0], R16 ;  /* 0x000eb01001007387 */ /* 0x000fe80000100a00 */
[----:B------:R-:W-:Y:S04]  /*2df30*/  STL.64 [R1+0xeb8], R18 ;  /* 0x000eb81201007387 */ /* 0x000fe80000100a00 */
[----:B------:R-:W-:Y:S04]  /*2df40*/  STL.64 [R1+0xfc0], R12 ;  /* 0x000fc00c01007387 */ /* 0x000fe80000100a00 */
[----:B------:R-:W-:Y:S04]  /*2df50*/  STL.64 [R1+0xfc8], R14 ;  /* 0x000fc80e01007387 */ /* 0x000fe80000100a00 */
[----:B------:R-:W1:Y:S01]  /*2df60*/  LDSM.16.M88.4 R16, [R241+0x4a000] ;  /* 0x04a00000f110783b */ /* 0x000e620000000200 */
[----:B------:R-:W-:Y:S01]  /*2df70*/  IMAD.MOV.U32 R45, RZ, RZ, R11 ;  /* 0x000000ffff2d7224 */ /* 0x000fe200078e000b */
[----:B------:R-:W-:Y:S01]  /*2df80*/  MOV R49, R10 ;  /* 0x0000000a00317202 */ /* 0x000fe20000000f00 */
[----:B------:R-:W-:-:S02]  /*2df90*/  IMAD.MOV.U32 R48, RZ, RZ, R9 ;  /* 0x000000ffff307224 */ /* 0x000fc400078e0009 */
[----:B------:R-:W-:Y:S01]  /*2dfa0*/  IMAD.MOV.U32 R44, RZ, RZ, R8 ;  /* 0x000000ffff2c7224 */ /* 0x000fe200078e0008 */
[----:B------:R-:W-:Y:S04]  /*2dfb0*/  STL [R1+0x2c0c], R45 ;  /* 0x002c0c2d01007387 */ /* 0x000fe80000100800 */
[----:B------:R-:W-:Y:S04]  /*2dfc0*/  STL [R1+0x2c08], R49 ;  /* 0x002c083101007387 */ /* 0x000fe80000100800 */
[----:B------:R-:W-:Y:S04]  /*2dfd0*/  STL [R1+0x2c04], R48 ;  /* 0x002c043001007387 */ /* 0x000fe80000100800 */
[----:B------:R-:W-:Y:S04]  /*2dfe0*/  STL [R1+0x2c00], R44 ;  /* 0x002c002c01007387 */ /* 0x000fe80000100800 */
[----:B------:R-:W4:Y:S04]  /*2dff0*/  LDL.LU R96, [R1+0x240] ;  /* 0x0002400001607983 */ /* 0x000f280000300800 */
[----:B------:R-:W4:Y:S04]  /*2e000*/  LDL.LU R97, [R1+0x244] ;  /* 0x0002440001617983 */ /* 0x000f280000300800 */
[----:B------:R-:W4:Y:S04]  /*2e010*/  LDL.LU R98, [R1+0x248] ;  /* 0x0002480001627983 */ /* 0x000f280000300800 */
[----:B------:R-:W4:Y:S04]  /*2e020*/  LDL.LU R99, [R1+0x24c] ;  /* 0x00024c0001637983 */ /* 0x000f280000300800 */
        /* <DEDUP_REMOVED lines=20> */
[----:B--2---:R-:W-:Y:S03]  /*2e170*/  HMMA.1688.F32.TF32 R8, R84, R4, R68 ;  /* 0x000000045408723c */ /* 0x004fe60000081044 */
        /* <DEDUP_REMOVED lines=36> */
[----:B------:R-:W-:Y:S01]  /*2e3c0*/  MOV R20, R11 ;  /* 0x0000000b00147202 */ /* 0x000fe20000000f00 */
[----:B------:R-:W-:-:S02]  /*2e3d0*/  IMAD.MOV.U32 R21, RZ, RZ, R10 ;  /* 0x000000ffff157224 */ /* 0x000fc400078e000a */
[----:B------:R-:W-:Y:S01]  /*2e3e0*/  IMAD.MOV.U32 R24, RZ, RZ, R9 ;  /* 0x000000ffff187224 */ /* 0x000fe200078e0009 */
[----:B------:R3:W-:Y:S01]  /*2e3f0*/  STL.64 [R1+0x2e10], R6 ;  /* 0x002e100601007387 */ /* 0x0007e20000100a00 */
[----:B------:R-:W-:-:S03]  /*2e400*/  IMAD.MOV.U32 R25, RZ, RZ, R8 ;  /* 0x000000ffff197224 */ /* 0x000fc600078e0008 */
[----:B------:R-:W-:Y:S04]  /*2e410*/  STL [R1+0x2c1c], R20 ;  /* 0x002c1c1401007387 */ /* 0x000fe80000100800 */
[----:B------:R-:W-:Y:S04]  /*2e420*/  STL [R1+0x2c18], R21 ;  /* 0x002c181501007387 */ /* 0x000fe80000100800 */
[----:B------:R-:W-:Y:S04]  /*2e430*/  STL [R1+0x2c14], R24 ;  /* 0x002c141801007387 */ /* 0x000fe80000100800 */
[----:B------:R-:W-:Y:S01]  /*2e440*/  STL [R1+0x2c10], R25 ;  /* 0x002c101901007387 */ /* 0x000fe20000100800 */
[----:B--2---:R-:W-:Y:S03]  /*2e450*/  HMMA.1688.F32.TF32 R8, R36, R64, R68 ;  /* 0x000000402408723c */ /* 0x004fe60000081044 */
[----:B------:R-:W2:Y:S04]  /*2e460*/  LDL.LU R68, [R1+0x1a0] ;  /* 0x0001a00001447983 */ /* 0x000ea80000300800 */
[----:B------:R-:W-:Y:S01]  /*2e470*/  MOV R69, R242 ;  /* 0x000000f200457202 */ /* 0x000fe20000000f00 */
[----:B------:R-:W-:-:S02]  /*2e480*/  IMAD.MOV.U32 R70, RZ, RZ, R2 ;  /* 0x000000ffff467224 */ /* 0x000fc400078e0002 */
[----:B------:R-:W-:Y:S01]  /*2e490*/  IMAD.MOV.U32 R71, RZ, RZ, R0 ;  /* 0x000000ffff477224 */ /* 0x000fe200078e0000 */
[-C--:B---3--:R-:W-:Y:S08]  /*2e4a0*/  HMMA.1688.F32.TF32 R4, R40, R64.reuse, R136 ;  /* 0x000000402804723c */ /* 0x088ff00000081088 */
[-C--:B----4-:R-:W-:Y:S11]  /*2e4b0*/  HMMA.1688.F32.TF32 R244, R80, R64.reuse, R132 ;  /* 0x0000004050f4723c */ /* 0x090ff60000081084 */
[----:B------:R-:W-:Y:S05]  /*2e4c0*/  @!UPT UIADD3 URZ, URZ, URZ, URZ ;  /* 0x0000003f3f3ff290 */ /* 0x000fea000fffe03f */
[----:B------:R-:W-:Y:S01]  /*2e4d0*/  IMAD.MOV.U32 R243, RZ, RZ, R4 ;  /* 0x000000fffff37224 */ /* 0x000fe200078e0004 */
[----:B------:R-:W-:Y:S01]  /*2e4e0*/  MOV R2, R6 ;  /* 0x0000000600027202 */ /* 0x000fe20000000f00 */
[----:B------:R-:W-:Y:S02]  /*2e4f0*/  IMAD.MOV.U32 R242, RZ, RZ, R5 ;  /* 0x000000fffff27224 */ /* 0x000fe400078e0005 */
[----:B------:R-:W-:Y:S01]  /*2e500*/  IMAD.MOV.U32 R0, RZ, RZ, R7 ;  /* 0x000000ffff007224 */ /* 0x000fe200078e0007 */
[----:B------:R-:W-:Y:S01]  /*2e510*/  HMMA.1688.F32.TF32 R92, R32, R64, R92 ;  /* 0x00000040205c723c */ /* 0x000fe2000008105c */
[----:B------:R-:W-:Y:S02]  /*2e520*/  IMAD.MOV.U32 R55, RZ, RZ, R9 ;  /* 0x000000ffff377224 */ /* 0x000fe400078e0009 */
[----:B------:R-:W-:-:S05]  /*2e530*/  IMAD.MOV.U32 R54, RZ, RZ, R10 ;  /* 0x000000ffff367224 */ /* 0x000fca00078e000a */
[----:B------:R-:W-:Y:S01]  /*2e540*/  HMMA.1688.F32.TF32 R112, R180, R64, R112 ;  /* 0x00000040b470723c */ /* 0x000fe20000081070 */
[----:B------:R-:W-:-:S07]  /*2e550*/  IMAD.MOV.U32 R58, RZ, RZ, R8 ;  /* 0x000000ffff3a7224 */ /* 0x000fce00078e0008 */
[-C--:B------:R-:W-:Y:S01]  /*2e560*/  HMMA.1688.F32.TF32 R4, R176, R64.reuse, R116 ;  /* 0x00000040b004723c */ /* 0x080fe20000081074 */
[----:B------:R-:W-:Y:S04]  /*2e570*/  STL.64 [R1+0x2e20], R54 ;  /* 0x002e203601007387 */ /* 0x000fe80000100a00 */
[----:B------:R-:W-:Y:S04]  /*2e580*/  STL.64 [R1+0x2e18], R58 ;  /* 0x002e183a01007387 */ /* 0x000fe80000100a00 */
[----:B------:R-:W-:Y:S01]  /*2e590*/  STL.64 [R1+0x2cc0], R246 ;  /* 0x002cc0f601007387 */ /* 0x000fe20000100a00 */
[----:B------:R-:W-:Y:S03]  /*2e5a0*/  HMMA.1688.F32.TF32 R12, R172, R64, R104 ;  /* 0x00000040ac0c723c */ /* 0x000fe60000081068 */
[----:B------:R-:W-:Y:S01]  /*2e5b0*/  STL.64 [R1+0x2cb8], R244 ;  /* 0x002cb8f401007387 */ /* 0x000fe20000100a00 */
[----:B------:R-:W-:-:S03]  /*2e5c0*/  IMAD.MOV.U32 R252, RZ, RZ, R11 ;  /* 0x000000fffffc7224 */ /* 0x000fc600078e000b */
[----:B------:R-:W-:Y:S01]  /*2e5d0*/  STL.64 [R1+0x2cd0], R94 ;  /* 0x002cd05e01007387 */ /* 0x000fe20000100a00 */
[-C--:B------:R-:W-:Y:S03]  /*2e5e0*/  HMMA.1688.F32.TF32 R8, R168, R64.reuse, R72 ;  /* 0x00000040a808723c */ /* 0x080fe60000081048 */
[----:B------:R-:W-:Y:S04]  /*2e5f0*/  STL.64 [R1+0x2cc8], R92 ;  /* 0x002cc85c01007387 */ /* 0x000fe80000100a00 */
[----:B------:R-:W-:Y:S04]  /*2e600*/  STL.64 [R1+0x2ce0], R114 ;  /* 0x002ce07201007387 */ /* 0x000fe80000100a00 */
[----:B------:R-:W-:Y:S04]  /*2e610*/  STL.64 [R1+0x2cd8], R112 ;  /* 0x002cd87001007387 */ /* 0x000fe80000100a00 */
[----:B------:R-:W-:Y:S04]  /*2e620*/  STL.64 [R1+0x400], R4 ;  /* 0x0004000401007387 */ /* 0x000fe80000100a00 */
[----:B------:R3:W-:Y:S02]  /*2e630*/  STL.64 [R1+0x408], R6 ;  /* 0x0004080601007387 */ /* 0x0007e40000100a00 */
[-C--:B---3--:R-:W-:Y:S02]  /*2e640*/  HMMA.1688.F32.TF32 R4, R164, R64.reuse, R140 ;  /* 0x00000040a404723c */ /* 0x088fe4000008108c */
[----:B------:R-:W-:Y:S04]  /*2e650*/  STL.64 [R1+0x8d0], R12 ;  /* 0x0008d00c01007387 */ /* 0x000fe80000100a00 */
[----:B------:R3:W-:Y:S04]  /*2e660*/  STL.64 [R1+0x8d8], R14 ;  /* 0x0008d80e01007387 */ /* 0x0007e80000100a00 */
[----:B------:R-:W-:Y:S04]  /*2e670*/  STL.64 [R1+0x9b0], R8 ;  /* 0x0009b00801007387 */ /* 0x000fe80000100a00 */
[----:B------:R4:W-:Y:S01]  /*2e680*/  STL.64 [R1+0x9b8], R10 ;  /* 0x0009b80a01007387 */ /* 0x0009e20000100a00 */
[-C--:B---3--:R-:W-:Y:S08]  /*2e690*/  HMMA.1688.F32.TF32 R12, R156, R64.reuse, R128 ;  /* 0x000000409c0c723c */ /* 0x088ff00000081080 */
[----:B------:R-:W-:Y:S01]  /*2e6a0*/  STL.64 [R1+0xa50], R4 ;  /* 0x000a500401007387 */ /* 0x000fe20000100a00 */
[-C--:B----4-:R-:W-:Y:S03]  /*2e6b0*/  HMMA.1688.F32.TF32 R8, R152, R64.reuse, R100 ;  /* 0x000000409808723c */ /* 0x090fe60000081064 */
[----:B------:R3:W-:Y:S05]  /*2e6c0*/  STL.64 [R1+0xa58], R6 ;  /* 0x000a580601007387 */ /* 0x0007ea0000100a00 */
[-C--:B---3--:R-:W-:Y:S06]  /*2e6d0*/  HMMA.1688.F32.TF32 R4, R148, R64.reuse, R184 ;  /* 0x000000409404723c */ /* 0x088fec00000810b8 */
[----:B------:R-:W-:Y:S04]  /*2e6e0*/  STL.64 [R1+0xb40], R12 ;  /* 0x000b400c01007387 */ /* 0x000fe80000100a00 */
[----:B------:R-:W-:Y:S05]  /*2e6f0*/  STL.64 [R1+0xb48], R14 ;  /* 0x000b480e01007387 */ /* 0x000fea0000100a00 */
[----:B------:R-:W-:Y:S04]  /*2e700*/  STL.64 [R1+0xc00], R8 ;  /* 0x000c000801007387 */ /* 0x000fe80000100a00 */
[----:B------:R-:W-:Y:S04]  /*2e710*/  STL.64 [R1+0xc08], R10 ;  /* 0x000c080a01007387 */ /* 0x000fe80000100a00 */
[----:B------:R-:W-:Y:S04]  /*2e720*/  STL.64 [R1+0xcc0], R4 ;  /* 0x000cc00401007387 */ /* 0x000fe80000100a00 */
[----:B------:R3:W-:Y:S02]  /*2e730*/  STL.64 [R1+0xcc8], R6 ;  /* 0x000cc80601007387 */ /* 0x0007e40000100a00 */
[-C--:B---3--:R-:W-:Y:S08]  /*2e740*/  HMMA.1688.F32.TF32 R4, R88, R64.reuse, R96 ;  /* 0x000000405804723c */ /* 0x088ff00000081060 */
[-C--:B------:R-:W-:Y:S08]  /*2e750*/  HMMA.1688.F32.TF32 R12, R144, R64.reuse, R120 ;  /* 0x00000040900c723c */ /* 0x080ff00000081078 */
[----:B------:R-:W-:Y:S08]  /*2e760*/  HMMA.1688.F32.TF32 R8, R28, R64, R124 ;  /* 0x000000401c08723c */ /* 0x000ff0000008107c */
[----:B------:R-:W-:Y:S01]  /*2e770*/  IMAD.MOV.U32 R45, RZ, RZ, R4 ;  /* 0x000000ffff2d7224 */ /* 0x000fe200078e0004 */
[----:B------:R-:W-:Y:S01]  /*2e780*/  MOV R44, R7 ;  /* 0x00000007002c7202 */ /* 0x000fe20000000f00 */
[----:B------:R-:W-:-:S02]  /*2e790*/  IMAD.MOV.U32 R49, RZ, RZ, R5 ;  /* 0x000000ffff317224 */ /* 0x000fc400078e0005 */
[----:B------:R-:W-:-:S03]  /*2e7a0*/  IMAD.MOV.U32 R48, RZ, RZ, R6 ;  /* 0x000000ffff307224 */ /* 0x000fc600078e0006 */
[----:B------:R-:W-:Y:S04]  /*2e7b0*/  STL.64 [R1+0xdf0], R12 ;  /* 0x000df00c01007387 */ /* 0x000fe80000100a00 */
[----:B------:R-:W-:Y:S04]  /*2e7c0*/  STL.64 [R1+0xdf8], R14 ;  /* 0x000df80e01007387 */ /* 0x000fe80000100a00 */
[----:B------:R-:W-:Y:S04]  /*2e7d0*/  STL.64 [R1+0xec0], R8 ;  /* 0x000ec00801007387 */ /* 0x000fe80000100a00 */
[----:B------:R-:W-:Y:S01]  /*2e7e0*/  STL.64 [R1+0xec8], R10 ;  /* 0x000ec80a01007387 */ /* 0x000fe20000100a00 */
[----:B--2---:R-:W-:Y:S03]  /*2e7f0*/  HMMA.1688.F32.TF32 R4, R84, R64, R68 ;  /* 0x000000405404723c */ /* 0x004fe60000081044 */
[----:B------:R-:W-:Y:S04]  /*2e800*/  STL [R1+0x2c2c], R44 ;  /* 0x002c2c2c01007387 */ /* 0x000fe80000100800 */
[----:B------:R-:W-:Y:S04]  /*2e810*/  STL [R1+0x2c28], R48 ;  /* 0x002c283001007387 */ /* 0x000fe80000100800 */
[----:B------:R-:W-:Y:S04]  /*2e820*/  STL [R1+0x2c24], R45 ;  /* 0x002c242d01007387 */ /* 0x000fe80000100800 */
[----:B------:R-:W-:Y:S04]  /*2e830*/  STL [R1+0x2c20], R49 ;  /* 0x002c203101007387 */ /* 0x000fe80000100800 */
[----:B------:R-:W2:Y:S04]  /*2e840*/  LDL.LU R124, [R1+0x300] ;  /* 0x00030000017c7983 */ /* 0x000ea80000300800 */
[----:B------:R-:W3:Y:S04]  /*2e850*/  LDSM.16.M88.4 R12, [R241+0x4b000] ;  /* 0x04b00000f10c783b */ /* 0x000ee80000000200 */
[----:B------:R-:W-:Y:S04]  /*2e860*/  STL.64 [R1+0x10c0], R4 ;  /* 0x0010c00401007387 */ /* 0x000fe80000100a00 */
[----:B------:R4:W-:Y:S04]  /*2e870*/  STL.64 [R1+0x10c8], R6 ;  /* 0x0010c80601007387 */ /* 0x0009e80000100a00 */
        /* <DEDUP_REMOVED lines=59> */
[-C--:B----4-:R-:W-:Y:S08]  /*2ec30*/  HMMA.1688.F32.TF32 R4, R36, R60.reuse, R232 ;  /* 0x0000003c2404723c */ /* 0x090ff000000810e8 */
[-C--:B--2---:R-:W-:Y:S08]  /*2ec40*/  HMMA.1688.F32.TF32 R96, R32, R60.reuse, R96 ;  /* 0x0000003c2060723c */ /* 0x084ff00000081060 */
[-C--:B---3--:R-:W-:Y:S08]  /*2ec50*/  HMMA.1688.F32.TF32 R248, R40, R60.reuse, R160 ;  /* 0x0000003c28f8723c */ /* 0x088ff000000810a0 */
[----:B------:R-:W-:Y:S01]  /*2ec60*/  IMAD.MOV.U32 R95, RZ, RZ, R4 ;  /* 0x000000ffff5f7224 */ /* 0x000fe200078e0004 */
[----:B------:R-:W-:Y:S01]  /*2ec70*/  HMMA.1688.F32.TF32 R236, R80, R60, R136 ;  /* 0x0000003c50ec723c */ /* 0x000fe20000081088 */
[----:B------:R-:W-:-:S02]  /*2ec80*/  IMAD.MOV.U32 R94, RZ, RZ, R5 ;  /* 0x000000ffff5e7224 */ /* 0x000fc400078e0005 */
[----:B------:R-:W-:Y:S02]  /*2ec90*/  IMAD.MOV.U32 R93, RZ, RZ, R6 ;  /* 0x000000ffff5d7224 */ /* 0x000fe400078e0006 */
[----:B------:R-:W-:-:S03]  /*2eca0*/  IMAD.MOV.U32 R92, RZ, RZ, R7 ;  /* 0x000000ffff5c7224 */ /* 0x000fc600078e0007 */
[-C--:B------:R-:W-:Y:S01]  /*2ecb0*/  HMMA.1688.F32.TF32 R116, R180, R60.reuse, R116 ;  /* 0x0000003cb474723c */ /* 0x080fe20000081074 */
[----:B------:R-:W-:Y:S07]  /*2ecc0*/  STL.64 [R1+0x2e30], R94 ;  /* 0x002e305e01007387 */ /* 0x000fee0000100a00 */
[-C--:B------:R-:W-:Y:S01]  /*2ecd0*/  HMMA.1688.F32.TF32 R8, R176, R60.reuse, R132 ;  /* 0x0000003cb008723c */ /* 0x080fe20000081084 */
[----:B------:R-:W-:Y:S04]  /*2ece0*/  STL.64 [R1+0x2e28], R92 ;  /* 0x002e285c01007387 */ /* 0x000fe80000100a00 */
[----:B------:R-:W-:Y:S04]  /*2ecf0*/  STL.64 [R1+0x2cf0], R250 ;  /* 0x002cf0fa01007387 */ /* 0x000fe80000100a00 */
[----:B------:R-:W-:Y:S04]  /*2ed00*/  STL.64 [R1+0x2ce8], R248 ;  /* 0x002ce8f801007387 */ /* 0x000fe80000100a00 */
[----:B------:R-:W-:Y:S01]  /*2ed10*/  STL.64 [R1+0x2d00], R238 ;  /* 0x002d00ee01007387 */ /* 0x000fe20000100a00 */
[-C--:B------:R-:W-:Y:S03]  /*2ed20*/  HMMA.1688.F32.TF32 R4, R172, R60.reuse, R104 ;  /* 0x0000003cac04723c */ /* 0x080fe60000081068 */
[----:B------:R-:W-:Y:S04]  /*2ed30*/  STL.64 [R1+0x2cf8], R236 ;  /* 0x002cf8ec01007387 */ /* 0x000fe80000100a00 */
[----:B------:R-:W-:Y:S04]  /*2ed40*/  STL.64 [R1+0x2d10], R98 ;  /* 0x002d106201007387 */ /* 0x000fe80000100a00 */
[----:B------:R-:W-:Y:S04]  /*2ed50*/  STL.64 [R1+0x2d08], R96 ;  /* 0x002d086001007387 */ /* 0x000fe80000100a00 */
[----:B------:R-:W-:Y:S04]  /*2ed60*/  STL.64 [R1+0x2d20], R118 ;  /* 0x002d207601007387 */ /* 0x000fe80000100a00 */
[----:B------:R-:W-:Y:S04]  /*2ed70*/  STL.64 [R1+0x2d18], R116 ;  /* 0x002d187401007387 */ /* 0x000fe80000100a00 */
[----:B------:R-:W-:Y:S04]  /*2ed80*/  STL.64 [R1+0x170], R8 ;  /* 0x0001700801007387 */ /* 0x000fe80000100a00 */
[----:B------:R2:W-:Y:S02]  /*2ed90*/  STL.64 [R1+0x178], R10 ;  /* 0x0001780a01007387 */ /* 0x0005e40000100a00 */
[-C--:B--2---:R-:W-:Y:S02]  /*2eda0*/  HMMA.1688.F32.TF32 R8, R168, R60.reuse, R72 ;  /* 0x0000003ca808723c */ /* 0x084fe40000081048 */
[----:B------:R-:W-:Y:S04]  /*2edb0*/  STL.64 [R1+0x880], R4 ;  /* 0x0008800401007387 */ /* 0x000fe80000100a00 */
[----:B------:R2:W-:Y:S02]  /*2edc0*/  STL.64 [R1+0x888], R6 ;  /* 0x0008880601007387 */ /* 0x0005e40000100a00 */
[-C--:B------:R-:W-:Y:S08]  /*2edd0*/  HMMA.1688.F32.TF32 R52, R156, R60.reuse, R128 ;  /* 0x0000003c9c34723c */ /* 0x080ff00000081080 */
[-C--:B--2---:R-:W-:Y:S07]  /*2ede0*/  HMMA.1688.F32.TF32 R4, R164, R60.reuse, R140 ;  /* 0x0000003ca404723c */ /* 0x084fee000008108c */
[----:B------:R-:W-:Y:S04]  /*2edf0*/  STL.64 [R1+0x920], R8 ;  /* 0x0009200801007387 */ /* 0x000fe80000100a00 */
[----:B------:R2:W-:Y:S02]  /*2ee00*/  STL.64 [R1+0x928], R10 ;  /* 0x0009280a01007387 */ /* 0x0005e40000100a00 */
[-C--:B--2---:R-:W-:Y:S10]  /*2ee10*/  HMMA.1688.F32.TF32 R8, R152, R60.reuse, R100 ;  /* 0x0000003c9808723c */ /* 0x084ff40000081064 */
[----:B------:R-:W-:Y:S04]  /*2ee20*/  STL.64 [R1+0x9f0], R4 ;  /* 0x0009f00401007387 */ /* 0x000fe80000100a00 */
[----:B------:R2:W-:Y:S04]  /*2ee30*/  STL.64 [R1+0x9f8], R6 ;  /* 0x0009f80601007387 */ /* 0x0005e80000100a00 */
[----:B------:R-:W-:Y:S04]  /*2ee40*/  STL.64 [R1+0xad0], R52 ;  /* 0x000ad03401007387 */ /* 0x000fe80000100a00 */
[----:B------:R3:W-:Y:S01]  /*2ee50*/  STL.64 [R1+0xad8], R54 ;  /* 0x000ad83601007387 */ /* 0x0007e20000100a00 */
[-C--:B--2---:R-:W-:Y:S03]  /*2ee60*/  HMMA.1688.F32.TF32 R4, R148, R60.reuse, R184 ;  /* 0x0000003c9404723c */ /* 0x084fe600000810b8 */
[----:B------:R-:W-:Y:S05]  /*2ee70*/  STL.64 [R1+0xb70], R8 ;  /* 0x000b700801007387 */ /* 0x000fea0000100a00 */
[-C--:B---3--:R-:W-:Y:S01]  /*2ee80*/  HMMA.1688.F32.TF32 R52, R144, R60.reuse, R120 ;  /* 0x0000003c9034723c */ /* 0x088fe20000081078 */
[----:B------:R2:W-:Y:S07]  /*2ee90*/  STL.64 [R1+0xb78], R10 ;  /* 0x000b780a01007387 */ /* 0x0005ee0000100a00 */
[-C--:B--2---:R-:W-:Y:S07]  /*2eea0*/  HMMA.1688.F32.TF32 R8, R28, R60.reuse, R124 ;  /* 0x0000003c1c08723c */ /* 0x084fee000008107c */
[----:B------:R-:W-:Y:S04]  /*2eeb0*/  STL.64 [R1+0xc90], R4 ;  /* 0x000c900401007387 */ /* 0x000fe80000100a00 */
[----:B------:R2:W-:Y:S04]  /*2eec0*/  STL.64 [R1+0xc98], R6 ;  /* 0x000c980601007387 */ /* 0x0005e80000100a00 */
        /* <DEDUP_REMOVED lines=67> */
[----:B------:R-:W-:Y:S02]  /*2f300*/  IMAD.MOV.U32 R24, RZ, RZ, R6 ;  /* 0x000000ffff187224 */ /* 0x000fe400078e0006 */
[----:B------:R-:W-:-:S05]  /*2f310*/  IMAD.MOV.U32 R25, RZ, RZ, R7 ;  /* 0x000000ffff197224 */ /* 0x000fca00078e0007 */
[----:B------:R-:W-:Y:S04]  /*2f320*/  STL [R1+0x2c3c], R25 ;  /* 0x002c3c1901007387 */ /* 0x000fe80000100800 */
[----:B------:R-:W-:Y:S04]  /*2f330*/  STL [R1+0x2c38], R24 ;  /* 0x002c381801007387 */ /* 0x000fe80000100800 */
[----:B------:R-:W-:Y:S04]  /*2f340*/  STL.64 [R1+0x2e38], R26 ;  /* 0x002e381a01007387 */ /* 0x000fe80000100a00 */
[----:B------:R-:W-:Y:S04]  /*2f350*/  STL [R1+0x2c34], R20 ;  /* 0x002c341401007387 */ /* 0x000fe80000100800 */
[----:B------:R-:W-:Y:S04]  /*2f360*/  STL [R1+0x2c30], R21 ;  /* 0x002c301501007387 */ /* 0x000fe80000100800 */
[----:B------:R-:W-:Y:S01]  /*2f370*/  STL.64 [R1+0x2e40], R22 ;  /* 0x002e401601007387 */ /* 0x000fe20000100a00 */
[-C--:B-1----:R-:W-:Y:S08]  /*2f380*/  HMMA.1688.F32.TF32 R8, R172, R16.reuse, R136 ;  /* 0x00000010ac08723c */ /* 0x082ff00000081088 */
[-C--:B--2---:R-:W-:Y:S08]  /*2f390*/  HMMA.1688.F32.TF32 R68, R80, R16.reuse, R68 ;  /* 0x000000105044723c */ /* 0x084ff00000081044 */
[----:B---3--:R-:W-:Y:S08]  /*2f3a0*/  HMMA.1688.F32.TF32 R116, R36, R16, R224 ;  /* 0x000000102474723c */ /* 0x008ff000000810e0 */
[----:B----4-:R-:W-:Y:S08]  /*2f3b0*/  HMMA.1688.F32.TF32 R4, R84, R60, R216 ;  /* 0x0000003c5404723c */ /* 0x010ff000000810d8 */
[-C--:B------:R-:W-:Y:S07]  /*2f3c0*/  HMMA.1688.F32.TF32 R108, R40, R16.reuse, R232 ;  /* 0x00000010286c723c */ /* 0x080fee00000810e8 */
[----:B------:R-:W-:Y:S08]  /*2f3d0*/  STL.64 [R1+0x2d30], R118 ;  /* 0x002d307601007387 */ /* 0x000ff00000100a00 */
[----:B------:R-:W-:Y:S01]  /*2f3e0*/  STL.64 [R1+0xfe0], R4 ;  /* 0x000fe00401007387 */ /* 0x000fe20000100a00 */
[-C--:B------:R-:W-:Y:S03]  /*2f3f0*/  HMMA.1688.F32.TF32 R100, R32, R16.reuse, R100 ;  /* 0x000000102064723c */ /* 0x080fe60000081064 */
[----:B------:R1:W-:Y:S05]  /*2f400*/  STL.64 [R1+0xfe8], R6 ;  /* 0x000fe80601007387 */ /* 0x0003ea0000100a00 */
[-C--:B------:R-:W-:Y:S08]  /*2f410*/  HMMA.1688.F32.TF32 R120, R180, R16.reuse, R120 ;  /* 0x00000010b478723c */ /* 0x080ff00000081078 */
[-C--:B-1----:R-:W-:Y:S08]  /*2f420*/  HMMA.1688.F32.TF32 R4, R168, R16.reuse, R132 ;  /* 0x00000010a804723c */ /* 0x082ff00000081084 */
        /* <DEDUP_REMOVED lines=102> */
[----:B-1----:R-:W-:Y:S11]  /*2fa90*/  HMMA.1688.F32.TF32 R4, R88, R16, R220 ;  /* 0x000000105804723c */ /* 0x002ff600000810dc */
[----:B------:R-:W-:Y:S11]  /*2faa0*/  @!UPT UIADD3 URZ, URZ, URZ, URZ ;  /* 0x0000003f3f3ff290 */ /* 0x000ff6000fffe03f */
[----:B------:R-:W-:Y:S02]  /*2fab0*/  @!UPT UIADD3 URZ, URZ, URZ, URZ ;  /* 0x0000003f3f3ff290 */ /* 0x000fe4000fffe03f */
[----:B------:R-:W-:Y:S01]  /*2fac0*/  IMAD.MOV.U32 R44, RZ, RZ, R4 ;  /* 0x000000ffff2c7224 */ /* 0x000fe200078e0004 */
[----:B------:R-:W-:Y:S01]  /*2fad0*/  MOV R48, R5 ;  /* 0x0000000500307202 */ /* 0x000fe20000000f00 */
[----:B------:R-:W-:Y:S02]  /*2fae0*/  IMAD.MOV.U32 R45, RZ, RZ, R6 ;  /* 0x000000ffff2d7224 */ /* 0x000fe400078e0006 */
[----:B------:R-:W-:Y:S01]  /*2faf0*/  IMAD.MOV.U32 R49, RZ, RZ, R7 ;  /* 0x000000ffff317224 */ /* 0x000fe200078e0007 */
[----:B--2---:R-:W-:Y:S08]  /*2fb00*/  HMMA.1688.F32.TF32 R96, R36, R12, R192 ;  /* 0x0000000c2460723c */ /* 0x004ff000000810c0 */
[----:B---3--:R-:W-:Y:S01]  /*2fb10*/  HMMA.1688.F32.TF32 R4, R84, R16, R228 ;  /* 0x000000105404723c */ /* 0x008fe200000810e4 */
[----:B------:R-:W-:Y:S04]  /*2fb20*/  STL [R1+0x2c4c], R49 ;  /* 0x002c4c3101007387 */ /* 0x000fe80000100800 */
[----:B------:R-:W-:Y:S04]  /*2fb30*/  STL [R1+0x2c48], R45 ;  /* 0x002c482d01007387 */ /* 0x000fe80000100800 */
[----:B------:R-:W-:Y:S04]  /*2fb40*/  STL [R1+0x2c44], R44 ;  /* 0x002c442c01007387 */ /* 0x000fe80000100800 */
[----:B------:R-:W-:Y:S04]  /*2fb50*/  STL.64 [R1+0x2e48], R46 ;  /* 0x002e482e01007387 */ /* 0x000fe80000100a00 */
[----:B------:R-:W-:Y:S01]  /*2fb60*/  STL [R1+0x2c40], R48 ;  /* 0x002c403001007387 */ /* 0x000fe20000100800 */
[-C--:B----4-:R-:W-:Y:S03]  /*2fb70*/  HMMA.1688.F32.TF32 R76, R40, R12.reuse, R200 ;  /* 0x0000000c284c723c */ /* 0x090fe600000810c8 */
[----:B------:R-:W-:Y:S04]  /*2fb80*/  STL.64 [R1+0x2e50], R50 ;  /* 0x002e503201007387 */ /* 0x000fe80000100a00 */
[----:B------:R-:W-:Y:S04]  /*2fb90*/  STL.64 [R1+0x2d80], R98 ;  /* 0x002d806201007387 */ /* 0x000fe80000100a00 */
[----:B------:R-:W-:Y:S04]  /*2fba0*/  STL.64 [R1+0xed0], R4 ;  /* 0x000ed00401007387 */ /* 0x000fe80000100a00 */
[----:B------:R1:W-:Y:S01]  /*2fbb0*/  STL.64 [R1+0xed8], R6 ;  /* 0x000ed80601007387 */ /* 0x0003e20000100a00 */
[-C--:B------:R-:W-:Y:S08]  /*2fbc0*/  HMMA.1688.F32.TF32 R8, R168, R12.reuse, R224 ;  /* 0x0000000ca808723c */ /* 0x080ff000000810e0 */
[-C--:B-1----:R-:W-:Y:S08]  /*2fbd0*/  HMMA.1688.F32.TF32 R4, R176, R12.reuse, R208 ;  /* 0x0000000cb004723c */ /* 0x082ff000000810d0 */
[-C--:B------:R-:W-:Y:S01]  /*2fbe0*/  HMMA.1688.F32.TF32 R20, R172, R12.reuse, R216 ;  /* 0x0000000cac14723c */ /* 0x080fe200000810d8 */
[----:B------:R-:W-:Y:S04]  /*2fbf0*/  STL.64 [R1+0x2d78], R96 ;  /* 0x002d786001007387 */ /* 0x000fe80000100a00 */
[----:B------:R-:W-:Y:S04]  /*2fc00*/  STL.64 [R1+0x2e60], R78 ;  /* 0x002e604e01007387 */ /* 0x000fe80000100a00 */
[----:B------:R-:W-:Y:S06]  /*2fc10*/  STL.64 [R1+0x2e58], R76 ;  /* 0x002e584c01007387 */ /* 0x000fec0000100a00 */
        /* <DEDUP_REMOVED lines=8> */
[-C--:B-1----:R-:W-:Y:S01]  /*2fca0*/  HMMA.1688.F32.TF32 R8, R152, R12.reuse, R136 ;  /* 0x0000000c9808723c */ /* 0x082fe20000081088 */
[----:B------:R-:W1:Y:S06]  /*2fcb0*/  LDSM.16.M88.4 R136, [R241+0x4d000] ;  /* 0x04d00000f188783b */ /* 0x000e6c0000000200 */
[----:B------:R-:W-:Y:S04]  /*2fcc0*/  STL.64 [R1+0x910], R4 ;  /* 0x0009100401007387 */ /* 0x000fe80000100a00 */
[----:B------:R2:W-:Y:S04]  /*2fcd0*/  STL.64 [R1+0x918], R6 ;  /* 0x0009180601007387 */ /* 0x0005e80000100a00 */
[----:B------:R-:W-:Y:S04]  /*2fce0*/  STL.64 [R1+0x9e0], R20 ;  /* 0x0009e01401007387 */ /* 0x000fe80000100a00 */
[----:B------:R3:W-:Y:S01]  /*2fcf0*/  STL.64 [R1+0x9e8], R22 ;  /* 0x0009e81601007387 */ /* 0x0007e20000100a00 */
[-C--:B--2---:R-:W-:Y:S03]  /*2fd00*/  HMMA.1688.F32.TF32 R4, R148, R12.reuse, R132 ;  /* 0x0000000c9404723c */ /* 0x084fe60000081084 */
[----:B------:R-:W-:Y:S04]  /*2fd10*/  STL.64 [R1+0xa80], R8 ;  /* 0x000a800801007387 */ /* 0x000fe80000100a00 */
[----:B------:R2:W-:Y:S01]  /*2fd20*/  STL.64 [R1+0xa88], R10 ;  /* 0x000a880a01007387 */ /* 0x0005e20000100a00 */
[-C--:B---3--:R-:W-:Y:S03]  /*2fd30*/  HMMA.1688.F32.TF32 R20, R144, R12.reuse, R140 ;  /* 0x0000000c9014723c */ /* 0x088fe6000008108c */
[----:B------:R-:W-:Y:S04]  /*2fd40*/  LDSM.16.M88.4 R140, [R241+0x4c000] ;  /* 0x04c00000f18c783b */ /* 0x000fe80000000200 */
[----:B------:R-:W3:Y:S01]  /*2fd50*/  LDSM.16.M88.4 R132, [R241+0x4e000] ;  /* 0x04e00000f184783b */ /* 0x000ee20000000200 */
[-C--:B--2---:R-:W-:Y:S07]  /*2fd60*/  HMMA.1688.F32.TF32 R8, R28, R12.reuse, R128 ;  /* 0x0000000c1c08723c */ /* 0x084fee0000081080 */
[----:B------:R-:W-:Y:S04]  /*2fd70*/  STL.64 [R1+0xb80], R4 ;  /* 0x000b800401007387 */ /* 0x000fe80000100a00 */
[----:B------:R-:W-:Y:S04]  /*2fd80*/  STL.64 [R1+0xb88], R6 ;  /* 0x000b880601007387 */ /* 0x000fe80000100a00 */
[----:B------:R-:W-:Y:S04]  /*2fd90*/  STL.64 [R1+0xc40], R20 ;  /* 0x000c401401007387 */ /* 0x000fe80000100a00 */
[----:B------:R-:W-:Y:S04]  /*2fda0*/  STL.64 [R1+0xc48], R22 ;  /* 0x000c481601007387 */ /* 0x000fe80000100a00 */
        /* <DEDUP_REMOVED lines=22> */
[----:B------:R-:W1:Y:S04]  /*2ff10*/  LDL.LU R208, [R1+0x1290] ;  /* 0x0012900001d07983 */ /* 0x000e680000300800 */
[----:B------:R-:W1:Y:S04]  /*2ff20*/  LDL.LU R209, [R1+0x1294] ;  /* 0x0012940001d17983 */ /* 0x000e680000300800 */
[----:B------:R-:W1:Y:S04]  /*2ff30*/  LDL.LU R210, [R1+0x1298] ;  /* 0x0012980001d27983 */ /* 0x000e680000300800 */
[----:B------:R-:W1:Y:S04]  /*2ff40*/  LDL.LU R211, [R1+0x129c] ;  /* 0x00129c0001d37983 */ /* 0x000e680000300800 */
        /* <DEDUP_REMOVED lines=12> */
[----:B--2---:R-:W2:Y:S04]  /*30010*/  LDL.LU R8, [R1+0x1400] ;  /* 0x0014000001087983 */ /* 0x004ea80000300800 */
[----:B------:R-:W2:Y:S04]  /*30020*/  LDL.LU R9, [R1+0x1404] ;  /* 0x0014040001097983 */ /* 0x000ea80000300800 */
[----:B----4-:R-:W2:Y:S04]  /*30030*/  LDL.LU R10, [R1+0x1408] ;  /* 0x00140800010a7983 */ /* 0x010ea80000300800 */
[----:B------:R-:W2:Y:S01]  /*30040*/  LDL.LU R11, [R1+0x140c] ;  /* 0x00140c00010b7983 */ /* 0x000ea20000300800 */
[----:B------:R-:W-:Y:S03]  /*30050*/  HMMA.1688.F32.TF32 R4, R88, R12, R184 ;  /* 0x0000000c5804723c */ /* 0x000fe600000810b8 */
        /* <DEDUP_REMOVED lines=16> */
[----:B------:R-:W-:-:S03]  /*30160*/  IMAD.MOV.U32 R60, RZ, RZ, R7 ;  /* 0x000000ffff3c7224 */ /* 0x000fc600078e0007 */
        /* <DEDUP_REMOVED lines=27> */
[-C--:B------:R-:W-:Y:S03]  /*30320*/  HMMA.1688.F32.TF32 R72, R80, R12.reuse, R72 ;  /* 0x0000000c5048723c */ /* 0x080fe60000081048 */
[----:B------:R-:W-:Y:S05]  /*30330*/  STL [R1+0x2c5c], R60 ;  /* 0x002c5c3c01007387 */ /* 0x000fea0000100800 */
[-C--:B------:R-:W-:Y:S01]  /*30340*/  HMMA.1688.F32.TF32 R104, R32, R12.reuse, R104 ;  /* 0x0000000c2068723c */ /* 0x080fe20000081068 */
[----:B------:R-:W-:Y:S07]  /*30350*/  STL [R1+0x2c58], R61 ;  /* 0x002c583d01007387 */ /* 0x000fee0000100800 */
[----:B------:R-:W-:Y:S01]  /*30360*/  HMMA.1688.F32.TF32 R124, R180, R12, R124 ;  /* 0x0000000cb47c723c */ /* 0x000fe2000008107c */
[----:B------:R-:W-:Y:S04]  /*30370*/  STL [R1+0x2c54], R64 ;  /* 0x002c544001007387 */ /* 0x000fe80000100800 */
[----:B------:R-:W-:Y:S03]  /*30380*/  STL [R1+0x2c50], R65 ;  /* 0x002c504101007387 */ /* 0x000fe60000100800 */
[----:B-1----:R-:W-:Y:S08]  /*30390*/  HMMA.1688.F32.TF32 R208, R32, R136, R208 ;  /* 0x0000008820d0723c */ /* 0x002ff000000810d0 */
[----:B--2---:R-:W-:Y:S01]  /*303a0*/  HMMA.1688.F32.TF32 R20, R84, R12, R128 ;  /* 0x0000000c5414723c */ /* 0x004fe20000081080 */
[----:B------:R-:W1:Y:S11]  /*303b0*/  LDSM.16.M88.4 R128, [R241+0x4f000] ;  /* 0x04f00000f180783b */ /* 0x000e760000000200 */
[----:B------:R-:W-:Y:S11]  /*303c0*/  @!UPT UIADD3 URZ, URZ, URZ, URZ ;  /* 0x0000003f3f3ff290 */ /* 0x000ff6000fffe03f */
[----:B------:R-:W-:Y:S01]  /*303d0*/  @!UPT UIADD3 URZ, URZ, URZ, URZ ;  /* 0x0000003f3f3ff290 */ /* 0x000fe2000fffe03f */
[----:B------:R-:W-:Y:S01]  /*303e0*/  MOV R12, R23 ;  /* 0x00000017000c7202 */ /* 0x000fe20000000f00 */
[----:B------:R-:W-:Y:S02]  /*303f0*/  IMAD.MOV.U32 R13, RZ, RZ, R22 ;  /* 0x000000ffff0d7224 */ /* 0x000fe400078e0016 */
[----:B------:R-:W-:Y:S02]  /*30400*/  IMAD.MOV.U32 R16, RZ, RZ, R21 ;  /* 0x000000ffff107224 */ /* 0x000fe400078e0015 */
[----:B------:R-:W-:Y:S01]  /*30410*/  IMAD.MOV.U32 R17, RZ, RZ, R20 ;  /* 0x000000ffff117224 */ /* 0x000fe200078e0014 */
[----:B------:R-:W-:Y:S01]  /*30420*/  STL [R1+0x2c6c], R12 ;  /* 0x002c6c0c01007387 */ /* 0x000fe20000100800 */
[C---:B---3--:R-:W-:Y:S03]  /*30430*/  HMMA.1688.F32.TF32 R112, R36.reuse, R132, R52 ;  /* 0x000000842470723c */ /* 0x048fe60000081034 */
[----:B------:R-:W-:Y:S04]  /*30440*/  STL [R1+0x2c68], R13 ;  /* 0x002c680d01007387 */ /* 0x000fe80000100800 */
[----:B------:R-:W-:Y:S04]  /*30450*/  STL [R1+0x2c64], R16 ;  /* 0x002c641001007387 */ /* 0x000fe80000100800 */
[----:B------:R-:W-:Y:S04]  /*30460*/  STL [R1+0x2c60], R17 ;  /* 0x002c601101007387 */ /* 0x000fe80000100800 */
[----:B------:R-:W-:Y:S01]  /*30470*/  STL [R1+0x2590], R241 ;  /* 0x002590f101007387 */ /* 0x000fe20000100800 */
[C---:B----4-:R-:W-:Y:S08]  /*30480*/  HMMA.1688.F32.TF32 R248, R36.reuse, R136, R56 ;  /* 0x0000008824f8723c */ /* 0x050ff00000081038 */
[C---:B------:R-:W-:Y:S08]  /*30490*/  HMMA.1688.F32.TF32 R236, R36.reuse, R140, R244 ;  /* 0x0000008c24ec723c */ /* 0x040ff000000810f4 */
[----:B-1----:R-:W-:Y:S01]  /*304a0*/  HMMA.1688.F32.TF32 R36, R36, R128, R4 ;  /* 0x000000802424723c */ /* 0x002fe20000081004 */
        /* <DEDUP_REMOVED lines=36> */
[C---:B------:R-:W-:Y:S08]  /*306f0*/  HMMA.1688.F32.TF32 R192, R80.reuse, R140, R192 ;  /* 0x0000008c50c0723c */ /* 0x040ff000000810c0 */
[C---:B------:R-:W-:Y:S08]  /*30700*/  HMMA.1688.F32.TF32 R196, R80.reuse, R136, R196 ;  /* 0x0000008850c4723c */ /* 0x040ff000000810c4 */
[C---:B------:R-:W-:Y:S08]  /*30710*/  HMMA.1688.F32.TF32 R200, R80.reuse, R132, R200 ;  /* 0x0000008450c8723c */ /* 0x040ff000000810c8 */
[----:B------:R-:W-:Y:S08]  /*30720*/  HMMA.1688.F32.TF32 R80, R80, R128, R204 ;  /* 0x000000805050723c */ /* 0x000ff000000810cc */
[C---:B------:R-:W-:Y:S08]  /*30730*/  HMMA.1688.F32.TF32 R204, R32.reuse, R140, R212 ;  /* 0x0000008c20cc723c */ /* 0x040ff000000810d4 */
[C---:B------:R-:W-:Y:S08]  /*30740*/  HMMA.1688.F32.TF32 R212, R32.reuse, R132, R220 ;  /* 0x0000008420d4723c */ /* 0x040ff000000810dc */
[----:B------:R-:W-:Y:S01]  /*30750*/  HMMA.1688.F32.TF32 R32, R32, R128, R228 ;  /* 0x000000802020723c */ /* 0x000fe200000810e4 */
[----:B------:R-:W4:Y:S04]  /*30760*/  LDL.LU R228, [R1+0x1030] ;  /* 0x0010300001e47983 */ /* 0x000f280000300800 */
[----:B------:R-:W4:Y:S04]  /*30770*/  LDL.LU R229, [R1+0x1034] ;  /* 0x0010340001e57983 */ /* 0x000f280000300800 */
[----:B------:R-:W4:Y:S01]  /*30780*/  LDL.LU R230, [R1+0x1038] ;  /* 0x0010380001e67983 */ /* 0x000f220000300800 */
[C---:B------:R-:W-:Y:S03]  /*30790*/  HMMA.1688.F32.TF32 R220, R180.reuse, R136, R224 ;  /* 0x00000088b4dc723c */ /* 0x040fe600000810e0 */
        /* <DEDUP_REMOVED lines=34> */
[C---:B------:R-:W-:Y:S08]  /*309c0*/  HMMA.1688.F32.TF32 R160, R40.reuse, R140, R160 ;  /* 0x0000008c28a0723c */ /* 0x040ff000000810a0 */
[C---:B------:R-:W-:Y:S08]  /*309d0*/  HMMA.1688.F32.TF32 R184, R40.reuse, R136, R184 ;  /* 0x0000008828b8723c */ /* 0x040ff000000810b8 */
[C---:B------:R-:W-:Y:S08]  /*309e0*/  HMMA.1688.F32.TF32 R188, R40.reuse, R132, R188 ;  /* 0x0000008428bc723c */ /* 0x040ff000000810bc */
[----:B------:R-:W-:Y:S01]  /*309f0*/  HMMA.1688.F32.TF32 R40, R40, R128, R8 ;  /* 0x000000802828723c */ /* 0x000fe20000081008 */
[----:B------:R-:W4:Y:S04]  /*30a00*/  LDL.LU R8, [R1+0xab0] ;  /* 0x000ab00001087983 */ /* 0x000f280000300800 */
[----:B------:R-:W4:Y:S04]  /*30a10*/  LDL.LU R9, [R1+0xab4] ;  /* 0x000ab40001097983 */ /* 0x000f280000300800 */
[----:B------:R-:W4:Y:S04]  /*30a20*/  LDL.LU R10, [R1+0xab8] ;  /* 0x000ab800010a7983 */ /* 0x000f280000300800 */
[----:B------:R-:W4:Y:S01]  /*30a30*/  LDL.LU R11, [R1+0xabc] ;  /* 0x000abc00010b7983 */ /* 0x000f220000300800 */
[-C--:B------:R-:W-:Y:S08]  /*30a40*/  HMMA.1688.F32.TF32 R216, R180, R140.reuse, R216 ;  /* 0x0000008cb4d8723c */ /* 0x080ff000000810d8 */
[----:B--2---:R-:W-:Y:S08]  /*30a50*/  HMMA.1688.F32.TF32 R44, R172, R140, R44 ;  /* 0x0000008cac2c723c */ /* 0x004ff0000008102c */
[C---:B---3--:R-:W-:Y:S08]  /*30a60*/  HMMA.1688.F32.TF32 R48, R176.reuse, R132, R48 ;  /* 0x00000084b030723c */ /* 0x048ff00000081030 */
[----:B----4-:R-:W-:Y:S08]  /*30a70*/  HMMA.1688.F32.TF32 R228, R176, R140, R228 ;  /* 0x0000008cb0e4723c */ /* 0x010ff000000810e4 */
[----:B------:R-:W-:Y:S01]  /*30a80*/  HMMA.1688.F32.TF32 R180, R180, R128, R76 ;  /* 0x00000080b4b4723c */ /* 0x000fe2000008104c */
[----:B------:R-:W2:Y:S04]  /*30a90*/  LDL.LU.64 R78, [R1+0x2e60] ;  /* 0x002e6000014e7983 */ /* 0x000ea80000300a00 */
[----:B------:R-:W2:Y:S04]  /*30aa0*/  LDL.LU.64 R76, [R1+0x2e58] ;  /* 0x002e5800014c7983 */ /* 0x000ea80000300a00 */
[----:B------:R-:W-:Y:S04]  /*30ab0*/  STL.64 [R1+0x160], R48 ;  /* 0x0001603001007387 */ /* 0x000fe80000100a00 */
[----:B------:R1:W-:Y:S01]  /*30ac0*/  STL.64 [R1+0x168], R50 ;  /* 0x0001683201007387 */ /* 0x0003e20000100a00 */
[C---:B------:R-:W-:Y:S08]  /*30ad0*/  HMMA.1688.F32.TF32 R232, R176.reuse, R136, R232 ;  /* 0x00000088b0e8723c */ /* 0x040ff000000810e8 */
[----:B------:R-:W-:Y:S01]  /*30ae0*/  HMMA.1688.F32.TF32 R176, R176, R128, R96 ;  /* 0x00000080b0b0723c */ /* 0x000fe20000081060 */
[----:B-1----:R-:W3:Y:S04]  /*30af0*/  LDL.LU.64 R50, [R1+0x2e50] ;  /* 0x002e500001327983 */ /* 0x002ee80000300a00 */
[----:B------:R-:W-:Y:S03]  /*30b00*/  STL.64 [R1+0x2e0], R44 ;  /* 0x0002e02c01007387 */ /* 0x000fe60000100a00 */
[C---:B------:R-:W-:Y:S01]  /*30b10*/  HMMA.1688.F32.TF32 R96, R172.reuse, R136, R120 ;  /* 0x00000088ac60723c */ /* 0x040fe20000081078 */
[----:B------:R1:W-:Y:S07]  /*30b20*/  STL.64 [R1+0x2e8], R46 ;  /* 0x0002e82e01007387 */ /* 0x0003ee0000100a00 */
[C---:B-1----:R-:W-:Y:S08]  /*30b30*/  HMMA.1688.F32.TF32 R44, R172.reuse, R132, R100 ;  /* 0x00000084ac2c723c */ /* 0x042ff00000081064 */
[----:B------:R-:W-:Y:S07]  /*30b40*/  HMMA.1688.F32.TF32 R172, R172, R128, R68 ;  /* 0x00000080acac723c */ /* 0x000fee0000081044 */
[----:B------:R-:W-:Y:S04]  /*30b50*/  STL.64 [R1+0x300], R96 ;  /* 0x0003006001007387 */ /* 0x000fe80000100a00 */
[----:B------:R-:W-:Y:S11]  /*30b60*/  STL.64 [R1+0x308], R98 ;  /* 0x0003086201007387 */ /* 0x000ff60000100a00 */
[----:B------:R-:W-:Y:S01]  /*30b70*/  @!UPT UIADD3 URZ, URZ, URZ, URZ ;  /* 0x0000003f3f3ff290 */ /* 0x000fe2000fffe03f */
[----:B------:R-:W-:Y:S04]  /*30b80*/  STL [R1+0x2c84], R172 ;  /* 0x002c84ac01007387 */ /* 0x000fe80000100800 */
[----:B------:R-:W-:Y:S04]  /*30b90*/  STL.64 [R1+0x320], R44 ;  /* 0x0003202c01007387 */ /* 0x000fe80000100a00 */
[----:B------:R1:W-:Y:S02]  /*30ba0*/  STL.64 [R1+0x328], R46 ;  /* 0x0003282e01007387 */ /* 0x0003e40000100a00 */
[C---:B-1----:R-:W-:Y:S02]  /*30bb0*/  HMMA.1688.F32.TF32 R44, R168.reuse, R136, R116 ;  /* 0x00000088a82c723c */ /* 0x042fe40000081074 */
[----:B------:R1:W-:Y:S04]  /*30bc0*/  STL [R1+0x2c80], R173 ;  /* 0x002c80ad01007387 */ /* 0x0003e80000100800 */
[----:B------:R4:W-:Y:S04]  /*30bd0*/  STL [R1+0x2c7c], R174 ;  /* 0x002c7cae01007387 */ /* 0x0009e80000100800 */
[----:B------:R1:W-:Y:S11]  /*30be0*/  STL [R1+0x2c78], R175 ;  /* 0x002c78af01007387 */ /* 0x0003f60000100800 */
[----:B------:R-:W-:Y:S03]  /*30bf0*/  @!UPT UIADD3 URZ, URZ, URZ, URZ ;  /* 0x0000003f3f3ff290 */ /* 0x000fe6000fffe03f */
[----:B------:R-:W-:Y:S02]  /*30c00*/  IMAD.MOV.U32 R172, RZ, RZ, R44 ;  /* 0x000000ffffac7224 */ /* 0x000fe400078e002c */
[----:B-1----:R-:W-:Y:S02]  /*30c10*/  IMAD.MOV.U32 R173, RZ, RZ, R45 ;  /* 0x000000ffffad7224 */ /* 0x002fe400078e002d */
[----:B----4-:R-:W-:Y:S02]  /*30c20*/  IMAD.MOV.U32 R174, RZ, RZ, R46 ;  /* 0x000000ffffae7224 */ /* 0x010fe400078e002e */
[----:B------:R-:W-:Y:S02]  /*30c30*/  IMAD.MOV.U32 R175, RZ, RZ, R47 ;  /* 0x000000ffffaf7224 */ /* 0x000fe400078e002f */
[C---:B------:R-:W-:Y:S08]  /*30c40*/  HMMA.1688.F32.TF32 R44, R168.reuse, R132, R20 ;  /* 0x00000084a82c723c */ /* 0x040ff00000081014 */
[C---:B------:R-:W-:Y:S08]  /*30c50*/  HMMA.1688.F32.TF32 R20, R168.reuse, R128, R24 ;  /* 0x00000080a814723c */ /* 0x040ff00000081018 */
[-C--:B------:R-:W-:Y:S08]  /*30c60*/  HMMA.1688.F32.TF32 R68, R168, R140.reuse, R108 ;  /* 0x0000008ca844723c */ /* 0x080ff0000008106c */
[----:B------:R-:W-:Y:S08]  /*30c70*/  HMMA.1688.F32.TF32 R24, R164, R140, R92 ;  /* 0x0000008ca418723c */ /* 0x000ff0000008105c */
[----:B------:R-:W-:Y:S01]  /*30c80*/  MOV R171, R20 ;  /* 0x0000001400ab7202 */ /* 0x000fe20000000f00 */
[----:B------:R-:W-:-:S02]  /*30c90*/  IMAD.MOV.U32 R170, RZ, RZ, R21 ;  /* 0x000000ffffaa7224 */ /* 0x000fc400078e0015 */
[----:B------:R-:W-:Y:S02]  /*30ca0*/  IMAD.MOV.U32 R169, RZ, RZ, R22 ;  /* 0x000000ffffa97224 */ /* 0x000fe400078e0016 */
[----:B------:R-:W-:Y:S02]  /*30cb0*/  IMAD.MOV.U32 R168, RZ, RZ, R23 ;  /* 0x000000ffffa87224 */ /* 0x000fe400078e0017 */
[C---:B------:R-:W-:Y:S01]  /*30cc0*/  HMMA.1688.F32.TF32 R20, R164.reuse, R136, R244 ;  /* 0x00000088a414723c */ /* 0x040fe200000810f4 */
        /* <DEDUP_REMOVED lines=9> */
[----:B----4-:R-:W-:Y:S08]  /*30d60*/  HMMA.1688.F32.TF32 R24, R164, R128, R52 ;  /* 0x00000080a418723c */ /* 0x010ff00000081034 */
[C---:B-1----:R-:W-:Y:S08]  /*30d70*/  HMMA.1688.F32.TF32 R20, R156.reuse, R140, R4 ;  /* 0x0000008c9c14723c */ /* 0x042ff00000081004 */
[C---:B------:R-:W-:Y:S01]  /*30d80*/  HMMA.1688.F32.TF32 R4, R156.reuse, R136, R8 ;  /* 0x000000889c04723c */ /* 0x040fe20000081008 */
[----:B------:R-:W-:Y:S04]  /*30d90*/  STL.64 [R1+0x700], R44 ;  /* 0x0007002c01007387 */ /* 0x000fe80000100a00 */
[----:B------:R-:W-:Y:S04]  /*30da0*/  STL.64 [R1+0x708], R46 ;  /* 0x0007082e01007387 */ /* 0x000fe80000100a00 */
        /* <DEDUP_REMOVED lines=71> */
[----:B------:R-:W-:Y:S08]  /*31220*/  HMMA.1688.F32.TF32 R156, R156, R128, R20 ;  /* 0x000000809c9c723c */ /* 0x000ff00000081014 */
[C---:B---3--:R-:W-:Y:S07]  /*31230*/  HMMA.1688.F32.TF32 R116, R152.reuse, R140, R116 ;  /* 0x0000008c9874723c */ /* 0x048fee0000081074 */
[----:B------:R-:W-:Y:S04]  /*31240*/  STL.64 [R1+0x6d0], R44 ;  /* 0x0006d02c01007387 */ /* 0x000fe80000100a00 */
[----:B------:R1:W-:Y:S01]  /*31250*/  STL.64 [R1+0x6d8], R46 ;  /* 0x0006d82e01007387 */ /* 0x0003e20000100a00 */
[C---:B----4-:R-:W-:Y:S03]  /*31260*/  HMMA.1688.F32.TF32 R244, R152.reuse, R136, R244 ;  /* 0x0000008898f4723c */ /* 0x050fe600000810f4 */
[----:B-1----:R-:W2:Y:S04]  /*31270*/  LDL.LU.64 R46, [R1+0x2e48] ;  /* 0x002e4800012e7983 */ /* 0x002ea80000300a00 */
[----:B------:R-:W3:Y:S04]  /*31280*/  LDL.LU.64 R22, [R1+0x2e40] ;  /* 0x002e400001167983 */ /* 0x000ee80000300a00 */
[----:B------:R1:W-:Y:S01]  /*31290*/  STL.64 [R1+0x5c0], R156 ;  /* 0x0005c09c01007387 */ /* 0x0003e20000100a00 */
[C---:B------:R-:W-:Y:S03]  /*312a0*/  HMMA.1688.F32.TF32 R24, R152.reuse, R132, R24 ;  /* 0x000000849818723c */ /* 0x040fe60000081018 */
[----:B------:R4:W-:Y:S04]  /*312b0*/  STL.64 [R1+0x5c8], R158 ;  /* 0x0005c89e01007387 */ /* 0x0009e80000100a00 */
[----:B-1----:R-:W2:Y:S01]  /*312c0*/  LDL.LU R156, [R1+0x640] ;  /* 0x00064000019c7983 */ /* 0x002ea20000300800 */
[----:B------:R-:W-:Y:S03]  /*312d0*/  HMMA.1688.F32.TF32 R152, R152, R128, R92 ;  /* 0x000000809898723c */ /* 0x000fe6000008105c */
[----:B------:R-:W2:Y:S04]  /*312e0*/  LDL.LU R157, [R1+0x644] ;  /* 0x00064400019d7983 */ /* 0x000ea80000300800 */
[----:B----4-:R-:W2:Y:S04]  /*312f0*/  LDL.LU R158, [R1+0x648] ;  /* 0x00064800019e7983 */ /* 0x010ea80000300800 */
[----:B------:R-:W2:Y:S01]  /*31300*/  LDL.LU R159, [R1+0x64c] ;  /* 0x00064c00019f7983 */ /* 0x000ea20000300800 */
[C---:B------:R-:W-:Y:S03]  /*31310*/  HMMA.1688.F32.TF32 R56, R148.reuse, R136, R56 ;  /* 0x000000889438723c */ /* 0x040fe60000081038 */
[----:B------:R1:W-:Y:S04]  /*31320*/  STL.64 [R1+0x6c0], R116 ;  /* 0x0006c07401007387 */ /* 0x0003e80000100a00 */
[----:B------:R4:W-:Y:S01]  /*31330*/  STL.64 [R1+0x6c8], R118 ;  /* 0x0006c87601007387 */ /* 0x0009e20000100a00 */
[C---:B------:R-:W-:Y:S03]  /*31340*/  HMMA.1688.F32.TF32 R4, R148.reuse, R132, R4 ;  /* 0x000000849404723c */ /* 0x040fe60000081004 */
[----:B-1----:R-:W2:Y:S05]  /*31350*/  LDL.LU R116, [R1+0x7d0] ;  /* 0x0007d00001747983 */ /* 0x002eaa0000300800 */
[C---:B------:R-:W-:Y:S01]  /*31360*/  HMMA.1688.F32.TF32 R52, R148.reuse, R140, R52 ;  /* 0x0000008c9434723c */ /* 0x040fe20000081034 */
[----:B------:R-:W2:Y:S04]  /*31370*/  LDL.LU R117, [R1+0x7d4] ;  /* 0x0007d40001757983 */ /* 0x000ea80000300800 */
[----:B----4-:R-:W4:Y:S04]  /*31380*/  LDL.LU R118, [R1+0x7d8] ;  /* 0x0007d80001767983 */ /* 0x010f280000300800 */
[----:B------:R-:W4:Y:S04]  /*31390*/  LDL.LU R119, [R1+0x7dc] ;  /* 0x0007dc0001777983 */ /* 0x000f280000300800 */
[----:B------:R1:W-:Y:S01]  /*313a0*/  STL.64 [R1+0x6b0], R244 ;  /* 0x0006b0f401007387 */ /* 0x0003e20000100a00 */
[----:B------:R-:W-:Y:S03]  /*313b0*/  HMMA.1688.F32.TF32 R148, R148, R128, R8 ;  /* 0x000000809494723c */ /* 0x000fe60000081008 */
[----:B------:R1:W-:Y:S04]  /*313c0*/  STL.64 [R1+0x6b8], R246 ;  /* 0x0006b8f601007387 */ /* 0x0003e80000100a00 */
[----:B-1----:R-:W2:Y:S04]  /*313d0*/  LDL.LU R244, [R1+0x800] ;  /* 0x0008000001f47983 */ /* 0x002ea80000300800 */
[----:B------:R-:W2:Y:S04]  /*313e0*/  LDL.LU R245, [R1+0x804] ;  /* 0x0008040001f57983 */ /* 0x000ea80000300800 */
[----:B------:R-:W2:Y:S04]  /*313f0*/  LDL.LU R246, [R1+0x808] ;  /* 0x0008080001f67983 */ /* 0x000ea80000300800 */
[----:B------:R-:W2:Y:S04]  /*31400*/  LDL.LU R247, [R1+0x80c] ;  /* 0x00080c0001f77983 */ /* 0x000ea80000300800 */
[----:B------:R-:W-:Y:S04]  /*31410*/  STL.64 [R1+0x6a0], R24 ;  /* 0x0006a01801007387 */ /* 0x000fe80000100a00 */
[----:B------:R1:W-:Y:S04]  /*31420*/  STL.64 [R1+0x6a8], R26 ;  /* 0x0006a81a01007387 */ /* 0x0003e80000100a00 */
[----:B-1----:R-:W2:Y:S04]  /*31430*/  LDL.LU.64 R26, [R1+0x2e38] ;  /* 0x002e3800011a7983 */ /* 0x002ea80000300a00 */
[----:B------:R-:W2:Y:S04]  /*31440*/  LDL.LU.64 R94, [R1+0x2e30] ;  /* 0x002e3000015e7983 */ /* 0x000ea80000300a00 */
[----:B------:R-:W2:Y:S04]  /*31450*/  LDL.LU.64 R92, [R1+0x2e28] ;  /* 0x002e2800015c7983 */ /* 0x000ea80000300a00 */
[----:B------:R1:W-:Y:S04]  /*31460*/  STL.64 [R1+0x5b0], R152 ;  /* 0x0005b09801007387 */ /* 0x0003e80000100a00 */
        /* <DEDUP_REMOVED lines=8> */
[----:B------:R-:W-:Y:S04]  /*314f0*/  STL.64 [R1+0x680], R56 ;  /* 0x0006803801007387 */ /* 0x000fe80000100a00 */
[----:B------:R1:W-:Y:S04]  /*31500*/  STL.64 [R1+0x688], R58 ;  /* 0x0006883a01007387 */ /* 0x0003e80000100a00 */
[----:B-1----:R-:W2:Y:S04]  /*31510*/  LDL.LU.64 R58, [R1+0x2e18] ;  /* 0x002e1800013a7983 */ /* 0x002ea80000300a00 */
[----:B------:R-:W-:Y:S04]  /*31520*/  STL.64 [R1+0x670], R4 ;  /* 0x0006700401007387 */ /* 0x000fe80000100a00 */
[----:B------:R1:W-:Y:S04]  /*31530*/  STL.64 [R1+0x678], R6 ;  /* 0x0006780601007387 */ /* 0x0003e80000100a00 */
[----:B-1----:R-:W2:Y:S04]  /*31540*/  LDL.LU.64 R6, [R1+0x2e10] ;  /* 0x002e100001067983 */ /* 0x002ea80000300a00 */
[----:B------:R-:W2:Y:S04]  /*31550*/  LDL.LU.64 R10, [R1+0x2e08] ;  /* 0x002e0800010a7983 */ /* 0x000ea80000300a00 */
[----:B------:R1:W-:Y:S04]  /*31560*/  STL.64 [R1+0x5a0], R148 ;  /* 0x0005a09401007387 */ /* 0x0003e80000100a00 */
[----:B------:R1:W-:Y:S04]  /*31570*/  STL.64 [R1+0x5a8], R150 ;  /* 0x0005a89601007387 */ /* 0x0003e80000100a00 */
[----:B-1----:R-:W2:Y:S04]  /*31580*/  LDL.LU R148, [R1+0x660] ;  /* 0x0006600001947983 */ /* 0x002ea80000300800 */
[----:B------:R-:W2:Y:S04]  /*31590*/  LDL.LU R149, [R1+0x664] ;  /* 0x0006640001957983 */ /* 0x000ea80000300800 */
[----:B------:R-:W2:Y:S04]  /*315a0*/  LDL.LU R150, [R1+0x668] ;  /* 0x0006680001967983 */ /* 0x000ea80000300800 */
[----:B------:R-:W2:Y:S01]  /*315b0*/  LDL.LU R151, [R1+0x66c] ;  /* 0x00066c0001977983 */ /* 0x000ea20000300800 */
[----:B------:R-:W-:Y:S08]  /*315c0*/  HMMA.1688.F32.TF32 R120, R28, R136, R120 ;  /* 0x000000881c78723c */ /* 0x000ff00000081078 */
[C---:B--2---:R-:W-:Y:S11]  /*315d0*/  HMMA.1688.F32.TF32 R148, R144.reuse, R140, R148 ;  /* 0x0000008c9094723c */ /* 0x044ff60000081094 */
[----:B------:R-:W-:Y:S11]  /*315e0*/  @!UPT UIADD3 URZ, URZ, URZ, URZ ;  /* 0x0000003f3f3ff290 */ /* 0x000ff6000fffe03f */
[----:B------:R-:W-:Y:S01]  /*315f0*/  @!UPT UIADD3 URZ, URZ, URZ, URZ ;  /* 0x0000003f3f3ff290 */ /* 0x000fe2000fffe03f */
[----:B------:R-:W-:Y:S04]  /*31600*/  STL.64 [R1+0x660], R148 ;  /* 0x0006609401007387 */ /* 0x000fe80000100a00 */
[----:B------:R1:W-:Y:S02]  /*31610*/  STL.64 [R1+0x668], R150 ;  /* 0x0006689601007387 */ /* 0x0003e40000100a00 */
[C---:B-1----:R-:W-:Y:S08]  /*31620*/  HMMA.1688.F32.TF32 R148, R144.reuse, R136, R152 ;  /* 0x000000889094723c */ /* 0x042ff00000081098 */
[C---:B------:R-:W-:Y:S11]  /*31630*/  HMMA.1688.F32.TF32 R152, R144.reuse, R132, R156 ;  /* 0x000000849098723c */ /* 0x040ff6000008109c */
[----:B------:R-:W-:Y:S04]  /*31640*/  @!UPT UIADD3 URZ, URZ, URZ, URZ ;  /* 0x0000003f3f3ff290 */ /* 0x000fe8000fffe03f */
[----:B------:R-:W-:Y:S04]  /*31650*/  STL.64 [R1+0x650], R148 ;  /* 0x0006509401007387 */ /* 0x000fe80000100a00 */
[----:B------:R1:W-:Y:S02]  /*31660*/  STL.64 [R1+0x658], R150 ;  /* 0x0006589601007387 */ /* 0x0003e40000100a00 */
[----:B-1----:R-:W-:Y:S02]  /*31670*/  HMMA.1688.F32.TF32 R148, R144, R128, R164 ;  /* 0x000000809094723c */ /* 0x002fe400000810a4 */
[----:B------:R-:W-:Y:S04]  /*31680*/  STL.64 [R1+0x640], R152 ;  /* 0x0006409801007387 */ /* 0x000fe80000100a00 */
[----:B------:R-:W-:Y:S04]  /*31690*/  STL.64 [R1+0x648], R154 ;  /* 0x0006489a01007387 */ /* 0x000fe80000100a00 */
[----:B------:R-:W-:Y:S04]  /*316a0*/  LDS R144, [R3+0xc000] ;  /* 0x00c0000003907984 */ /* 0x000fe80000000800 */
[----:B------:R-:W-:Y:S04]  /*316b0*/  LDS R146, [R3+0xe000] ;  /* 0x00e0000003927984 */ /* 0x000fe80000000800 */
[----:B------:R-:W-:Y:S04]  /*316c0*/  LDS R145, [R240+0xc000] ;  /* 0x00c00000f0917984 */ /* 0x000fe80000000800 */
[----:B------:R-:W1:Y:S04]  /*316d0*/  LDS R147, [R240+0xe000] ;  /* 0x00e00000f0937984 */ /* 0x000e680000000800 */
[----:B------:R-:W-:Y:S04]  /*316e0*/  STL.64 [R1+0x590], R148 ;  /* 0x0005909401007387 */ /* 0x000fe80000100a00 */
[----:B------:R2:W-:Y:S02]  /*316f0*/  STL.64 [R1+0x598], R150 ;  /* 0x0005989601007387 */ /* 0x0005e40000100a00 */
[C---:B--2---:R-:W-:Y:S08]  /*31700*/  HMMA.1688.F32.TF32 R148, R28.reuse, R140, R96 ;  /* 0x0000008c1c94723c */ /* 0x044ff00000081060 */
        /* <DEDUP_REMOVED lines=10> */
[----:B------:R4:W-:Y:S02]  /*317b0*/  STL.64 [R1+0x638], R30 ;  /* 0x0006381e01007387 */ /* 0x0009e40000100a00 */
[----:B----4-:R-:W-:Y:S01]  /*317c0*/  HMMA.1688.F32.TF32 R28, R88, R136, R116 ;  /* 0x00000088581c723c */ /* 0x010fe20000081074 */
[----:B------:R-:W-:Y:S01]  /*317d0*/  MOV R24, R69 ;  /* 0x0000004500187202 */ /* 0x000fe20000000f00 */
[----:B------:R-:W-:-:S04]  /*317e0*/  IMAD.MOV.U32 R25, RZ, RZ, R68 ;  /* 0x000000ffff197224 */ /* 0x000fc800078e0044 */
[----:B------:R2:W-:Y:S04]  /*317f0*/  STL [R1+0x2c74], R24 ;  /* 0x002c741801007387 */ /* 0x0005e80000100800 */
[----:B------:R4:W-:Y:S04]  /*31800*/  STL [R1+0x2c70], R25 ;  /* 0x002c701901007387 */ /* 0x0009e80000100800 */
[----:B------:R-:W2:Y:S04]  /*31810*/  LDL.LU R156, [R1+0x7f0] ;  /* 0x0007f000019c7983 */ /* 0x000ea80000300800 */
[----:B------:R-:W2:Y:S04]  /*31820*/  LDL.LU R157, [R1+0x7f4] ;  /* 0x0007f400019d7983 */ /* 0x000ea80000300800 */
[----:B------:R-:W2:Y:S02]  /*31830*/  LDL.LU R158, [R1+0x7f8] ;  /* 0x0007f800019e7983 */ /* 0x000ea40000300800 */
[----:B------:R-:W-:-:S02]  /*31840*/  IMAD.MOV.U32 R49, RZ, RZ, R28 ;  /* 0x000000ffff317224 */ /* 0x000fc400078e001c */
[----:B------:R-:W2:Y:S01]  /*31850*/  LDL.LU R159, [R1+0x7fc] ;  /* 0x0007fc00019f7983 */ /* 0x000ea20000300800 */
[----:B------:R-:W-:Y:S01]  /*31860*/  IMAD.MOV.U32 R45, RZ, RZ, R29 ;  /* 0x000000ffff2d7224 */ /* 0x000fe200078e001d */
[----:B------:R-:W-:Y:S01]  /*31870*/  MOV R44, R30 ;  /* 0x0000001e002c7202 */ /* 0x000fe20000000f00 */
[----:B------:R-:W-:Y:S01]  /*31880*/  IMAD.MOV.U32 R48, RZ, RZ, R31 ;  /* 0x000000ffff307224 */ /* 0x000fe200078e001f */
[----:B------:R-:W2:Y:S01]  /*31890*/  LDL.LU R164, [R1+0x730] ;  /* 0x0007300001a47983 */ /* 0x000ea20000300800 */
[----:B------:R-:W-:Y:S03]  /*318a0*/  HMMA.1688.F32.TF32 R28, R88, R132, R244 ;  /* 0x00000084581c723c */ /* 0x000fe600000810f4 */
[----:B------:R-:W2:Y:S04]  /*318b0*/  LDL.LU R165, [R1+0x734] ;  /* 0x0007340001a57983 */ /* 0x000ea80000300800 */
[----:B------:R-:W2:Y:S01]  /*318c0*/  LDL.LU R166, [R1+0x738] ;  /* 0x0007380001a67983 */ /* 0x000ea20000300800 */
[----:B------:R-:W-:-:S02]  /*318d0*/  IMAD.MOV.U32 R244, RZ, RZ, R46 ;  /* 0x000000fffff47224 */ /* 0x000fc400078e002e */
[----:B------:R-:W-:Y:S01]  /*318e0*/  IMAD.MOV.U32 R245, RZ, RZ, R47 ;  /* 0x000000fffff57224 */ /* 0x000fe200078e002f */
[----:B------:R-:W2:Y:S01]  /*318f0*/  LDL.LU R167, [R1+0x73c] ;  /* 0x00073c0001a77983 */ /* 0x000ea20000300800 */
[----:B------:R-:W-:-:S03]  /*31900*/  IMAD.MOV.U32 R246, RZ, RZ, R50 ;  /* 0x000000fffff67224 */ /* 0x000fc600078e0032 */
[----:B------:R-:W2:Y:S01]  /*31910*/  LDL.LU R46, [R1+0x2e00] ;  /* 0x002e0000012e7983 */ /* 0x000ea20000300800 */
[----:B------:R-:W-:-:S03]  /*31920*/  IMAD.MOV.U32 R247, RZ, RZ, R51 ;  /* 0x000000fffff77224 */ /* 0x000fc600078e0033 */
[----:B------:R-:W2:Y:S04]  /*31930*/  LDL.LU R47, [R1+0x2dfc] ;  /* 0x002dfc00012f7983 */ /* 0x000ea80000300800 */
        /* <DEDUP_REMOVED lines=10> */
[----:B------:R-:W-:-:S03]  /*319e0*/  MOV R116, R27 ;  /* 0x0000001b00747202 */ /* 0x000fc60000000f00 */
[----:B------:R-:W2:Y:S01]  /*319f0*/  LDL.LU R100, [R1+0x4b0] ;  /* 0x0004b00001647983 */ /* 0x000ea20000300800 */
[----:B------:R-:W-:-:S03]  /*31a00*/  IMAD.MOV.U32 R117, RZ, RZ, R26 ;  /* 0x000000ffff757224 */ /* 0x000fc600078e001a */
[----:B------:R-:W2:Y:S01]  /*31a10*/  LDL.LU R101, [R1+0x4b4] ;  /* 0x0004b40001657983 */ /* 0x000ea20000300800 */
[----:B---3--:R-:W-:-:S03]  /*31a20*/  IMAD.MOV.U32 R118, RZ, RZ, R22 ;  /* 0x000000ffff767224 */ /* 0x008fc600078e0016 */
[----:B------:R-:W3:Y:S01]  /*31a30*/  LDL.LU R102, [R1+0x4b8] ;  /* 0x0004b80001667983 */ /* 0x000ee20000300800 */
[----:B------:R-:W-:-:S03]  /*31a40*/  IMAD.MOV.U32 R119, RZ, RZ, R23 ;  /* 0x000000ffff777224 */ /* 0x000fc600078e0017 */
[----:B------:R-:W3:Y:S04]  /*31a50*/  LDL.LU R103, [R1+0x4bc] ;  /* 0x0004bc0001677983 */ /* 0x000ee80000300800 */
[----:B------:R-:W2:Y:S04]  /*31a60*/  LDL.LU R27, [R1+0x2df0] ;  /* 0x002df000011b7983 */ /* 0x000ea80000300800 */
[----:B------:R-:W3:Y:S04]  /*31a70*/  LDL.LU R26, [R1+0x2dec] ;  /* 0x002dec00011a7983 */ /* 0x000ee80000300800 */
[----:B------:R-:W4:Y:S04]  /*31a80*/  LDL.LU R22, [R1+0x2de8] ;  /* 0x002de80001167983 */ /* 0x000f280000300800 */
[----:B------:R-:W4:Y:S01]  /*31a90*/  LDL.LU R23, [R1+0x2de4] ;  /* 0x002de40001177983 */ /* 0x000f220000300800 */
[----:B------:R-:W-:-:S03]  /*31aa0*/  IMAD.MOV.U32 R20, RZ, RZ, R70 ;  /* 0x000000ffff147224 */ /* 0x000fc600078e0046 */
[----:B------:R-:W4:Y:S01]  /*31ab0*/  LDL.LU R68, [R1+0x770] ;  /* 0x0007700001447983 */ /* 0x000f220000300800 */
[----:B------:R-:W-:-:S03]  /*31ac0*/  IMAD.MOV.U32 R21, RZ, RZ, R71 ;  /* 0x000000ffff157224 */ /* 0x000fc600078e0047 */
[----:B------:R-:W4:Y:S04]  /*31ad0*/  LDL.LU R69, [R1+0x774] ;  /* 0x0007740001457983 */ /* 0x000f280000300800 */
[----:B------:R-:W4:Y:S04]  /*31ae0*/  LDL.LU R70, [R1+0x778] ;  /* 0x0007780001467983 */ /* 0x000f280000300800 */
[----:B------:R-:W4:Y:S01]  /*31af0*/  LDL.LU R71, [R1+0x77c] ;  /* 0x00077c0001477983 */ /* 0x000f220000300800 */
[----:B------:R-:W-:Y:S01]  /*31b00*/  IMAD.MOV.U32 R60, RZ, RZ, R28 ;  /* 0x000000ffff3c7224 */ /* 0x000fe200078e001c */
[----:B------:R-:W-:Y:S01]  /*31b10*/  MOV R65, R31 ;  /* 0x0000001f00417202 */ /* 0x000fe20000000f00 */
[----:B------:R-:W-:-:S02]  /*31b20*/  IMAD.MOV.U32 R61, RZ, RZ, R29 ;  /* 0x000000ffff3d7224 */ /* 0x000fc400078e001d */
[----:B------:R-:W-:Y:S02]  /*31b30*/  IMAD.MOV.U32 R64, RZ, RZ, R30 ;  /* 0x000000ffff407224 */ /* 0x000fe400078e001e */
[----:B--2---:R-:W-:Y:S02]  /*31b40*/  IMAD.MOV.U32 R111, RZ, RZ, R27 ;  /* 0x000000ffff6f7224 */ /* 0x004fe400078e001b */
[----:B---3--:R-:W-:Y:S02]  /*31b50*/  IMAD.MOV.U32 R110, RZ, RZ, R26 ;  /* 0x000000ffff6e7224 */ /* 0x008fe400078e001a */
[----:B----4-:R-:W-:Y:S02]  /*31b60*/  IMAD.MOV.U32 R108, RZ, RZ, R22 ;  /* 0x000000ffff6c7224 */ /* 0x010fe400078e0016 */
[----:B------:R-:W2:Y:S01]  /*31b70*/  LDL.LU R22, [R1+0x2de0] ;  /* 0x002de00001167983 */ /* 0x000ea20000300800 */
[----:B------:R-:W-:-:S03]  /*31b80*/  MOV R109, R23 ;  /* 0x00000017006d7202 */ /* 0x000fc60000000f00 */
[----:B------:R-:W2:Y:S04]  /*31b90*/  LDL.LU R23, [R1+0x2ddc] ;  /* 0x002ddc0001177983 */ /* 0x000ea80000300800 */
[----:B------:R-:W3:Y:S04]  /*31ba0*/  LDL.LU R26, [R1+0x2dd8] ;  /* 0x002dd800011a7983 */ /* 0x000ee80000300800 */
[----:B------:R-:W3:Y:S01]  /*31bb0*/  LDL.LU R27, [R1+0x2dd4] ;  /* 0x002dd400011b7983 */ /* 0x000ee20000300800 */
[----:B------:R-:W-:Y:S11]  /*31bc0*/  HMMA.1688.F32.TF32 R28, R88, R128, R156 ;  /* 0x00000080581c723c */ /* 0x000ff6000008109c */
[----:B------:R-:W-:Y:S11]  /*31bd0*/  @!UPT UIADD3 URZ, URZ, URZ, URZ ;  /* 0x0000003f3f3ff290 */ /* 0x000ff6000fffe03f */
[----:B------:R-:W-:Y:S02]  /*31be0*/  @!UPT UIADD3 URZ, URZ, URZ, URZ ;  /* 0x0000003f3f3ff290 */ /* 0x000fe4000fffe03f */
[----:B------:R-:W-:Y:S01]  /*31bf0*/  IMAD.MOV.U32 R57, RZ, RZ, R28 ;  /* 0x000000ffff397224 */ /* 0x000fe200078e001c */
[----:B------:R-:W-:Y:S01]  /*31c00*/  MOV R53, R30 ;  /* 0x0000001e00357202 */ /* 0x000fe20000000f00 */
[----:B------:R-:W-:Y:S02]  /*31c10*/  IMAD.MOV.U32 R56, RZ, RZ, R29 ;  /* 0x000000ffff387224 */ /* 0x000fe400078e001d */
[----:B------:R-:W-:Y:S02]  /*31c20*/  IMAD.MOV.U32 R52, RZ, RZ, R31 ;  /* 0x000000ffff347224 */ /* 0x000fe400078e001f */
[C---:B------:R-:W-:Y:S11]  /*31c30*/  HMMA.1688.F32.TF32 R28, R84.reuse, R140, R164 ;  /* 0x0000008c541c723c */ /* 0x040ff600000810a4 */
        /* <DEDUP_REMOVED lines=9> */
[----:B------:R-:W-:Y:S02]  /*31cd0*/  IMAD.MOV.U32 R12, RZ, RZ, R28 ;  /* 0x000000ffff0c7224 */ /* 0x000fe400078e001c */
[----:B------:R-:W-:Y:S02]  /*31ce0*/  IMAD.MOV.U32 R13, RZ, RZ, R29 ;  /* 0x000000ffff0d7224 */ /* 0x000fe400078e001d */
[----:B------:R-:W-:Y:S02]  /*31cf0*/  IMAD.MOV.U32 R137, RZ, RZ, R30 ;  /* 0x000000ffff897224 */ /* 0x000fe400078e001e */
[----:B------:R-:W-:Y:S02]  /*31d00*/  IMAD.MOV.U32 R136, RZ, RZ, R31 ;  /* 0x000000ffff887224 */ /* 0x000fe400078e001f */
[C---:B------:R-:W-:Y:S11]  /*31d10*/  HMMA.1688.F32.TF32 R28, R84.reuse, R132, R120 ;  /* 0x00000084541c723c */ /* 0x040ff60000081078 */
[----:B------:R-:W-:Y:S11]  /*31d20*/  @!UPT UIADD3 URZ, URZ, URZ, URZ ;  /* 0x0000003f3f3ff290 */ /* 0x000ff6000fffe03f */
[----:B------:R-:W-:Y:S02]  /*31d30*/  @!UPT UIADD3 URZ, URZ, URZ, URZ ;  /* 0x0000003f3f3ff290 */ /* 0x000fe4000fffe03f */
[----:B------:R-:W-:Y:S01]  /*31d40*/  MOV R24, R28 ;  /* 0x0000001c00187202 */ /* 0x000fe20000000f00 */
[----:B------:R-:W-:Y:S02]  /*31d50*/  IMAD.MOV.U32 R25, RZ, RZ, R29 ;  /* 0x000000ffff197224 */ /* 0x000fe400078e001d */
[----:B------:R-:W-:Y:S02]  /*31d60*/  IMAD.MOV.U32 R133, RZ, RZ, R30 ;  /* 0x000000ffff857224 */ /* 0x000fe400078e001e */
[----:B------:R-:W-:Y:S02]  /*31d70*/  IMAD.MOV.U32 R132, RZ, RZ, R31 ;  /* 0x000000ffff847224 */ /* 0x000fe400078e001f */
[----:B------:R-:W-:Y:S08]  /*31d80*/  HMMA.1688.F32.TF32 R28, R84, R128, R100 ;  /* 0x00000080541c723c */ /* 0x000ff00000081064 */
[----:B-1----:R-:W-:Y:S01]  /*31d90*/  HMMA.1688.F32.TF32 R84, R144, R50, R116 ;  /* 0x000000329054723c */ /* 0x002fe20000081074 */
[----:B------:R-:W-:-:S07]  /*31da0*/  IMAD.MOV.U32 R159, RZ, RZ, R59 ;  /* 0x000000ffff9f7224 */ /* 0x000fce00078e003b */
[C---:B---3--:R-:W-:Y:S08]  /*31db0*/  HMMA.1688.F32.TF32 R68, R144.reuse, R26, R68 ;  /* 0x0000001a9044723c */ /* 0x048ff00000081044 */
[C---:B--2---:R-:W-:Y:S11]  /*31dc0*/  HMMA.1688.F32.TF32 R88, R144.reuse, R22, R108 ;  /* 0x000000169058723c */ /* 0x044ff6000008106c */
[----:B------:R-:W-:Y:S04]  /*31dd0*/  @!UPT UIADD3 URZ, URZ, URZ, URZ ;  /* 0x0000003f3f3ff290 */ /* 0x000fe8000fffe03f */
[----:B------:R-:W-:Y:S04]  /*31de0*/  STL.64 [R1+0x860], R68 ;  /* 0x0008604401007387 */ /* 0x000fe80000100a00 */
[----:B------:R1:W-:Y:S02]  /*31df0*/  STL.64 [R1+0x868], R70 ;  /* 0x0008684601007387 */ /* 0x0003e40000100a00 */
[----:B-1----:R-:W-:Y:S02]  /*31e00*/  HMMA.1688.F32.TF32 R68, R144, R46, R244 ;  /* 0x0000002e9044723c */ /* 0x002fe400000810f4 */
[----:B------:R-:W-:Y:S04]  /*31e10*/  STL.64 [R1+0x850], R88 ;  /* 0x0008505801007387 */ /* 0x000fe80000100a00 */
[----:B------:R-:W-:Y:S04]  /*31e20*/  STL.64 [R1+0x858], R90 ;  /* 0x0008585a01007387 */ /* 0x000fe80000100a00 */
[----:B------:R-:W2:Y:S04]  /*31e30*/  LDL.LU R156, [R1+0x40] ;  /* 0x00004000019c7983 */ /* 0x000ea80000300800 */
[----:B------:R-:W-:Y:S04]  /*31e40*/  STL.64 [R1+0x840], R84 ;  /* 0x0008405401007387 */ /* 0x000fe80000100a00 */
[----:B------:R-:W-:Y:S05]  /*31e50*/  STL.64 [R1+0x848], R86 ;  /* 0x0008485601007387 */ /* 0x000fea0000100a00 */
[----:B------:R1:W-:Y:S04]  /*31e60*/  STL.64 [R1+0x830], R68 ;  /* 0x0008304401007387 */ /* 0x0003e80000100a00 */
[----:B------:R3:W-:Y:S04]  /*31e70*/  STL.64 [R1+0x838], R70 ;  /* 0x0008384601007387 */ /* 0x0007e80000100a00 */
[----:B------:R-:W2:Y:S04]  /*31e80*/  LDL.LU R157, [R1+0x44] ;  /* 0x00004400019d7983 */ /* 0x000ea80000300800 */
[----:B------:R-:W2:Y:S04]  /*31e90*/  LDL.LU R158, [R1+0x48] ;  /* 0x00004800019e7983 */ /* 0x000ea80000300800 */
[----:B------:R-:W4:Y:S04]  /*31ea0*/  LDL.LU R59, [R1+0x2dd0] ;  /* 0x002dd000013b7983 */ /* 0x000f280000300800 */
[----:B------:R-:W2:Y:S04]  /*31eb0*/  LDL.LU R152, [R1+0x110] ;  /* 0x0001100001987983 */ /* 0x000ea80000300800 */
[----:B------:R-:W2:Y:S04]  /*31ec0*/  LDL.LU R153, [R1+0x114] ;  /* 0x0001140001997983 */ /* 0x000ea80000300800 */
[----:B------:R-:W2:Y:S04]  /*31ed0*/  LDL.LU R154, [R1+0x118] ;  /* 0x00011800019a7983 */ /* 0x000ea80000300800 */
[----:B------:R-:W2:Y:S01]  /*31ee0*/  LDL.LU R155, [R1+0x11c] ;  /* 0x00011c00019b7983 */ /* 0x000ea20000300800 */
[----:B-1----:R-:W-:-:S03]  /*31ef0*/  IMAD.MOV.U32 R68, RZ, RZ, R11 ;  /* 0x000000ffff447224 */ /* 0x002fc600078e000b */
[----:B------:R-:W2:Y:S01]  /*31f00*/  LDL.LU R148, [R1+0x150] ;  /* 0x0001500001947983 */ /* 0x000ea20000300800 */
[----:B------:R-:W-:-:S03]  /*31f10*/  MOV R69, R10 ;  /* 0x0000000a00457202 */ /* 0x000fc60000000f00 */
[----:B------:R-:W2:Y:S01]  /*31f20*/  LDL.LU R149, [R1+0x154] ;  /* 0x0001540001957983 */ /* 0x000ea20000300800 */
[----:B---3--:R-:W-:-:S03]  /*31f30*/  IMAD.MOV.U32 R70, RZ, RZ, R7 ;  /* 0x000000ffff467224 */ /* 0x008fc600078e0007 */
[----:B------:R-:W3:Y:S04]  /*31f40*/  LDL.LU R150, [R1+0x158] ;  /* 0x0001580001967983 */ /* 0x000ee80000300800 */
[----:B------:R-:W3:Y:S04]  /*31f50*/  LDL.LU R151, [R1+0x15c] ;  /* 0x00015c0001977983 */ /* 0x000ee80000300800 */
[----:B------:R-:W2:Y:S04]  /*31f60*/  LDL.LU R11, [R1+0x2dcc] ;  /* 0x002dcc00010b7983 */ /* 0x000ea80000300800 */
[----:B------:R-:W3:Y:S04]  /*31f70*/  LDL.LU R10, [R1+0x2dc8] ;  /* 0x002dc800010a7983 */ /* 0x000ee80000300800 */
        /* <DEDUP_REMOVED lines=11> */
[----:B------:R-:W-:-:S02]  /*32030*/  IMAD.MOV.U32 R108, RZ, RZ, R58 ;  /* 0x000000ffff6c7224 */ /* 0x000fc400078e003a */
[----:B------:R-:W-:Y:S01]  /*32040*/  IMAD.MOV.U32 R109, RZ, RZ, R55 ;  /* 0x000000ffff6d7224 */ /* 0x000fe200078e0037 */
[----:B------:R-:W-:Y:S01]  /*32050*/  MOV R111, R252 ;  /* 0x000000fc006f7202 */ /* 0x000fe20000000f00 */
[----:B------:R-:W-:Y:S02]  /*32060*/  IMAD.MOV.U32 R110, RZ, RZ, R54 ;  /* 0x000000ffff6e7224 */ /* 0x000fe400078e0036 */
[----:B----4-:R-:W-:Y:S01]  /*32070*/  IMAD.MOV.U32 R103, RZ, RZ, R59 ;  /* 0x000000ffff677224 */ /* 0x010fe200078e003b */
[----:B--2---:R-:W-:Y:S01]  /*32080*/  MOV R102, R11 ;  /* 0x0000000b00667202 */ /* 0x004fe20000000f00 */
[----:B---3--:R-:W-:Y:S02]  /*32090*/  IMAD.MOV.U32 R101, RZ, RZ, R10 ;  /* 0x000000ffff657224 */ /* 0x008fe400078e000a */
[----:B------:R-:W-:Y:S02]  /*320a0*/  IMAD.MOV.U32 R100, RZ, RZ, R7 ;  /* 0x000000ffff647224 */ /* 0x000fe400078e0007 */
[----:B------:R-:W2:Y:S04]  /*320b0*/  LDL.LU R7, [R1+0x2dbc] ;  /* 0x002dbc0001077983 */ /* 0x000ea80000300800 */
[----:B------:R-:W3:Y:S04]  /*320c0*/  LDL.LU R10, [R1+0x2db8] ;  /* 0x002db800010a7983 */ /* 0x000ee80000300800 */
[----:B------:R-:W3:Y:S04]  /*320d0*/  LDL.LU R11, [R1+0x2db4] ;  /* 0x002db400010b7983 */ /* 0x000ee80000300800 */
[----:B------:R-:W4:Y:S04]  /*320e0*/  LDL.LU R59, [R1+0x2db0] ;  /* 0x002db000013b7983 */ /* 0x000f280000300800 */
[----:B------:R-:W2:Y:S04]  /*320f0*/  LDL.LU R58, [R1+0x2dac] ;  /* 0x002dac00013a7983 */ /* 0x000ea80000300800 */
[----:B------:R-:W2:Y:S04]  /*32100*/  LDL.LU R55, [R1+0x2da8] ;  /* 0x002da80001377983 */ /* 0x000ea80000300800 */
[----:B------:R-:W2:Y:S04]  /*32110*/  LDL.LU R54, [R1+0x2da4] ;  /* 0x002da40001367983 */ /* 0x000ea80000300800 */
[----:B------:R-:W2:Y:S04]  /*32120*/  LDL.LU R252, [R1+0x2da0] ;  /* 0x002da00001fc7983 */ /* 0x000ea80000300800 */
[----:B------:R-:W3:Y:S04]  /*32130*/  LDL.LU R84, [R1+0x2c0] ;  /* 0x0002c00001547983 */ /* 0x000ee80000300800 */
[----:B------:R-:W3:Y:S04]  /*32140*/  LDL.LU R85, [R1+0x2c4] ;  /* 0x0002c40001557983 */ /* 0x000ee80000300800 */
[----:B------:R-:W3:Y:S01]  /*32150*/  LDL.LU R86, [R1+0x2c8] ;  /* 0x0002c80001567983 */ /* 0x000ee20000300800 */
[----:B--2---:R-:W-:-:S03]  /*32160*/  MOV R87, R252 ;  /* 0x000000fc00577202 */ /* 0x004fc60000000f00 */
[----:B------:R-:W2:Y:S01]  /*32170*/  LDL.LU R252, [R1+0x2d9c] ;  /* 0x002d9c0001fc7983 */ /* 0x000ea20000300800 */
[----:B------:R-:W-:Y:S02]  /*32180*/  IMAD.MOV.U32 R88, RZ, RZ, R54 ;  /* 0x000000ffff587224 */ /* 0x000fe400078e0036 */
[----:B------:R-:W-:Y:S01]  /*32190*/  IMAD.MOV.U32 R89, RZ, RZ, R55 ;  /* 0x000000ffff597224 */ /* 0x000fe200078e0037 */
[----:B------:R-:W2:Y:S01]  /*321a0*/  LDL.LU R54, [R1+0x2d98] ;  /* 0x002d980001367983 */ /* 0x000ea20000300800 */
[----:B------:R-:W-:Y:S02]  /*321b0*/  IMAD.MOV.U32 R90, RZ, RZ, R58 ;  /* 0x000000ffff5a7224 */ /* 0x000fe400078e003a */
[----:B----4-:R-:W-:Y:S01]  /*321c0*/  IMAD.MOV.U32 R91, RZ, RZ, R59 ;  /* 0x000000ffff5b7224 */ /* 0x010fe200078e003b */
[----:B------:R-:W4:Y:S04]  /*321d0*/  LDL.LU R55, [R1+0x2d94] ;  /* 0x002d940001377983 */ /* 0x000f280000300800 */
[----:B------:R-:W4:Y:S04]  /*321e0*/  LDL.LU R58, [R1+0x2d90] ;  /* 0x002d9000013a7983 */ /* 0x000f280000300800 */
[----:B------:R-:W4:Y:S04]  /*321f0*/  LDL.LU R59, [R1+0x2d8c] ;  /* 0x002d8c00013b7983 */ /* 0x000f280000300800 */
[----:B------:R-:W4:Y:S01]  /*32200*/  LDL.LU R244, [R1+0x430] ;  /* 0x0004300001f47983 */ /* 0x000f220000300800 */
[----:B---3--:R-:W-:Y:S01]  /*32210*/  HMMA.1688.F32.TF32 R100, R144, R10, R100 ;  /* 0x0000000a9064723c */ /* 0x008fe20000081064 */
[----:B------:R-:W-:Y:S01]  /*32220*/  IMAD.MOV.U32 R116, RZ, RZ, R95 ;  /* 0x000000ffff747224 */ /* 0x000fe200078e005f */
[----:B--2---:R-:W-:-:S02]  /*32230*/  MOV R245, R252 ;  /* 0x000000fc00f57202 */ /* 0x004fc40000000f00 */
[----:B------:R-:W2:Y:S01]  /*32240*/  LDL.LU R252, [R1+0x2d88] ;  /* 0x002d880001fc7983 */ /* 0x000ea20000300800 */
[----:B------:R-:W-:-:S03]  /*32250*/  IMAD.MOV.U32 R117, RZ, RZ, R94 ;  /* 0x000000ffff757224 */ /* 0x000fc600078e005e */
[----:B------:R-:W-:Y:S01]  /*32260*/  HMMA.1688.F32.TF32 R68, R144, R6, R68 ;  /* 0x000000069044723c */ /* 0x000fe20000081044 */
[----:B------:R-:W-:Y:S01]  /*32270*/  IMAD.MOV.U32 R118, RZ, RZ, R93 ;  /* 0x000000ffff767224 */ /* 0x000fe200078e005d */
[----:B------:R-:W3:Y:S01]  /*32280*/  LDL.LU R246, [R1+0x438] ;  /* 0x0004380001f67983 */ /* 0x000ee20000300800 */
[----:B------:R-:W-:-:S03]  /*32290*/  IMAD.MOV.U32 R119, RZ, RZ, R92 ;  /* 0x000000ffff777224 */ /* 0x000fc600078e005c */
[----:B------:R-:W3:Y:S02]  /*322a0*/  LDL.LU R247, [R1+0x43c] ;  /* 0x00043c0001f77983 */ /* 0x000ee40000300800 */
[C---:B----4-:R-:W-:Y:S02]  /*322b0*/  HMMA.1688.F32.TF32 R120, R144.reuse, R54, R120 ;  /* 0x000000369078723c */ /* 0x050fe40000081078 */
[----:B------:R-:W4:Y:S04]  /*322c0*/  LDL.LU R92, [R1+0x900] ;  /* 0x00090000015c7983 */ /* 0x000f280000300800 */
[----:B------:R-:W4:Y:S02]  /*322d0*/  LDL.LU R93, [R1+0x904] ;  /* 0x00090400015d7983 */ /* 0x000f240000300800 */
[C---:B------:R-:W-:Y:S02]  /*322e0*/  HMMA.1688.F32.TF32 R96, R144.reuse, R58, R96 ;  /* 0x0000003a9060723c */ /* 0x040fe40000081060 */
[----:B------:R-:W4:Y:S06]  /*322f0*/  LDL.LU R94, [R1+0x908] ;  /* 0x00090800015e7983 */ /* 0x000f2c0000300800 */
[C---:B------:R-:W-:Y:S08]  /*32300*/  HMMA.1688.F32.TF32 R108, R144.reuse, R66, R108 ;  /* 0x00000042906c723c */ /* 0x040ff0000008106c */
[----:B------:R-:W-:Y:S07]  /*32310*/  HMMA.1688.F32.TF32 R116, R144, R62, R116 ;  /* 0x0000003e9074723c */ /* 0x000fee0000081074 */
[----:B------:R-:W-:Y:S04]  /*32320*/  STL.64 [R1+0x820], R96 ;  /* 0x0008206001007387 */ /* 0x000fe80000100a00 */
[----:B------:R1:W-:Y:S01]  /*32330*/  STL.64 [R1+0x828], R98 ;  /* 0x0008286201007387 */ /* 0x0003e20000100a00 */
[----:B------:R-:W-:-:S02]  /*32340*/  IMAD.MOV.U32 R164, RZ, RZ, R243 ;  /* 0x000000ffffa47224 */ /* 0x000fc400078e00f3 */
[----:B------:R-:W-:Y:S01]  /*32350*/  IMAD.MOV.U32 R165, RZ, RZ, R242 ;  /* 0x000000ffffa57224 */ /* 0x000fe200078e00f2 */
[----:B-1----:R-:W3:Y:S04]  /*32360*/  LDL.LU.64 R98, [R1+0x2d80] ;  /* 0x002d800001627983 */ /* 0x002ee80000300a00 */
[----:B------:R-:W3:Y:S04]  /*32370*/  LDL.LU.64 R96, [R1+0x2d78] ;  /* 0x002d780001607983 */ /* 0x000ee80000300a00 */
[----:B------:R-:W-:Y:S04]  /*32380*/  STL.64 [R1+0x810], R120 ;  /* 0x0008107801007387 */ /* 0x000fe80000100a00 */
[----:B------:R1:W-:Y:S01]  /*32390*/  STL.64 [R1+0x818], R122 ;  /* 0x0008187a01007387 */ /* 0x0003e20000100a00 */
[----:B------:R-:W-:-:S02]  /*323a0*/  IMAD.MOV.U32 R243, RZ, RZ, R70 ;  /* 0x000000fffff37224 */ /* 0x000fc400078e0046 */
[----:B------:R-:W-:Y:S01]  /*323b0*/  IMAD.MOV.U32 R242, RZ, RZ, R71 ;  /* 0x000000fffff27224 */ /* 0x000fe200078e0047 */
[----:B------:R-:W-:Y:S01]  /*323c0*/  MOV R167, R0 ;  /* 0x0000000000a77202 */ /* 0x000fe20000000f00 */
[----:B-1----:R-:W4:Y:S04]  /*323d0*/  LDL.LU.64 R122, [R1+0x2d70] ;  /* 0x002d7000017a7983 */ /* 0x002f280000300a00 */
[----:B------:R-:W4:Y:S04]  /*323e0*/  LDL.LU.64 R120, [R1+0x2d68] ;  /* 0x002d680001787983 */ /* 0x000f280000300a00 */
[----:B------:R-:W-:Y:S04]  /*323f0*/  STL.64 [R1+0x800], R100 ;  /* 0x0008006401007387 */ /* 0x000fe80000100a00 */
[----:B------:R1:W-:Y:S01]  /*32400*/  STL.64 [R1+0x808], R102 ;  /* 0x0008086601007387 */ /* 0x0003e20000100a00 */
[----:B------:R-:W-:Y:S01]  /*32410*/  IMAD.MOV.U32 R166, RZ, RZ, R2 ;  /* 0x000000ffffa67224 */ /* 0x000fe200078e0002 */
[----:B------:R-:W-:Y:S01]  /*32420*/  MOV R0, R111 ;  /* 0x0000006f00007202 */ /* 0x000fe20000000f00 */
[----:B------:R-:W-:Y:S01]  /*32430*/  IMAD.MOV.U32 R2, RZ, RZ, R110 ;  /* 0x000000ffff027224 */ /* 0x000fe200078e006e */
[----:B-1----:R-:W4:Y:S04]  /*32440*/  LDL.LU.64 R102, [R1+0x2d60] ;  /* 0x002d600001667983 */ /* 0x002f280000300a00 */
[----:B------:R-:W4:Y:S04]  /*32450*/  LDL.LU.64 R100, [R1+0x2d58] ;  /* 0x002d580001647983 */ /* 0x000f280000300a00 */
[----:B------:R1:W-:Y:S04]  /*32460*/  STL [R1+0x7f0], R68 ;  /* 0x0007f04401007387 */ /* 0x0003e80000100800 */
[----:B------:R-:W4:Y:S01]  /*32470*/  LDL.LU.64 R70, [R1+0x2d50] ;  /* 0x002d500001467983 */ /* 0x000f220000300a00 */
[----:B--2---:R-:W-:-:S02]  /*32480*/  IMAD.MOV.U32 R95, RZ, RZ, R252 ;  /* 0x000000ffff5f7224 */ /* 0x004fc400078e00fc */
[----:B------:R-:W-:Y:S02]  /*32490*/  IMAD.MOV.U32 R252, RZ, RZ, R69 ;  /* 0x000000fffffc7224 */ /* 0x000fe400078e0045 */
[----:B-1----:R-:W2:Y:S04]  /*324a0*/  LDL.LU.64 R68, [R1+0x2d48] ;  /* 0x002d480001447983 */ /* 0x002ea80000300a00 */
[----:B------:R1:W-:Y:S04]  /*324b0*/  STL.64 [R1+0x7d0], R108 ;  /* 0x0007d06c01007387 */ /* 0x0003e80000100a00 */
[----:B------:R-:W2:Y:S04]  /*324c0*/  LDL.LU.64 R110, [R1+0x2d40] ;  /* 0x002d4000016e7983 */ /* 0x000ea80000300a00 */
[----:B-1----:R-:W2:Y:S04]  /*324d0*/  LDL.LU.64 R108, [R1+0x2d38] ;  /* 0x002d3800016c7983 */ /* 0x002ea80000300a00 */
[----:B------:R-:W-:Y:S04]  /*324e0*/  STL.64 [R1+0x7c0], R116 ;  /* 0x0007c07401007387 */ /* 0x000fe80000100a00 */
[----:B------:R1:W-:Y:S04]  /*324f0*/  STL.64 [R1+0x7c8], R118 ;  /* 0x0007c87601007387 */ /* 0x0003e80000100a00 */
[----:B-1----:R-:W2:Y:S04]  /*32500*/  LDL.LU.64 R118, [R1+0x2d30] ;  /* 0x002d300001767983 */ /* 0x002ea80000300a00 */
[----:B------:R-:W2:Y:S01]  /*32510*/  LDL.LU.64 R116, [R1+0x2d28] ;  /* 0x002d280001747983 */ /* 0x000ea20000300a00 */
[C---:B------:R-:W-:Y:S08]  /*32520*/  HMMA.1688.F32.TF32 R236, R144.reuse, R142, R236 ;  /* 0x0000008e90ec723c */ /* 0x040ff000000810ec */
[C---:B------:R-:W-:Y:S08]  /*32530*/  HMMA.1688.F32.TF32 R248, R144.reuse, R138, R248 ;  /* 0x0000008a90f8723c */ /* 0x040ff000000810f8 */
[C---:B---3--:R-:W-:Y:S08]  /*32540*/  HMMA.1688.F32.TF32 R96, R144.reuse, R14, R96 ;  /* 0x0000000e9060723c */ /* 0x048ff00000081060 */
[C---:B------:R-:W-:Y:S08]  /*32550*/  HMMA.1688.F32.TF32 R112, R144.reuse, R134, R112 ;  /* 0x000000869070723c */ /* 0x040ff00000081070 */
[C---:B------:R-:W-:Y:S11]  /*32560*/  HMMA.1688.F32.TF32 R36, R144.reuse, R130, R36 ;  /* 0x000000829024723c */ /* 0x040ff60000081024 */
[----:B------:R-:W-:Y:S05]  /*32570*/  @!UPT UIADD3 URZ, URZ, URZ, URZ ;  /* 0x0000003f3f3ff290 */ /* 0x000fea000fffe03f */
[----:B------:R-:W-:Y:S01]  /*32580*/  IMAD.MOV.U32 R241, RZ, RZ, R115 ;  /* 0x000000fffff17224 */ /* 0x000fe200078e0073 */
[----:B--2---:R-:W-:Y:S11]  /*32590*/  HMMA.1688.F32.TF32 R116, R144, R18, R116 ;  /* 0x000000129074723c */ /* 0x004ff60000081074 */
[----:B------:R-:W-:Y:S11]  /*325a0*/  @!UPT UIADD3 URZ, URZ, URZ, URZ ;  /* 0x0000003f3f3ff290 */ /* 0x000ff6000fffe03f */
[----:B------:R-:W-:Y:S01]  /*325b0*/  @!UPT UIADD3 URZ, URZ, URZ, URZ ;  /* 0x0000003f3f3ff290 */ /* 0x000fe2000fffe03f */
        /* <DEDUP_REMOVED lines=17> */
[----:B------:R1:W-:Y:S04]  /*326d0*/  STL [R1+0x778], R114 ;  /* 0x0007787201007387 */ /* 0x0003e80000100800 */
[----:B-1----:R-:W2:Y:S04]  /*326e0*/  LDL.LU.64 R114, [R1+0x2ce0] ;  /* 0x002ce00001727983 */ /* 0x002ea80000300a00 */
[----:B------:R-:W2:Y:S04]  /*326f0*/  LDL.LU.64 R112, [R1+0x2cd8] ;  /* 0x002cd80001707983 */ /* 0x000ea80000300a00 */
[----:B------:R-:W2:Y:S04]  /*32700*/  LDL.LU R144, [R1+0x390] ;  /* 0x0003900001907983 */ /* 0x000ea80000300800 */
[----:B------:R-:W-:Y:S04]  /*32710*/  STL.64 [R1+0x5f0], R36 ;  /* 0x0005f02401007387 */ /* 0x000fe80000100a00 */
[----:B------:R-:W-:Y:S04]  /*32720*/  STL.64 [R1+0x5f8], R38 ;  /* 0x0005f82601007387 */ /* 0x000fe80000100a00 */
[----:B------:R-:W2:Y:S04]  /*32730*/  LDL.LU R145, [R1+0x394] ;  /* 0x0003940001917983 */ /* 0x000ea80000300800 */
[----:B------:R-:W2:Y:S04]  /*32740*/  LDL.LU R146, [R1+0x398] ;  /* 0x0003980001927983 */ /* 0x000ea80000300800 */
[----:B------:R-:W2:Y:S01]  /*32750*/  LDL.LU R147, [R1+0x39c] ;  /* 0x00039c0001937983 */ /* 0x000ea20000300800 */
[----:B------:R-:W-:Y:S01]  /*32760*/  IMAD.MOV.U32 R9, RZ, RZ, R28 ;  /* 0x000000ffff097224 */ /* 0x000fe200078e001c */
[----:B------:R-:W-:Y:S01]  /*32770*/  MOV R8, R29 ;  /* 0x0000001d00087202 */ /* 0x000fe20000000f00 */
[----:B------:R-:W-:Y:S01]  /*32780*/  IMAD.MOV.U32 R5, RZ, RZ, R30 ;  /* 0x000000ffff057224 */ /* 0x000fe200078e001e */
[----:B------:R-:W-:Y:S01]  /*32790*/  LDS R28, [R3+0xc080] ;  /* 0x00c08000031c7984 */ /* 0x000fe20000000800 */
[----:B------:R-:W-:-:S03]  /*327a0*/  IMAD.MOV.U32 R4, RZ, RZ, R31 ;  /* 0x000000ffff047224 */ /* 0x000fc600078e001f */
[----:B------:R-:W-:Y:S04]  /*327b0*/  LDS R30, [R3+0xe080] ;  /* 0x00e08000031e7984 */ /* 0x000fe80000000800 */
[----:B------:R-:W-:Y:S04]  /*327c0*/  LDS R29, [R240+0xc080] ;  /* 0x00c08000f01d7984 */ /* 0x000fe80000000800 */
[----:B------:R-:W4:Y:S04]  /*327d0*/  LDS R31, [R240+0xe080] ;  /* 0x00e08000f01f7984 */ /* 0x000f280000000800 */
[----:B------:R-:W-:Y:S04]  /*327e0*/  LDS R36, [R3+0xc100] ;  /* 0x00c1000003247984 */ /* 0x000fe80000000800 */
[----:B------:R-:W-:Y:S04]  /*327f0*/  LDS R38, [R3+0xe100] ;  /* 0x00e1000003267984 */ /* 0x000fe80000000800 */
[----:B------:R-:W-:Y:S04]  /*32800*/  LDS R37, [R240+0xc100] ;  /* 0x00c10000f0257984 */ /* 0x000fe80000000800 */
[----:B------:R-:W1:Y:S01]  /*32810*/  LDS R39, [R240+0xe100] ;  /* 0x00e10000f0277984 */ /* 0x000e620000000800 */
[C---:B----4-:R-:W-:Y:S08]  /*32820*/  HMMA.1688.F32.TF32 R92, R28.reuse, R26, R92 ;  /* 0x0000001a1c5c723c */ /* 0x050ff0000008105c */
[C---:B------:R-:W-:Y:S11]  /*32830*/  HMMA.1688.F32.TF32 R244, R28.reuse, R22, R244 ;  /* 0x000000161cf4723c */ /* 0x040ff600000810f4 */
[----:B------:R-:W-:Y:S04]  /*32840*/  @!UPT UIADD3 URZ, URZ, URZ, URZ ;  /* 0x0000003f3f3ff290 */ /* 0x000fe8000fffe03f */
[----:B------:R-:W-:Y:S04]  /*32850*/  STL.64 [R1+0x730], R92 ;  /* 0x0007305c01007387 */ /* 0x000fe80000100a00 */
[----:B------:R4:W-:Y:S04]  /*32860*/  STL.64 [R1+0x738], R94 ;  /* 0x0007385e01007387 */ /* 0x0009e80000100a00 */
[----:B----4-:R-:W4:Y:S04]  /*32870*/  LDL.LU.64 R94, [R1+0x2cd0] ;  /* 0x002cd000015e7983 */ /* 0x010f280000300a00 */
[----:B------:R-:W4:Y:S04]  /*32880*/  LDL.LU.64 R92, [R1+0x2cc8] ;  /* 0x002cc800015c7983 */ /* 0x000f280000300a00 */
[----:B------:R-:W-:Y:S04]  /*32890*/  STL.64 [R1+0x5e0], R244 ;  /* 0x0005e0f401007387 */ /* 0x000fe80000100a00 */
[----:B------:R1:W-:Y:S04]  /*328a0*/  STL.64 [R1+0x5e8], R246 ;  /* 0x0005e8f601007387 */ /* 0x0003e80000100a00 */
[----:B-1----:R-:W3:Y:S04]  /*328b0*/  LDL.LU.64 R246, [R1+0x2cc0] ;  /* 0x002cc00001f67983 */ /* 0x002ee80000300a00 */
[----:B------:R-:W3:Y:S01]  /*328c0*/  LDL.LU.64 R244, [R1+0x2cb8] ;  /* 0x002cb80001f47983 */ /* 0x000ee20000300a00 */
[C---:B------:R-:W-:Y:S08]  /*328d0*/  HMMA.1688.F32.TF32 R76, R28.reuse, R14, R76 ;  /* 0x0000000e1c4c723c */ /* 0x040ff0000008104c */
[C---:B--2---:R-:W-:Y:S11]  /*328e0*/  HMMA.1688.F32.TF32 R144, R28.reuse, R50, R144 ;  /* 0x000000321c90723c */ /* 0x044ff60000081090 */
        /* <DEDUP_REMOVED lines=11> */
[C---:B-1----:R-:W-:Y:S08]  /*329a0*/  HMMA.1688.F32.TF32 R144, R28.reuse, R54, R148 ;  /* 0x000000361c90723c */ /* 0x042ff00000081094 */
[C---:B--2---:R-:W-:Y:S11]  /*329b0*/  HMMA.1688.F32.TF32 R84, R28.reuse, R6, R156 ;  /* 0x000000061c54723c */ /* 0x044ff6000008109c */
[----:B------:R-:W-:Y:S04]  /*329c0*/  @!UPT UIADD3 URZ, URZ, URZ, URZ ;  /* 0x0000003f3f3ff290 */ /* 0x000fe8000fffe03f */
        /* <DEDUP_REMOVED lines=8> */
[C---:B-1----:R-:W-:Y:S07]  /*32a50*/  HMMA.1688.F32.TF32 R84, R28.reuse, R18, R108 ;  /* 0x000000121c54723c */ /* 0x042fee000008106c */
        /* <DEDUP_REMOVED lines=11> */
[----:B------:R-:W-:Y:S01]  /*32b10*/  HMMA.1688.F32.TF32 R28, R28, R130, R40 ;  /* 0x000000821c1c723c */ /* 0x000fe20000081028 */
[----:B------:R-:W-:Y:S04]  /*32b20*/  STL.64 [R1+0x430], R88 ;  /* 0x0004305801007387 */ /* 0x000fe80000100a00 */
[----:B------:R-:W-:Y:S04]  /*32b30*/  STL.64 [R1+0x438], R90 ;  /* 0x0004385a01007387 */ /* 0x000fe80000100a00 */
[----:B------:R-:W-:Y:S04]  /*32b40*/  STL.64 [R1+0x420], R84 ;  /* 0x0004205401007387 */ /* 0x000fe80000100a00 */
[----:B------:R-:W-:Y:S04]  /*32b50*/  STL.64 [R1+0x428], R86 ;  /* 0x0004285601007387 */ /* 0x000fe80000100a00 */
[----:B------:R-:W2:Y:S04]  /*32b60*/  LDL.LU R156, [R1+0x130] ;  /* 0x00013000019c7983 */ /* 0x000ea80000300800 */
[----:B------:R1:W-:Y:S04]  /*32b70*/  STL.64 [R1+0x410], R76 ;  /* 0x0004104c01007387 */ /* 0x0003e80000100a00 */
[----:B------:R1:W-:Y:S04]  /*32b80*/  STL.64 [R1+0x418], R78 ;  /* 0x0004184e01007387 */ /* 0x0003e80000100a00 */
[----:B------:R-:W-:Y:S04]  /*32b90*/  STL.64 [R1+0x3c0], R28 ;  /* 0x0003c01c01007387 */ /* 0x000fe80000100a00 */
[----:B------:R-:W-:Y:S04]  /*32ba0*/  STL.64 [R1+0x3c8], R30 ;  /* 0x0003c81e01007387 */ /* 0x000fe80000100a00 */
        /* <DEDUP_REMOVED lines=56> */
[----:B------:R-:W-:Y:S04]  /*32f30*/  LDS R28, [R3+0xc180] ;  /* 0x00c18000031c7984 */ /* 0x000fe80000000800 */
[----:B------:R-:W-:Y:S04]  /*32f40*/  LDS R30, [R3+0xe180] ;  /* 0x00e18000031e7984 */ /* 0x000fe80000000800 */
[----:B------:R-:W-:Y:S04]  /*32f50*/  LDS R29, [R240+0xc180] ;  /* 0x00c18000f01d7984 */ /* 0x000fe80000000800 */
[----:B------:R-:W1:Y:S01]  /*32f60*/  LDS R31, [R240+0xe180] ;  /* 0x00e18000f01f7984 */ /* 0x000e620000000800 */
[C---:B--2---:R-:W-:Y:S08]  /*32f70*/  HMMA.1688.F32.TF32 R76, R36.reuse, R22, R76 ;  /* 0x00000016244c723c */ /* 0x044ff0000008104c */
[C---:B---3--:R-:W-:Y:S08]  /*32f80*/  HMMA.1688.F32.TF32 R108, R36.reuse, R26, R108 ;  /* 0x0000001a246c723c */ /* 0x048ff0000008106c */
[C---:B----4-:R-:W-:Y:S11]  /*32f90*/  HMMA.1688.F32.TF32 R248, R36.reuse, R50, R248 ;  /* 0x0000003224f8723c */ /* 0x050ff600000810f8 */
[----:B------:R-:W-:Y:S04]  /*32fa0*/  @!UPT UIADD3 URZ, URZ, URZ, URZ ;  /* 0x0000003f3f3ff290 */ /* 0x000fe8000fffe03f */
[----:B------:R-:W-:Y:S04]  /*32fb0*/  STL.64 [R1+0x3f0], R108 ;  /* 0x0003f06c01007387 */ /* 0x000fe80000100a00 */
[----:B------:R2:W-:Y:S04]  /*32fc0*/  STL.64 [R1+0x3f8], R110 ;  /* 0x0003f86e01007387 */ /* 0x0005e80000100a00 */
[----:B--2---:R-:W2:Y:S04]  /*32fd0*/  LDL.LU.64 R110, [R1+0x2cb0] ;  /* 0x002cb000016e7983 */ /* 0x004ea80000300a00 */
[----:B------:R-:W2:Y:S04]  /*32fe0*/  LDL.LU.64 R108, [R1+0x2ca8] ;  /* 0x002ca800016c7983 */ /* 0x000ea80000300a00 */
[----:B------:R-:W-:Y:S04]  /*32ff0*/  STL.64 [R1+0x3e0], R76 ;  /* 0x0003e04c01007387 */ /* 0x000fe80000100a00 */
[----:B------:R3:W-:Y:S04]  /*33000*/  STL.64 [R1+0x3e8], R78 ;  /* 0x0003e84e01007387 */ /* 0x0007e80000100a00 */
[----:B---3--:R-:W3:Y:S04]  /*33010*/  LDL.LU.64 R78, [R1+0x2ca0] ;  /* 0x002ca000014e7983 */ /* 0x008ee80000300a00 */
[----:B------:R-:W3:Y:S04]  /*33020*/  LDL.LU.64 R76, [R1+0x2c98] ;  /* 0x002c9800014c7983 */ /* 0x000ee80000300a00 */
[----:B------:R-:W-:Y:S04]  /*33030*/  STL.64 [R1+0x3d0], R248 ;  /* 0x0003d0f801007387 */ /* 0x000fe80000100a00 */
[----:B------:R4:W-:Y:S04]  /*33040*/  STL.64 [R1+0x3d8], R250 ;  /* 0x0003d8fa01007387 */ /* 0x0009e80000100a00 */
[----:B----4-:R-:W4:Y:S04]  /*33050*/  LDL.LU.64 R250, [R1+0x2c90] ;  /* 0x002c900001fa7983 */ /* 0x010f280000300a00 */
[----:B------:R-:W4:Y:S01]  /*33060*/  LDL.LU.64 R248, [R1+0x2c88] ;  /* 0x002c880001f87983 */ /* 0x000f220000300a00 */
        /* <DEDUP_REMOVED lines=8> */
[C---:B------:R-:W-:Y:S11]  /*330f0*/  HMMA.1688.F32.TF32 R160, R36.reuse, R10, R160 ;  /* 0x0000000a24a0723c */ /* 0x040ff600000810a0 */
[----:B------:R-:W-:Y:S04]  /*33100*/  @!UPT UIADD3 URZ, URZ, URZ, URZ ;  /* 0x0000003f3f3ff290 */ /* 0x000fe8000fffe03f */
[----:B------:R-:W-:Y:S04]  /*33110*/  STL.64 [R1+0x390], R40 ;  /* 0x0003902801007387 */ /* 0x000fe80000100a00 */
[----:B------:R1:W-:Y:S02]  /*33120*/  STL.64 [R1+0x398], R42 ;  /* 0x0003982a01007387 */ /* 0x0003e40000100a00 */
[C---:B-1----:R-:W-:Y:S02]  /*33130*/  HMMA.1688.F32.TF32 R40, R36.reuse, R66, R244 ;  /* 0x000000422428723c */ /* 0x042fe400000810f4 */
[----:B------:R-:W-:Y:S04]  /*33140*/  STL.64 [R1+0x380], R160 ;  /* 0x000380a001007387 */ /* 0x000fe80000100a00 */
[----:B------:R1:W-:Y:S04]  /*33150*/  STL.64 [R1+0x388], R162 ;  /* 0x000388a201007387 */ /* 0x0003e80000100a00 */
[----:B------:R-:W-:Y:S04]  /*33160*/  LDS R244, [R3+0xc200] ;  /* 0x00c2000003f47984 */ /* 0x000fe80000000800 */
[----:B------:R-:W-:Y:S01]  /*33170*/  LDS R246, [R3+0xe200] ;  /* 0x00e2000003f67984 */ /* 0x000fe20000000800 */
[C---:B-1----:R-:W-:Y:S03]  /*33180*/  HMMA.1688.F32.TF32 R160, R36.reuse, R62, R236 ;  /* 0x0000003e24a0723c */ /* 0x042fe600000810ec */
[----:B------:R-:W-:Y:S04]  /*33190*/  LDS R245, [R240+0xc200] ;  /* 0x00c20000f0f57984 */ /* 0x000fe80000000800 */
[----:B------:R-:W1:Y:S01]  /*331a0*/  LDS R247, [R240+0xe200] ;  /* 0x00e20000f0f77984 */ /* 0x000e620000000800 */
[C---:B----4-:R-:W-:Y:S11]  /*331b0*/  HMMA.1688.F32.TF32 R184, R36.reuse, R6, R248 ;  /* 0x0000000624b8723c */ /* 0x050ff600000810f8 */
[----:B------:R-:W-:Y:S11]  /*331c0*/  @!UPT UIADD3 URZ, URZ, URZ, URZ ;  /* 0x0000003f3f3ff290 */ /* 0x000ff6000fffe03f */
[----:B------:R-:W-:Y:S01]  /*331d0*/  @!UPT UIADD3 URZ, URZ, URZ, URZ ;  /* 0x0000003f3f3ff290 */ /* 0x000fe2000fffe03f */
[----:B------:R-:W-:Y:S04]  /*331e0*/  STL.64 [R1+0x370], R184 ;  /* 0x000370b801007387 */ /* 0x000fe80000100a00 */
[----:B------:R-:W-:Y:S04]  /*331f0*/  STL.64 [R1+0x378], R186 ;  /* 0x000378ba01007387 */ /* 0x000fe80000100a00 */
[----:B------:R-:W-:Y:S04]  /*33200*/  STL.64 [R1+0x360], R40 ;  /* 0x0003602801007387 */ /* 0x000fe80000100a00 */
[----:B------:R4:W-:Y:S02]  /*33210*/  STL.64 [R1+0x368], R42 ;  /* 0x0003682a01007387 */ /* 0x0009e40000100a00 */
[C---:B----4-:R-:W-:Y:S02]  /*33220*/  HMMA.1688.F32.TF32 R40, R36.reuse, R14, R72 ;  /* 0x0000000e2428723c */ /* 0x050fe40000081048 */
[----:B------:R-:W-:Y:S04]  /*33230*/  STL.64 [R1+0x350], R160 ;  /* 0x000350a001007387 */ /* 0x000fe80000100a00 */
[----:B------:R-:W-:Y:S02]  /*33240*/  STL.64 [R1+0x358], R162 ;  /* 0x000358a201007387 */ /* 0x000fe40000100a00 */
[C---:B------:R-:W-:Y:S02]  /*33250*/  HMMA.1688.F32.TF32 R72, R36.reuse, R142, R192 ;  /* 0x0000008e2448723c */ /* 0x040fe400000810c0 */
[----:B------:R-:W-:Y:S04]  /*33260*/  STL.64 [R1+0x340], R68 ;  /* 0x0003404401007387 */ /* 0x000fe80000100a00 */
[----:B------:R4:W-:Y:S09]  /*33270*/  STL.64 [R1+0x348], R70 ;  /* 0x0003484601007387 */ /* 0x0009f20000100a00 */
[----:B------:R-:W-:Y:S01]  /*33280*/  STL.64 [R1+0x330], R40 ;  /* 0x0003302801007387 */ /* 0x000fe20000100a00 */
[C---:B----4-:R-:W-:Y:S03]  /*33290*/  HMMA.1688.F32.TF32 R68, R36.reuse, R138, R196 ;  /* 0x0000008a2444723c */ /* 0x050fe600000810c4 */
[----:B------:R4:W-:Y:S05]  /*332a0*/  STL.64 [R1+0x338], R42 ;  /* 0x0003382a01007387 */ /* 0x0009ea0000100a00 */
[C---:B----4-:R-:W-:Y:S08]  /*332b0*/  HMMA.1688.F32.TF32 R40, R36.reuse, R134, R200 ;  /* 0x000000862428723c */ /* 0x050ff000000810c8 */
[----:B------:R-:W-:Y:S01]  /*332c0*/  HMMA.1688.F32.TF32 R36, R36, R130, R80 ;  /* 0x000000822424723c */ /* 0x000fe20000081050 */
        /* <DEDUP_REMOVED lines=8> */
[C---:B----4-:R-:W-:Y:S08]  /*33350*/  HMMA.1688.F32.TF32 R40, R28.reuse, R26, R144 ;  /* 0x0000001a1c28723c */ /* 0x050ff00000081090 */
[C---:B-1----:R-:W-:Y:S08]  /*33360*/  HMMA.1688.F32.TF32 R36, R28.reuse, R22, R84 ;  /* 0x000000161c24723c */ /* 0x042ff00000081054 */
[C---:B------:R-:W-:Y:S07]  /*33370*/  HMMA.1688.F32.TF32 R68, R28.reuse, R50, R88 ;  /* 0x000000321c44723c */ /* 0x040fee0000081058 */
[----:B------:R-:W-:Y:S04]  /*33380*/  STL.64 [R1+0x2c0], R40 ;  /* 0x0002c02801007387 */ /* 0x000fe80000100a00 */
[----:B------:R1:W-:Y:S04]  /*33390*/  STL.64 [R1+0x2c8], R42 ;  /* 0x0002c82a01007387 */ /* 0x0003e80000100a00 */
[----:B------:R-:W-:Y:S04]  /*333a0*/  STL.64 [R1+0x2b0], R36 ;  /* 0x0002b02401007387 */ /* 0x000fe80000100a00 */
[----:B------:R4:W-:Y:S01]  /*333b0*/  STL.64 [R1+0x2b8], R38 ;  /* 0x0002b82601007387 */ /* 0x0009e20000100a00 */
[C---:B-1----:R-:W-:Y:S08]  /*333c0*/  HMMA.1688.F32.TF32 R40, R28.reuse, R46, R148 ;  /* 0x0000002e1c28723c */ /* 0x042ff00000081094 */
[C---:B----4-:R-:W-:Y:S01]  /*333d0*/  HMMA.1688.F32.TF32 R36, R28.reuse, R58, R152 ;  /* 0x0000003a1c24723c */ /* 0x050fe20000081098 */
        /* <DEDUP_REMOVED lines=8> */
[C---:B---3--:R-:W-:Y:S03]  /*33460*/  HMMA.1688.F32.TF32 R36, R28.reuse, R6, R76 ;  /* 0x000000061c24723c */ /* 0x048fe6000008104c */
[----:B------:R-:W-:Y:S04]  /*33470*/  STL.64 [R1+0x260], R68 ;  /* 0x0002604401007387 */ /* 0x000fe80000100a00 */
[----:B------:R-:W-:Y:S04]  /*33480*/  STL.64 [R1+0x268], R70 ;  /* 0x0002684601007387 */ /* 0x000fe80000100a00 */
[----:B------:R-:W3:Y:S04]  /*33490*/  LDL.LU R88, [R1+0x8b0] ;  /* 0x0008b00001587983 */ /* 0x000ee80000300800 */
        /* <DEDUP_REMOVED lines=31> */
[C---:B-1----:R-:W-:Y:S08]  /*33690*/  HMMA.1688.F32.TF32 R36, R28.reuse, R66, R92 ;  /* 0x000000421c24723c */ /* 0x042ff0000008105c */
[C---:B------:R-:W-:Y:S08]  /*336a0*/  HMMA.1688.F32.TF32 R68, R28.reuse, R62, R96 ;  /* 0x0000003e1c44723c */ /* 0x040ff00000081060 */
[C---:B------:R-:W-:Y:S07]  /*336b0*/  HMMA.1688.F32.TF32 R40, R28.reuse, R18, R100 ;  /* 0x000000121c28723c */ /* 0x040fee0000081064 */
[----:B------:R-:W-:Y:S04]  /*336c0*/  STL.64 [R1+0x230], R36 ;  /* 0x0002302401007387 */ /* 0x000fe80000100a00 */
[----:B------:R1:W-:Y:S02]  /*336d0*/  STL.64 [R1+0x238], R38 ;  /* 0x0002382601007387 */ /* 0x0003e40000100a00 */
[C---:B-1----:R-:W-:Y:S02]  /*336e0*/  HMMA.1688.F32.TF32 R36, R28.reuse, R14, R104 ;  /* 0x0000000e1c24723c */ /* 0x042fe40000081068 */
[----:B------:R-:W-:Y:S04]  /*336f0*/  STL.64 [R1+0x220], R68 ;  /* 0x0002204401007387 */ /* 0x000fe80000100a00 */
[----:B------:R1:W-:Y:S04]  /*33700*/  STL.64 [R1+0x228], R70 ;  /* 0x0002284601007387 */ /* 0x0003e80000100a00 */
[----:B------:R-:W-:Y:S04]  /*33710*/  STL.64 [R1+0x210], R40 ;  /* 0x0002102801007387 */ /* 0x000fe80000100a00 */
[----:B------:R1:W-:Y:S02]  /*33720*/  STL.64 [R1+0x218], R42 ;  /* 0x0002182a01007387 */ /* 0x0003e40000100a00 */
[C---:B-1----:R-:W-:Y:S02]  /*33730*/  HMMA.1688.F32.TF32 R68, R28.reuse, R142, R204 ;  /* 0x0000008e1c44723c */ /* 0x042fe400000810cc */
[----:B------:R-:W-:Y:S04]  /*33740*/  LDS R104, [R3+0xc300] ;  /* 0x00c3000003687984 */ /* 0x000fe80000000800 */
[----:B------:R-:W-:Y:S02]  /*33750*/  LDS R106, [R3+0xe300] ;  /* 0x00e30000036a7984 */ /* 0x000fe40000000800 */
[C---:B------:R-:W-:Y:S02]  /*33760*/  HMMA.1688.F32.TF32 R40, R28.reuse, R138, R208 ;  /* 0x0000008a1c28723c */ /* 0x040fe400000810d0 */
[----:B------:R-:W-:Y:S04]  /*33770*/  STL.64 [R1+0x200], R36 ;  /* 0x0002002401007387 */ /* 0x000fe80000100a00 */
[----:B------:R1:W-:Y:S04]  /*33780*/  STL.64 [R1+0x208], R38 ;  /* 0x0002082601007387 */ /* 0x0003e80000100a00 */
[----:B------:R-:W-:Y:S04]  /*33790*/  LDS R105, [R240+0xc300] ;  /* 0x00c30000f0697984 */ /* 0x000fe80000000800 */
[----:B------:R-:W-:Y:S01]  /*337a0*/  LDS R107, [R240+0xe300] ;  /* 0x00e30000f06b7984 */ /* 0x000fe20000000800 */
[C---:B-1----:R-:W-:Y:S08]  /*337b0*/  HMMA.1688.F32.TF32 R36, R28.reuse, R134, R212 ;  /* 0x000000861c24723c */ /* 0x042ff000000810d4 */
[----:B------:R-:W-:Y:S01]  /*337c0*/  HMMA.1688.F32.TF32 R28, R28, R130, R32 ;  /* 0x000000821c1c723c */ /* 0x000fe20000081020 */
[----:B------:R-:W-:Y:S04]  /*337d0*/  STL.64 [R1+0x1f0], R68 ;  /* 0x0001f04401007387 */ /* 0x000fe80000100a00 */
[----:B------:R-:W-:Y:S04]  /*337e0*/  STL.64 [R1+0x1f8], R70 ;  /* 0x0001f84601007387 */ /* 0x000fe80000100a00 */
[----:B------:R-:W-:Y:S04]  /*337f0*/  STL.64 [R1+0x1e0], R40 ;  /* 0x0001e02801007387 */ /* 0x000fe80000100a00 */
[----:B------:R-:W-:Y:S04]  /*33800*/  STL.64 [R1+0x1e8], R42 ;  /* 0x0001e82a01007387 */ /* 0x000fe80000100a00 */
[----:B------:R-:W4:Y:S04]  /*33810*/  LDL.LU R156, [R1+0xbd0] ;  /* 0x000bd000019c7983 */ /* 0x000f280000300800 */
[----:B------:R-:W-:Y:S04]  /*33820*/  STL.64 [R1+0x1d0], R36 ;  /* 0x0001d02401007387 */ /* 0x000fe80000100a00 */
[----:B------:R2:W-:Y:S04]  /*33830*/  STL.64 [R1+0x1d8], R38 ;  /* 0x0001d82601007387 */ /* 0x0005e80000100a00 */
        /* <DEDUP_REMOVED lines=17> */
[C---:B--2---:R-:W-:Y:S01]  /*33950*/  HMMA.1688.F32.TF32 R36, R244.reuse, R22, R184 ;  /* 0x00000016f424723c */ /* 0x044fe200000810b8 */
[----:B------:R-:W-:Y:S01]  /*33960*/  IMAD.MOV.U32 R207, RZ, RZ, R168 ;  /* 0x000000ffffcf7224 */ /* 0x000fe200078e00a8 */
[----:B------:R-:W-:Y:S01]  /*33970*/  MOV R205, R170 ;  /* 0x000000aa00cd7202 */ /* 0x000fe20000000f00 */
[----:B------:R-:W-:Y:S01]  /*33980*/  IMAD.MOV.U32 R206, RZ, RZ, R169 ;  /* 0x000000ffffce7224 */ /* 0x000fe200078e00a9 */
[----:B------:R-:W-:Y:S04]  /*33990*/  LDS R184, [R3+0xc380] ;  /* 0x00c3800003b87984 */ /* 0x000fe80000000800 */
[C---:B---3--:R-:W-:Y:S01]  /*339a0*/  HMMA.1688.F32.TF32 R40, R244.reuse, R26, R188 ;  /* 0x0000001af428723c */ /* 0x048fe200000810bc */
[----:B------:R-:W-:Y:S01]  /*339b0*/  IMAD.MOV.U32 R204, RZ, RZ, R171 ;  /* 0x000000ffffcc7224 */ /* 0x000fe200078e00ab */
[----:B------:R-:W-:Y:S04]  /*339c0*/  LDS R186, [R3+0xe380] ;  /* 0x00e3800003ba7984 */ /* 0x000fe80000000800 */
[----:B------:R-:W-:Y:S02]  /*339d0*/  LDS R185, [R240+0xc380] ;  /* 0x00c38000f0b97984 */ /* 0x000fe40000000800 */
[C---:B-1----:R-:W-:Y:S02]  /*339e0*/  HMMA.1688.F32.TF32 R28, R244.reuse, R50, R160 ;  /* 0x00000032f41c723c */ /* 0x042fe400000810a0 */
[----:B------:R-:W1:Y:S11]  /*339f0*/  LDS R187, [R240+0xe380] ;  /* 0x00e38000f0bb7984 */ /* 0x000e760000000800 */
[----:B------:R-:W-:Y:S02]  /*33a00*/  @!UPT UIADD3 URZ, URZ, URZ, URZ ;  /* 0x0000003f3f3ff290 */ /* 0x000fe4000fffe03f */
        /* <DEDUP_REMOVED lines=34> */
[----:B---3--:R-:W-:Y:S08]  /*33c30*/  HMMA.1688.F32.TF32 R36, R244, R138, R220 ;  /* 0x0000008af424723c */ /* 0x008ff000000810dc */
[C---:B------:R-:W-:Y:S08]  /*33c40*/  HMMA.1688.F32.TF32 R228, R32.reuse, R142, R228 ;  /* 0x0000008e20e4723c */ /* 0x040ff000000810e4 */
[----:B------:R-:W-:Y:S08]  /*33c50*/  HMMA.1688.F32.TF32 R232, R32, R138, R232 ;  /* 0x0000008a20e8723c */ /* 0x000ff000000810e8 */
[C---:B--2---:R-:W-:Y:S01]  /*33c60*/  HMMA.1688.F32.TF32 R28, R244.reuse, R134, R224 ;  /* 0x00000086f41c723c */ /* 0x044fe200000810e0 */
[----:B------:R-:W-:Y:S04]  /*33c70*/  STL.64 [R1+0xb0], R40 ;  /* 0x0000b02801007387 */ /* 0x000fe80000100a00 */
[----:B------:R4:W-:Y:S04]  /*33c80*/  STL.64 [R1+0xb8], R42 ;  /* 0x0000b82a01007387 */ /* 0x0009e80000100a00 */
[----:B------:R-:W2:Y:S04]  /*33c90*/  LDL.LU R164, [R1+0xb00] ;  /* 0x000b000001a47983 */ /* 0x000ea80000300800 */
[----:B------:R-:W-:Y:S04]  /*33ca0*/  STL.64 [R1+0xa0], R36 ;  /* 0x0000a02401007387 */ /* 0x000fe80000100a00 */
[----:B------:R3:W-:Y:S01]  /*33cb0*/  STL.64 [R1+0xa8], R38 ;  /* 0x0000a82601007387 */ /* 0x0007e20000100a00 */
[----:B------:R-:W-:Y:S01]  /*33cc0*/  IMAD.MOV.U32 R216, RZ, RZ, R172 ;  /* 0x000000ffffd87224 */ /* 0x000fe200078e00ac */
[----:B------:R-:W-:Y:S01]  /*33cd0*/  MOV R218, R174 ;  /* 0x000000ae00da7202 */ /* 0x000fe20000000f00 */
[----:B------:R-:W-:Y:S01]  /*33ce0*/  IMAD.MOV.U32 R217, RZ, RZ, R173 ;  /* 0x000000ffffd97224 */ /* 0x000fe200078e00ad */
[----:B------:R-:W-:Y:S04]  /*33cf0*/  LDS R220, [R3+0xc400] ;  /* 0x00c4000003dc7984 */ /* 0x000fe80000000800 */
[----:B------:R-:W-:Y:S04]  /*33d00*/  STL.64 [R1+0x90], R28 ;  /* 0x0000901c01007387 */ /* 0x000fe80000100a00 */
[----:B------:R1:W-:Y:S04]  /*33d10*/  STL.64 [R1+0x98], R30 ;  /* 0x0000981e01007387 */ /* 0x0003e80000100a00 */
[----:B------:R-:W2:Y:S04]  /*33d20*/  LDL.LU R165, [R1+0xb04] ;  /* 0x000b040001a57983 */ /* 0x000ea80000300800 */
[----:B------:R-:W2:Y:S04]  /*33d30*/  LDL.LU R166, [R1+0xb08] ;  /* 0x000b080001a67983 */ /* 0x000ea80000300800 */
[----:B------:R-:W2:Y:S01]  /*33d40*/  LDL.LU R167, [R1+0xb0c] ;  /* 0x000b0c0001a77983 */ /* 0x000ea20000300800 */
[----:B------:R-:W-:Y:S01]  /*33d50*/  HMMA.1688.F32.TF32 R244, R244, R130, R180 ;  /* 0x00000082f4f4723c */ /* 0x000fe200000810b4 */
[----:B------:R-:W-:-:S02]  /*33d60*/  IMAD.MOV.U32 R219, RZ, RZ, R175 ;  /* 0x000000ffffdb7224 */ /* 0x000fc400078e00af */
[----:B------:R-:W-:Y:S04]  /*33d70*/  LDS R222, [R3+0xe400] ;  /* 0x00e4000003de7984 */ /* 0x000fe80000000800 */
[----:B------:R-:W-:Y:S01]  /*33d80*/  LDS R221, [R240+0xc400] ;  /* 0x00c40000f0dd7984 */ /* 0x000fe20000000800 */
[C---:B----4-:R-:W-:Y:S03]  /*33d90*/  HMMA.1688.F32.TF32 R40, R32.reuse, R26, R148 ;  /* 0x0000001a2028723c */ /* 0x050fe60000081094 */
[----:B------:R-:W4:Y:S05]  /*33da0*/  LDS R223, [R240+0xe400] ;  /* 0x00e40000f0df7984 */ /* 0x000f2a0000000800 */
[C---:B---3--:R-:W-:Y:S08]  /*33db0*/  HMMA.1688.F32.TF32 R36, R32.reuse, R22, R152 ;  /* 0x000000162024723c */ /* 0x048ff00000081098 */
[C---:B-1----:R-:W-:Y:S01]  /*33dc0*/  HMMA.1688.F32.TF32 R28, R32.reuse, R50, R156 ;  /* 0x00000032201c723c */ /* 0x042fe2000008109c */
[----:B------:R-:W-:Y:S04]  /*33dd0*/  STL.64 [R1+0x2a68], R246 ;  /* 0x002a68f601007387 */ /* 0x000fe80000100a00 */
[----:B------:R-:W-:Y:S04]  /*33de0*/  STL.64 [R1+0x2a60], R244 ;  /* 0x002a60f401007387 */ /* 0x000fe80000100a00 */
        /* <DEDUP_REMOVED lines=35> */
[----:B------:R-:W-:Y:S01]  /*34020*/  IMAD.MOV.U32 R247, RZ, RZ, R28 ;  /* 0x000000fffff77224 */ /* 0x000fe200078e001c */
[----:B------:R-:W-:Y:S01]  /*34030*/  MOV R244, R31 ;  /* 0x0000001f00f47202 */ /* 0x000fe20000000f00 */
[----:B------:R-:W-:-:S02]  /*34040*/  IMAD.MOV.U32 R246, RZ, RZ, R29 ;  /* 0x000000fffff67224 */ /* 0x000fc400078e001d */
[----:B------:R-:W-:Y:S02]  /*34050*/  IMAD.MOV.U32 R245, RZ, RZ, R30 ;  /* 0x000000fffff57224 */ /* 0x000fe400078e001e */
[----:B------:R1:W-:Y:S04]  /*34060*/  STL [R1+0x2b5c], R244 ;  /* 0x002b5cf401007387 */ /* 0x0003e80000100800 */
[----:B------:R1:W-:Y:S04]  /*34070*/  STL [R1+0x2b58], R246 ;  /* 0x002b58f601007387 */ /* 0x0003e80000100800 */
[----:B------:R1:W-:Y:S04]  /*34080*/  STL [R1+0x2b54], R247 ;  /* 0x002b54f701007387 */ /* 0x0003e80000100800 */
[----:B------:R1:W-:Y:S01]  /*34090*/  STL [R1+0x2b50], R245 ;  /* 0x002b50f501007387 */ /* 0x0003e20000100800 */
[C---:B---3--:R-:W-:Y:S08]  /*340a0*/  HMMA.1688.F32.TF32 R36, R32.reuse, R58, R144 ;  /* 0x0000003a2024723c */ /* 0x048ff00000081090 */
[----:B----4-:R-:W-:Y:S11]  /*340b0*/  HMMA.1688.F32.TF32 R28, R32, R54, R84 ;  /* 0x00000036201c723c */ /* 0x010ff60000081054 */
[----:B------:R-:W-:Y:S04]  /*340c0*/  @!UPT UIADD3 URZ, URZ, URZ, URZ ;  /* 0x0000003f3f3ff290 */ /* 0x000fe8000fffe03f */
[----:B------:R-:W-:Y:S04]  /*340d0*/  STL.64 [R1+0x40], R36 ;  /* 0x0000402401007387 */ /* 0x000fe80000100a00 */
[----:B------:R3:W-:Y:S05]  /*340e0*/  STL.64 [R1+0x48], R38 ;  /* 0x0000482601007387 */ /* 0x0007ea0000100a00 */
[----:B-1----:R-:W-:Y:S02]  /*340f0*/  IMAD.MOV.U32 R244, RZ, RZ, R28 ;  /* 0x000000fffff47224 */ /* 0x002fe400078e001c */
[----:B------:R-:W-:-:S02]  /*34100*/  IMAD.MOV.U32 R246, RZ, RZ, R29 ;  /* 0x000000fffff67224 */ /* 0x000fc400078e001d */
[----:B------:R-:W-:Y:S02]  /*34110*/  IMAD.MOV.U32 R247, RZ, RZ, R30 ;  /* 0x000000fffff77224 */ /* 0x000fe400078e001e */
[----:B------:R-:W-:Y:S01]  /*34120*/  IMAD.MOV.U32 R245, RZ, RZ, R31 ;  /* 0x000000fffff57224 */ /* 0x000fe200078e001f */
[C---:B---3--:R-:W-:Y:S08]  /*34130*/  HMMA.1688.F32.TF32 R36, R32.reuse, R10, R88 ;  /* 0x0000000a2024723c */ /* 0x048ff00000081058 */
[C---:B------:R-:W-:Y:S01]  /*34140*/  HMMA.1688.F32.TF32 R28, R32.reuse, R6, R148 ;  /* 0x00000006201c723c */ /* 0x040fe20000081094 */
[----:B------:R-:W-:Y:S04]  /*34150*/  STL [R1+0x2b6c], R245 ;  /* 0x002b6cf501007387 */ /* 0x000fe80000100800 */
[----:B------:R-:W-:Y:S04]  /*34160*/  STL [R1+0x2b68], R247 ;  /* 0x002b68f701007387 */ /* 0x000fe80000100800 */
[----:B------:R-:W-:Y:S04]  /*34170*/  STL [R1+0x2b64], R244 ;  /* 0x002b64f401007387 */ /* 0x000fe80000100800 */
[----:B------:R-:W-:Y:S04]  /*34180*/  STL [R1+0x2b60], R246 ;  /* 0x002b60f601007387 */ /* 0x000fe80000100800 */
[----:B------:R-:W3:Y:S04]  /*34190*/  LDL.LU R84, [R1+0x190] ;  /* 0x0001900001547983 */ /* 0x000ee80000300800 */
[----:B------:R-:W-:Y:S04]  /*341a0*/  STL.64 [R1+0x20], R36 ;  /* 0x0000202401007387 */ /* 0x000fe80000100a00 */
[----:B------:R-:W-:Y:S04]  /*341b0*/  STL.64 [R1+0x28], R38 ;  /* 0x0000282601007387 */ /* 0x000fe80000100a00 */
[----:B------:R-:W-:Y:S04]  /*341c0*/  STL.64 [R1+0x10], R28 ;  /* 0x0000101c01007387 */ /* 0x000fe80000100a00 */
[----:B------:R1:W-:Y:S01]  /*341d0*/  STL.64 [R1+0x18], R30 ;  /* 0x0000181e01007387 */ /* 0x0003e20000100a00 */
[C---:B------:R-:W-:Y:S03]  /*341e0*/  HMMA.1688.F32.TF32 R248, R32.reuse, R62, R156 ;  /* 0x0000003e20f8723c */ /* 0x040fe6000008109c */
[----:B------:R-:W3:Y:S04]  /*341f0*/  LDL.LU R85, [R1+0x194] ;  /* 0x0001940001557983 */ /* 0x000ee80000300800 */
[----:B------:R-:W3:Y:S01]  /*34200*/  LDL.LU R86, [R1+0x198] ;  /* 0x0001980001567983 */ /* 0x000ee20000300800 */
[----:B-1----:R-:W-:Y:S03]  /*34210*/  HMMA.1688.F32.TF32 R28, R32, R66, R152 ;  /* 0x00000042201c723c */ /* 0x002fe60000081098 */
[----:B------:R-:W3:Y:S11]  /*34220*/  LDL.LU R87, [R1+0x19c] ;  /* 0x00019c0001577983 */ /* 0x000ef60000300800 */
[----:B------:R-:W-:Y:S10]  /*34230*/  @!UPT UIADD3 URZ, URZ, URZ, URZ ;  /* 0x0000003f3f3ff290 */ /* 0x000ff4000fffe03f */
[----:B------:R-:W-:Y:S01]  /*34240*/  IMAD.MOV.U32 R247, RZ, RZ, R29 ;  /* 0x000000fffff77224 */ /* 0x000fe200078e001d */
[----:B------:R-:W-:Y:S01]  /*34250*/  MOV R245, R28 ;  /* 0x0000001c00f57202 */ /* 0x000fe20000000f00 */
[----:B------:R-:W-:Y:S02]  /*34260*/  IMAD.MOV.U32 R246, RZ, RZ, R31 ;  /* 0x000000fffff67224 */ /* 0x000fe400078e001f */
[----:B------:R-:W-:-:S03]  /*34270*/  IMAD.MOV.U32 R244, RZ, RZ, R30 ;  /* 0x000000fffff47224 */ /* 0x000fc600078e001e */
[----:B------:R-:W-:Y:S04]  /*34280*/  STL.64 [R1+0x2b78], R246 ;  /* 0x002b78f601007387 */ /* 0x000fe80000100a00 */
[----:B------:R-:W-:Y:S04]  /*34290*/  STL.64 [R1+0x2b70], R244 ;  /* 0x002b70f401007387 */ /* 0x000fe80000100a00 */
[----:B------:R-:W4:Y:S04]  /*342a0*/  LDL.LU R88, [R1+0x160] ;  /* 0x0001600001587983 */ /* 0x000f280000300800 */
[----:B------:R-:W4:Y:S04]  /*342b0*/  LDL.LU R89, [R1+0x164] ;  /* 0x0001640001597983 */ /* 0x000f280000300800 */
[----:B------:R-:W4:Y:S04]  /*342c0*/  LDL.LU R90, [R1+0x168] ;  /* 0x00016800015a7983 */ /* 0x000f280000300800 */
[----:B------:R-:W4:Y:S04]  /*342d0*/  LDL.LU R91, [R1+0x16c] ;  /* 0x00016c00015b7983 */ /* 0x000f280000300800 */
        /* <DEDUP_REMOVED lines=14> */
[C---:B--2---:R-:W-:Y:S03]  /*343c0*/  HMMA.1688.F32.TF32 R236, R32.reuse, R18, R164 ;  /* 0x0000001220ec723c */ /* 0x044fe600000810a4 */
[----:B------:R-:W2:Y:S04]  /*343d0*/  LDL.LU R164, [R1+0xbe0] ;  /* 0x000be00001a47983 */ /* 0x000ea80000300800 */
[----:B------:R-:W2:Y:S04]  /*343e0*/  LDL.LU R165, [R1+0xbe4] ;  /* 0x000be40001a57983 */ /* 0x000ea80000300800 */
[----:B------:R-:W2:Y:S04]  /*343f0*/  LDL.LU R166, [R1+0xbe8] ;  /* 0x000be80001a67983 */ /* 0x000ea80000300800 */
[----:B------:R-:W2:Y:S08]  /*34400*/  LDL.LU R167, [R1+0xbec] ;  /* 0x000bec0001a77983 */ /* 0x000eb00000300800 */
[----:B------:R-:W-:Y:S04]  /*34410*/  STL.64 [R1+0x2a08], R238 ;  /* 0x002a08ee01007387 */ /* 0x000fe80000100a00 */
[----:B------:R-:W-:Y:S01]  /*34420*/  STL.64 [R1+0x2a00], R236 ;  /* 0x002a00ec01007387 */ /* 0x000fe20000100a00 */
[C---:B---3--:R-:W-:Y:S11]  /*34430*/  HMMA.1688.F32.TF32 R212, R32.reuse, R14, R84 ;  /* 0x0000000e20d4723c */ /* 0x048ff60000081054 */
[----:B------:R-:W-:Y:S11]  /*34440*/  @!UPT UIADD3 URZ, URZ, URZ, URZ ;  /* 0x0000003f3f3ff290 */ /* 0x000ff6000fffe03f */
[----:B------:R-:W-:Y:S01]  /*34450*/  @!UPT UIADD3 URZ, URZ, URZ, URZ ;  /* 0x0000003f3f3ff290 */ /* 0x000fe2000fffe03f */
[----:B------:R-:W-:Y:S04]  /*34460*/  STL.64 [R1+0x2a18], R214 ;  /* 0x002a18d601007387 */ /* 0x000fe80000100a00 */
[----:B------:R1:W-:Y:S04]  /*34470*/  STL.64 [R1+0x2a10], R212 ;  /* 0x002a10d401007387 */ /* 0x0003e80000100a00 */
[----:B------:R-:W-:Y:S01]  /*34480*/  STL.64 [R1+0x2a28], R230 ;  /* 0x002a28e601007387 */ /* 0x000fe20000100a00 */
[C---:B----4-:R-:W-:Y:S08]  /*34490*/  HMMA.1688.F32.TF32 R28, R32.reuse, R134, R88 ;  /* 0x00000086201c723c */ /* 0x050ff00000081058 */
[----:B------:R-:W-:Y:S08]  /*344a0*/  HMMA.1688.F32.TF32 R32, R32, R130, R176 ;  /* 0x000000822020723c */ /* 0x000ff000000810b0 */
[C---:B------:R-:W-:Y:S01]  /*344b0*/  HMMA.1688.F32.TF32 R108, R104.reuse, R26, R148 ;  /* 0x0000001a686c723c */ /* 0x040fe20000081094 */
[----:B------:R3:W-:Y:S07]  /*344c0*/  STL.64 [R1+0x2a20], R228 ;  /* 0x002a20e401007387 */ /* 0x0007ee0000100a00 */
[C---:B------:R-:W-:Y:S01]  /*344d0*/  HMMA.1688.F32.TF32 R112, R104.reuse, R22, R152 ;  /* 0x000000166870723c */ /* 0x040fe20000081098 */
[----:B------:R-:W-:Y:S07]  /*344e0*/  STL.64 [R1+0x2a38], R234 ;  /* 0x002a38ea01007387 */ /* 0x000fee0000100a00 */
[C---:B------:R-:W-:Y:S01]  /*344f0*/  HMMA.1688.F32.TF32 R116, R104.reuse, R50, R156 ;  /* 0x000000326874723c */ /* 0x040fe2000008109c */
[----:B------:R-:W-:Y:S04]  /*34500*/  STL.64 [R1+0x2a30], R232 ;  /* 0x002a30e801007387 */ /* 0x000fe80000100a00 */
[----:B------:R-:W-:Y:S04]  /*34510*/  STL.64 [R1+0x2a48], R30 ;  /* 0x002a481e01007387 */ /* 0x000fe80000100a00 */
[----:B------:R4:W-:Y:S04]  /*34520*/  STL.64 [R1+0x2a40], R28 ;  /* 0x002a401c01007387 */ /* 0x0009e80000100a00 */
[----:B------:R-:W-:Y:S04]  /*34530*/  STL.64 [R1+0x2a58], R34 ;  /* 0x002a582201007387 */ /* 0x000fe80000100a00 */
[----:B------:R1:W-:Y:S04]  /*34540*/  STL.64 [R1+0x2a50], R32 ;  /* 0x002a502001007387 */ /* 0x0003e80000100a00 */
[----:B------:R-:W-:Y:S04]  /*34550*/  STL.64 [R1+0x2a78], R110 ;  /* 0x002a786e01007387 */ /* 0x000fe80000100a00 */
[----:B------:R-:W-:Y:S04]  /*34560*/  STL.64 [R1+0x2a70], R108 ;  /* 0x002a706c01007387 */ /* 0x000fe80000100a00 */
[----:B------:R-:W-:Y:S04]  /*34570*/  STL.64 [R1+0x2a88], R114 ;  /* 0x002a887201007387 */ /* 0x000fe80000100a00 */
[----:B------:R-:W-:Y:S04]  /*34580*/  STL.64 [R1+0x2a80], R112 ;  /* 0x002a807001007387 */ /* 0x000fe80000100a00 */
        /* <DEDUP_REMOVED lines=49> */
[C---:B---3--:R-:W-:Y:S08]  /*348a0*/  HMMA.1688.F32.TF32 R96, R104.reuse, R138, R156 ;  /* 0x0000008a6860723c */ /* 0x048ff0000008109c */
[C---:B----4-:R-:W-:Y:S08]  /*348b0*/  HMMA.1688.F32.TF32 R80, R104.reuse, R62, R84 ;  /* 0x0000003e6850723c */ /* 0x050ff00000081054 */
[C---:B------:R-:W-:Y:S08]  /*348c0*/  HMMA.1688.F32.TF32 R40, R104.reuse, R54, R40 ;  /* 0x000000366828723c */ /* 0x040ff00000081028 */
[C---:B------:R-:W-:Y:S08]  /*348d0*/  HMMA.1688.F32.TF32 R36, R104.reuse, R58, R68 ;  /* 0x0000003a6824723c */ /* 0x040ff00000081044 */
[C---:B------:R-:W-:Y:S08]  /*348e0*/  HMMA.1688.F32.TF32 R68, R104.reuse, R10, R188 ;  /* 0x0000000a6844723c */ /* 0x040ff000000810bc */
[C---:B------:R-:W-:Y:S07]  /*348f0*/  HMMA.1688.F32.TF32 R72, R104.reuse, R6, R160 ;  /* 0x000000066848723c */ /* 0x040fee00000810a0 */
[----:B------:R-:W-:Y:S01]  /*34900*/  STL.64 [R1+0x2ab8], R38 ;  /* 0x002ab82601007387 */ /* 0x000fe20000100a00 */
[C---:B------:R-:W-:Y:S03]  /*34910*/  HMMA.1688.F32.TF32 R76, R104.reuse, R66, R144 ;  /* 0x00000042684c723c */ /* 0x040fe60000081090 */
[----:B------:R-:W-:Y:S05]  /*34920*/  STL.64 [R1+0x2ab0], R36 ;  /* 0x002ab02401007387 */ /* 0x000fea0000100a00 */
[C---:B------:R-:W-:Y:S01]  /*34930*/  HMMA.1688.F32.TF32 R84, R104.reuse, R18, R88 ;  /* 0x000000126854723c */ /* 0x040fe20000081058 */
[----:B------:R-:W-:Y:S07]  /*34940*/  STL.64 [R1+0x2ac8], R42 ;  /* 0x002ac82a01007387 */ /* 0x000fee0000100a00 */
[C---:B------:R-:W-:Y:S01]  /*34950*/  HMMA.1688.F32.TF32 R88, R104.reuse, R14, R148 ;  /* 0x0000000e6858723c */ /* 0x040fe20000081094 */
[----:B------:R-:W-:Y:S04]  /*34960*/  STL.64 [R1+0x2ac0], R40 ;  /* 0x002ac02801007387 */ /* 0x000fe80000100a00 */
[----:B------:R-:W-:Y:S03]  /*34970*/  STL.64 [R1+0x2ad8], R70 ;  /* 0x002ad84601007387 */ /* 0x000fe60000100a00 */
        /* <DEDUP_REMOVED lines=77> */
[----:B------:R-:W-:Y:S04]  /*34e50*/  STL.64 [R1+0x2b88], R102 ;  /* 0x002b886601007387 */ /* 0x000fe80000100a00 */
[----:B------:R-:W-:Y:S01]  /*34e60*/  STL.64 [R1+0x2b80], R100 ;  /* 0x002b806401007387 */ /* 0x000fe20000100a00 */
[----:B------:R-:W-:Y:S03]  /*34e70*/  HMMA.1688.F32.TF32 R176, R184, R138, R216 ;  /* 0x0000008ab8b0723c */ /* 0x000fe600000810d8 */
[----:B------:R-:W-:Y:S04]  /*34e80*/  LDS R216, [R3+0xc480] ;  /* 0x00c4800003d87984 */ /* 0x000fe80000000800 */
[----:B------:R-:W-:Y:S04]  /*34e90*/  LDS R218, [R3+0xe480] ;  /* 0x00e4800003da7984 */ /* 0x000fe80000000800 */
[----:B------:R-:W-:Y:S04]  /*34ea0*/  LDS R217, [R240+0xc480] ;  /* 0x00c48000f0d97984 */ /* 0x000fe80000000800 */
[----:B------:R-:W1:Y:S01]  /*34eb0*/  LDS R219, [R240+0xe480] ;  /* 0x00e48000f0db7984 */ /* 0x000e620000000800 */
[----:B----4-:R-:W-:Y:S08]  /*34ec0*/  HMMA.1688.F32.TF32 R104, R104, R130, R172 ;  /* 0x000000826868723c */ /* 0x010ff000000810ac */
[C---:B---3--:R-:W-:Y:S11]  /*34ed0*/  HMMA.1688.F32.TF32 R180, R184.reuse, R134, R208 ;  /* 0x00000086b8b4723c */ /* 0x048ff600000810d0 */
[----:B------:R-:W-:Y:S04]  /*34ee0*/  @!UPT UIADD3 URZ, URZ, URZ, URZ ;  /* 0x0000003f3f3ff290 */ /* 0x000fe8000fffe03f */
[----:B------:R-:W-:Y:S04]  /*34ef0*/  STL.64 [R1+0x2b98], R106 ;  /* 0x002b986a01007387 */ /* 0x000fe80000100a00 */
[----:B------:R-:W-:Y:S01]  /*34f00*/  STL.64 [R1+0x2b90], R104 ;  /* 0x002b906801007387 */ /* 0x000fe20000100a00 */
[C---:B--2---:R-:W-:Y:S08]  /*34f10*/  HMMA.1688.F32.TF32 R172, R184.reuse, R142, R224 ;  /* 0x0000008eb8ac723c */ /* 0x044ff000000810e0 */
[C---:B------:R-:W-:Y:S08]  /*34f20*/  HMMA.1688.F32.TF32 R164, R184.reuse, R18, R164 ;  /* 0x00000012b8a4723c */ /* 0x040ff000000810a4 */
[C---:B------:R-:W-:Y:S08]  /*34f30*/  HMMA.1688.F32.TF32 R160, R184.reuse, R62, R160 ;  /* 0x0000003eb8a0723c */ /* 0x040ff000000810a0 */
[C---:B------:R-:W-:Y:S08]  /*34f40*/  HMMA.1688.F32.TF32 R156, R184.reuse, R66, R156 ;  /* 0x00000042b89c723c */ /* 0x040ff0000008109c */
[C---:B------:R-:W-:Y:S08]  /*34f50*/  HMMA.1688.F32.TF32 R124, R184.reuse, R58, R124 ;  /* 0x0000003ab87c723c */ /* 0x040ff0000008107c */
[C---:B------:R-:W-:Y:S08]  /*34f60*/  HMMA.1688.F32.TF32 R188, R184.reuse, R26, R188 ;  /* 0x0000001ab8bc723c */ /* 0x040ff000000810bc */
[C---:B------:R-:W-:Y:S08]  /*34f70*/  HMMA.1688.F32.TF32 R192, R184.reuse, R22, R192 ;  /* 0x00000016b8c0723c */ /* 0x040ff000000810c0 */
[C---:B------:R-:W-:Y:S08]  /*34f80*/  HMMA.1688.F32.TF32 R196, R184.reuse, R50, R196 ;  /* 0x00000032b8c4723c */ /* 0x040ff000000810c4 */
[C---:B------:R-:W-:Y:S01]  /*34f90*/  HMMA.1688.F32.TF32 R200, R184.reuse, R46, R200 ;  /* 0x0000002eb8c8723c */ /* 0x040fe200000810c8 */
        /* <DEDUP_REMOVED lines=8> */
[C---:B------:R-:W-:Y:S03]  /*35020*/  HMMA.1688.F32.TF32 R148, R184.reuse, R10, R148 ;  /* 0x0000000ab894723c */ /* 0x040fe60000081094 */
[----:B------:R-:W-:Y:S04]  /*35030*/  STL.64 [R1+0x2bd0], R200 ;  /* 0x002bd0c801007387 */ /* 0x000fe80000100a00 */
[----:B------:R-:W-:Y:S01]  /*35040*/  STL.64 [R1+0x2be8], R126 ;  /* 0x002be87e01007387 */ /* 0x000fe20000100a00 */
[C---:B------:R-:W-:Y:S03]  /*35050*/  HMMA.1688.F32.TF32 R152, R184.reuse, R6, R152 ;  /* 0x00000006b898723c */ /* 0x040fe60000081098 */
[----:B------:R-:W-:Y:S05]  /*35060*/  STL.64 [R1+0x2be0], R124 ;  /* 0x002be07c01007387 */ /* 0x000fea0000100a00 */
[C---:B------:R-:W-:Y:S08]  /*35070*/  HMMA.1688.F32.TF32 R168, R184.reuse, R14, R168 ;  /* 0x0000000eb8a8723c */ /* 0x040ff000000810a8 */
[----:B------:R-:W-:Y:S01]  /*35080*/  HMMA.1688.F32.TF32 R184, R184, R130, R204 ;  /* 0x00000082b8b8723c */ /* 0x000fe200000810cc */
        /* <DEDUP_REMOVED lines=8> */
[----:B-1----:R-:W4:Y:S04]  /*35110*/  LDL.LU R212, [R1+0xe60] ;  /* 0x000e600001d47983 */ /* 0x002f280000300800 */
        /* <DEDUP_REMOVED lines=26> */
[----:B------:R1:W-:Y:S01]  /*352c0*/  STL [R1+0x29bc], R204 ;  /* 0x0029bccc01007387 */ /* 0x0003e20000100800 */
[----:B------:R-:W-:Y:S03]  /*352d0*/  HMMA.1688.F32.TF32 R32, R220, R50, R228 ;  /* 0x00000032dc20723c */ /* 0x000fe600000810e4 */
[----:B------:R2:W-:Y:S04]  /*352e0*/  STL [R1+0x29b8], R205 ;  /* 0x0029b8cd01007387 */ /* 0x0005e80000100800 */
[----:B------:R3:W-:Y:S04]  /*352f0*/  STL [R1+0x29b4], R206 ;  /* 0x0029b4ce01007387 */ /* 0x0007e80000100800 */
[----:B------:R-:W-:Y:S04]  /*35300*/  STL [R1+0x29b0], R207 ;  /* 0x0029b0cf01007387 */ /* 0x000fe80000100800 */
[----:B------:R-:W-:Y:S04]  /*35310*/  STL [R1+0x29ac], R208 ;  /* 0x0029acd001007387 */ /* 0x000fe80000100800 */
[----:B------:R-:W-:Y:S04]  /*35320*/  STL [R1+0x29a8], R209 ;  /* 0x0029a8d101007387 */ /* 0x000fe80000100800 */
[----:B------:R-:W-:Y:S01]  /*35330*/  STL [R1+0x29a4], R210 ;  /* 0x0029a4d201007387 */ /* 0x000fe20000100800 */
[----:B-1----:R-:W-:-:S03]  /*35340*/  IMAD.MOV.U32 R204, RZ, RZ, R29 ;  /* 0x000000ffffcc7224 */ /* 0x002fc600078e001d */
[----:B------:R-:W-:Y:S01]  /*35350*/  STL [R1+0x29a0], R211 ;  /* 0x0029a0d301007387 */ /* 0x000fe20000100800 */
[----:B--2---:R-:W-:-:S03]  /*35360*/  IMAD.MOV.U32 R205, RZ, RZ, R30 ;  /* 0x000000ffffcd7224 */ /* 0x004fc600078e001e */
[----:B------:R-:W-:Y:S01]  /*35370*/  STL.64 [R1+0x160], R32 ;  /* 0x0001602001007387 */ /* 0x000fe20000100a00 */
[----:B---3--:R-:W-:-:S03]  /*35380*/  IMAD.MOV.U32 R206, RZ, RZ, R31 ;  /* 0x000000ffffce7224 */ /* 0x008fc600078e001f */
[----:B------:R1:W-:Y:S04]  /*35390*/  STL.64 [R1+0x168], R34 ;  /* 0x0001682201007387 */ /* 0x0003e80000100a00 */
[----:B------:R2:W-:Y:S01]  /*353a0*/  STL [R1+0x170], R28 ;  /* 0x0001701c01007387 */ /* 0x0005e20000100800 */
[C---:B-1----:R-:W-:Y:S08]  /*353b0*/  HMMA.1688.F32.TF32 R32, R220.reuse, R58, R236 ;  /* 0x0000003adc20723c */ /* 0x042ff000000810ec */
[----:B--2---:R-:W-:Y:S01]  /*353c0*/  HMMA.1688.F32.TF32 R28, R220, R54, R248 ;  /* 0x00000036dc1c723c */ /* 0x004fe200000810f8 */
[----:B------:R1:W-:Y:S04]  /*353d0*/  STL [R1+0x29c8], R206 ;  /* 0x0029c8ce01007387 */ /* 0x0003e80000100800 */
[----:B------:R2:W-:Y:S04]  /*353e0*/  STL [R1+0x29c4], R205 ;  /* 0x0029c4cd01007387 */ /* 0x0005e80000100800 */
[----:B------:R3:W-:Y:S06]  /*353f0*/  STL [R1+0x29c0], R204 ;  /* 0x0029c0cc01007387 */ /* 0x0007ec0000100800 */
[----:B------:R-:W-:Y:S04]  /*35400*/  STL.64 [R1+0x180], R32 ;  /* 0x0001802001007387 */ /* 0x000fe80000100a00 */
[----:B------:R-:W-:Y:S04]  /*35410*/  STL.64 [R1+0x188], R34 ;  /* 0x0001882201007387 */ /* 0x000fe80000100a00 */
[----:B------:R4:W-:Y:S01]  /*35420*/  STL [R1+0x190], R28 ;  /* 0x0001901c01007387 */ /* 0x0009e20000100800 */
[----:B-1----:R-:W-:Y:S01]  /*35430*/  MOV R206, R29 ;  /* 0x0000001d00ce7202 */ /* 0x002fe20000000f00 */
[----:B--2---:R-:W-:-:S02]  /*35440*/  IMAD.MOV.U32 R205, RZ, RZ, R30 ;  /* 0x000000ffffcd7224 */ /* 0x004fc400078e001e */
[----:B---3--:R-:W-:Y:S02]  /*35450*/  IMAD.MOV.U32 R204, RZ, RZ, R31 ;  /* 0x000000ffffcc7224 */ /* 0x008fe400078e001f */
[----:B----4-:R-:W-:Y:S01]  /*35460*/  HMMA.1688.F32.TF32 R28, R220, R10, R244 ;  /* 0x0000000adc1c723c */ /* 0x010fe200000810f4 */
[----:B------:R-:W-:Y:S04]  /*35470*/  STL [R1+0x29d4], R206 ;  /* 0x0029d4ce01007387 */ /* 0x000fe80000100800 */
[----:B------:R-:W-:Y:S04]  /*35480*/  STL [R1+0x29d0], R205 ;  /* 0x0029d0cd01007387 */ /* 0x000fe80000100800 */
[----:B------:R-:W-:Y:S11]  /*35490*/  STL [R1+0x29cc], R204 ;  /* 0x0029cccc01007387 */ /* 0x000ff60000100800 */
[----:B------:R-:W-:Y:S03]  /*354a0*/  @!UPT UIADD3 URZ, URZ, URZ, URZ ;  /* 0x0000003f3f3ff290 */ /* 0x000fe6000fffe03f */
[----:B------:R-:W-:Y:S01]  /*354b0*/  STL [R1+0x2e4], R29 ;  /* 0x0002e41d01007387 */ /* 0x000fe20000100800 */
[----:B------:R-:W-:-:S03]  /*354c0*/  IMAD.MOV.U32 R207, RZ, RZ, R28 ;  /* 0x000000ffffcf7224 */ /* 0x000fc600078e001c */
[----:B------:R1:W-:Y:S02]  /*354d0*/  STL.64 [R1+0x2e8], R30 ;  /* 0x0002e81e01007387 */ /* 0x0003e40000100a00 */
[----:B-1----:R-:W-:Y:S02]  /*354e0*/  HMMA.1688.F32.TF32 R28, R220, R6, R224 ;  /* 0x00000006dc1c723c */ /* 0x002fe400000810e0 */
[----:B------:R-:W-:Y:S11]  /*354f0*/  STL [R1+0x29d8], R207 ;  /* 0x0029d8cf01007387 */ /* 0x000ff60000100800 */
[----:B------:R-:W-:Y:S10]  /*35500*/  @!UPT UIADD3 URZ, URZ, URZ, URZ ;  /* 0x0000003f3f3ff290 */ /* 0x000ff4000fffe03f */
[----:B------:R1:W-:Y:S04]  /*35510*/  STL.64 [R1+0x308], R30 ;  /* 0x0003081e01007387 */ /* 0x0003e80000100a00 */
[----:B------:R-:W2:Y:S04]  /*35520*/  LDL.LU R244, [R1+0xf80] ;  /* 0x000f800001f47983 */ /* 0x000ea80000300800 */
[----:B------:R-:W2:Y:S04]  /*35530*/  LDL.LU R245, [R1+0xf84] ;  /* 0x000f840001f57983 */ /* 0x000ea80000300800 */
[----:B------:R-:W2:Y:S04]  /*35540*/  LDL.LU R246, [R1+0xf88] ;  /* 0x000f880001f67983 */ /* 0x000ea80000300800 */
[----:B------:R-:W2:Y:S04]  /*35550*/  LDL.LU R247, [R1+0xf8c] ;  /* 0x000f8c0001f77983 */ /* 0x000ea80000300800 */
[----:B------:R-:W3:Y:S04]  /*35560*/  LDL.LU R248, [R1+0x1070] ;  /* 0x0010700001f87983 */ /* 0x000ee80000300800 */
[----:B------:R-:W3:Y:S04]  /*35570*/  LDL.LU R249, [R1+0x1074] ;  /* 0x0010740001f97983 */ /* 0x000ee80000300800 */
[----:B------:R-:W3:Y:S04]  /*35580*/  LDL.LU R250, [R1+0x1078] ;  /* 0x0010780001fa7983 */ /* 0x000ee80000300800 */
[----:B------:R-:W3:Y:S01]  /*35590*/  LDL.LU R251, [R1+0x107c] ;  /* 0x00107c0001fb7983 */ /* 0x000ee20000300800 */
[----:B------:R-:W-:-:S03]  /*355a0*/  IMAD.MOV.U32 R205, RZ, RZ, R28 ;  /* 0x000000ffffcd7224 */ /* 0x000fc600078e001c */
[----:B------:R-:W4:Y:S01]  /*355b0*/  LDL.LU R232, [R1+0x700] ;  /* 0x0007000001e87983 */ /* 0x000f220000300800 */
[----:B------:R-:W-:-:S03]  /*355c0*/  MOV R204, R29 ;  /* 0x0000001d00cc7202 */ /* 0x000fc60000000f00 */
[----:B------:R-:W4:Y:S04]  /*355d0*/  LDL.LU R233, [R1+0x704] ;  /* 0x0007040001e97983 */ /* 0x000f280000300800 */
[----:B------:R-:W4:Y:S04]  /*355e0*/  LDL.LU R234, [R1+0x708] ;  /* 0x0007080001ea7983 */ /* 0x000f280000300800 */
[----:B------:R-:W4:Y:S04]  /*355f0*/  LDL.LU R235, [R1+0x70c] ;  /* 0x00070c0001eb7983 */ /* 0x000f280000300800 */
        /* <DEDUP_REMOVED lines=40> */
[----:B------:R-:W-:Y:S04]  /*35880*/  STL [R1+0x29e0], R205 ;  /* 0x0029e0cd01007387 */ /* 0x000fe80000100800 */
[----:B------:R-:W-:Y:S01]  /*35890*/  STL [R1+0x29dc], R204 ;  /* 0x0029dccc01007387 */ /* 0x000fe20000100800 */
[C---:B--2---:R-:W-:Y:S11]  /*358a0*/  HMMA.1688.F32.TF32 R36, R220.reuse, R66, R120 ;  /* 0x00000042dc24723c */ /* 0x044ff60000081078 */
[----:B------:R-:W-:Y:S11]  /*358b0*/  @!UPT UIADD3 URZ, URZ, URZ, URZ ;  /* 0x0000003f3f3ff290 */ /* 0x000ff6000fffe03f */
[----:B------:R-:W-:Y:S01]  /*358c0*/  @!UPT UIADD3 URZ, URZ, URZ, URZ ;  /* 0x0000003f3f3ff290 */ /* 0x000fe2000fffe03f */
[----:B------:R3:W-:Y:S01]  /*358d0*/  STL.64 [R1+0x320], R36 ;  /* 0x0003202401007387 */ /* 0x0007e20000100a00 */
[----:B------:R-:W-:Y:S02]  /*358e0*/  IMAD.MOV.U32 R207, RZ, RZ, R38 ;  /* 0x000000ffffcf7224 */ /* 0x000fe400078e0026 */
[----:B------:R-:W-:Y:S02]  /*358f0*/  IMAD.MOV.U32 R206, RZ, RZ, R39 ;  /* 0x000000ffffce7224 */ /* 0x000fe400078e0027 */
[C---:B---3--:R-:W-:Y:S03]  /*35900*/  HMMA.1688.F32.TF32 R36, R220.reuse, R62, R116 ;  /* 0x0000003edc24723c */ /* 0x048fe60000081074 */
[----:B------:R-:W-:Y:S04]  /*35910*/  STL [R1+0x29e8], R206 ;  /* 0x0029e8ce01007387 */ /* 0x000fe80000100800 */
[----:B------:R-:W-:Y:S11]  /*35920*/  STL [R1+0x29e4], R207 ;  /* 0x0029e4cf01007387 */ /* 0x000ff60000100800 */
[----:B------:R-:W-:Y:S05]  /*35930*/  @!UPT UIADD3 URZ, URZ, URZ, URZ ;  /* 0x0000003f3f3ff290 */ /* 0x000fea000fffe03f */
[----:B------:R1:W-:Y:S01]  /*35940*/  STL.64 [R1+0x880], R36 ;  /* 0x0008802401007387 */ /* 0x0003e20000100a00 */
[----:B------:R-:W-:Y:S02]  /*35950*/  IMAD.MOV.U32 R205, RZ, RZ, R38 ;  /* 0x000000ffffcd7224 */ /* 0x000fe400078e0026 */
[----:B------:R-:W-:Y:S02]  /*35960*/  IMAD.MOV.U32 R204, RZ, RZ, R39 ;  /* 0x000000ffffcc7224 */ /* 0x000fe400078e0027 */
[C---:B-1----:R-:W-:Y:S08]  /*35970*/  HMMA.1688.F32.TF32 R36, R220.reuse, R18, R112 ;  /* 0x00000012dc24723c */ /* 0x042ff00000081070 */
[C---:B----4-:R-:W-:Y:S11]  /*35980*/  HMMA.1688.F32.TF32 R32, R220.reuse, R142, R32 ;  /* 0x0000008edc20723c */ /* 0x050ff60000081020 */
[----:B------:R-:W-:Y:S04]  /*35990*/  @!UPT UIADD3 URZ, URZ, URZ, URZ ;  /* 0x0000003f3f3ff290 */ /* 0x000fe8000fffe03f */
[----:B------:R1:W-:Y:S01]  /*359a0*/  STL.64 [R1+0x8b0], R36 ;  /* 0x0008b02401007387 */ /* 0x0003e20000100a00 */
[----:B------:R-:W-:Y:S01]  /*359b0*/  MOV R206, R38 ;  /* 0x0000002600ce7202 */ /* 0x000fe20000000f00 */
[----:B------:R-:W-:Y:S02]  /*359c0*/  IMAD.MOV.U32 R207, RZ, RZ, R39 ;  /* 0x000000ffffcf7224 */ /* 0x000fe400078e0027 */
[C---:B-1----:R-:W-:Y:S04]  /*359d0*/  HMMA.1688.F32.TF32 R36, R220.reuse, R14, R108 ;  /* 0x0000000edc24723c */ /* 0x042fe8000008106c */
[----:B------:R-:W-:Y:S01]  /*359e0*/  STL.64 [R1+0x8f0], R32 ;  /* 0x0008f02001007387 */ /* 0x000fe20000100a00 */
[----:B------:R-:W-:Y:S11]  /*359f0*/  IMAD.MOV.U32 R208, RZ, RZ, R35 ;  /* 0x000000ffffd07224 */ /* 0x000ff600078e0023 */
[----:B------:R-:W-:Y:S07]  /*35a00*/  @!UPT UIADD3 URZ, URZ, URZ, URZ ;  /* 0x0000003f3f3ff290 */ /* 0x000fee000fffe03f */
[----:B------:R-:W-:Y:S04]  /*35a10*/  STL.64 [R1+0x900], R36 ;  /* 0x0009002401007387 */ /* 0x000fe80000100a00 */
[----:B------:R-:W-:Y:S04]  /*35a20*/  STL.64 [R1+0x908], R38 ;  /* 0x0009082601007387 */ /* 0x000fe80000100a00 */
[----:B------:R1:W-:Y:S02]  /*35a30*/  STL [R1+0x8f8], R34 ;  /* 0x0008f82201007387 */ /* 0x0003e40000100800 */
[C---:B-1----:R-:W-:Y:S08]  /*35a40*/  HMMA.1688.F32.TF32 R32, R220.reuse, R138, R28 ;  /* 0x0000008adc20723c */ /* 0x042ff0000008101c */
[----:B------:R-:W-:Y:S11]  /*35a50*/  HMMA.1688.F32.TF32 R28, R220, R134, R232 ;  /* 0x00000086dc1c723c */ /* 0x000ff600000810e8 */
[----:B------:R-:W-:Y:S04]  /*35a60*/  @!UPT UIADD3 URZ, URZ, URZ, URZ ;  /* 0x0000003f3f3ff290 */ /* 0x000fe8000fffe03f */
[----:B------:R-:W-:Y:S04]  /*35a70*/  STL.64 [R1+0x8e0], R32 ;  /* 0x0008e02001007387 */ /* 0x000fe80000100a00 */
[----:B------:R-:W-:Y:S04]  /*35a80*/  STL.64 [R1+0x8e8], R34 ;  /* 0x0008e82201007387 */ /* 0x000fe80000100a00 */
[----:B------:R1:W-:Y:S01]  /*35a90*/  STL [R1+0x8dc], R31 ;  /* 0x0008dc1f01007387 */ /* 0x0003e20000100800 */
[----:B------:R-:W-:Y:S01]  /*35aa0*/  IMAD.MOV.U32 R209, RZ, RZ, R28 ;  /* 0x000000ffffd17224 */ /* 0x000fe200078e001c */
[----:B------:R-:W-:Y:S01]  /*35ab0*/  MOV R211, R30 ;  /* 0x0000001e00d37202 */ /* 0x000fe20000000f00 */
[----:B------:R-:W-:-:S02]  /*35ac0*/  IMAD.MOV.U32 R210, RZ, RZ, R29 ;  /* 0x000000ffffd27224 */ /* 0x000fc400078e001d */
[----:B-1----:R-:W-:Y:S01]  /*35ad0*/  HMMA.1688.F32.TF32 R28, R220, R130, R228 ;  /* 0x00000082dc1c723c */ /* 0x002fe200000810e4 */
[----:B------:R-:W-:Y:S04]  /*35ae0*/  LDS R220, [R3+0xc500] ;  /* 0x00c5000003dc7984 */ /* 0x000fe80000000800 */
[----:B------:R-:W-:Y:S03]  /*35af0*/  LDS R222, [R3+0xe500] ;  /* 0x00e5000003de7984 */ /* 0x000fe60000000800 */
[C---:B------:R-:W-:Y:S01]  /*35b00*/  HMMA.1688.F32.TF32 R32, R216.reuse, R26, R212 ;  /* 0x0000001ad820723c */ /* 0x040fe200000810d4 */
[----:B------:R-:W-:Y:S04]  /*35b10*/  LDS R221, [R240+0xc500] ;  /* 0x00c50000f0dd7984 */ /* 0x000fe80000000800 */
[----:B------:R-:W1:Y:S10]  /*35b20*/  LDS R223, [R240+0xe500] ;  /* 0x00e50000f0df7984 */ /* 0x000e740000000800 */
[----:B------:R-:W-:Y:S04]  /*35b30*/  STL.64 [R1+0x890], R28 ;  /* 0x0008901c01007387 */ /* 0x000fe80000100a00 */
[----:B------:R2:W-:Y:S02]  /*35b40*/  STL.64 [R1+0x898], R30 ;  /* 0x0008981e01007387 */ /* 0x0005e40000100a00 */
[C---:B--2---:R-:W-:Y:S02]  /*35b50*/  HMMA.1688.F32.TF32 R28, R216.reuse, R22, R236 ;  /* 0x00000016d81c723c */ /* 0x044fe400000810ec */
[----:B------:R-:W-:Y:S04]  /*35b60*/  STL.64 [R1+0x910], R32 ;  /* 0x0009102001007387 */ /* 0x000fe80000100a00 */
[----:B------:R2:W-:Y:S02]  /*35b70*/  STL.64 [R1+0x918], R34 ;  /* 0x0009182201007387 */ /* 0x0005e40000100a00 */
[C---:B------:R-:W-:Y:S08]  /*35b80*/  HMMA.1688.F32.TF32 R36, R216.reuse, R50, R248 ;  /* 0x00000032d824723c */ /* 0x040ff000000810f8 */
[C---:B--2---:R-:W-:Y:S07]  /*35b90*/  HMMA.1688.F32.TF32 R32, R216.reuse, R46, R244 ;  /* 0x0000002ed820723c */ /* 0x044fee00000810f4 */
[----:B------:R-:W-:Y:S04]  /*35ba0*/  STL.64 [R1+0x930], R28 ;  /* 0x0009301c01007387 */ /* 0x000fe80000100a00 */
[----:B------:R2:W-:Y:S02]  /*35bb0*/  STL.64 [R1+0x938], R30 ;  /* 0x0009381e01007387 */ /* 0x0005e40000100a00 */
[C---:B--2---:R-:W-:Y:S02]  /*35bc0*/  HMMA.1688.F32.TF32 R28, R216.reuse, R58, R224 ;  /* 0x0000003ad81c723c */ /* 0x044fe400000810e0 */
        /* <DEDUP_REMOVED lines=26> */
[----:B---3--:R-:W3:Y:S04]  /*35d70*/  LDL.LU R28, [R1+0xc00] ;  /* 0x000c0000011c7983 */ /* 0x008ee80000300800 */
[----:B------:R-:W3:Y:S04]  /*35d80*/  LDL.LU R29, [R1+0xc04] ;  /* 0x000c0400011d7983 */ /* 0x000ee80000300800 */
[----:B----4-:R-:W3:Y:S04]  /*35d90*/  LDL.LU R30, [R1+0xc08] ;  /* 0x000c0800011e7983 */ /* 0x010ee80000300800 */
        /* <DEDUP_REMOVED lines=87> */
[C---:B----4-:R-:W-:Y:S08]  /*36310*/  HMMA.1688.F32.TF32 R84, R216.reuse, R142, R84 ;  /* 0x0000008ed854723c */ /* 0x050ff00000081054 */
[C---:B------:R-:W-:Y:S08]  /*36320*/  HMMA.1688.F32.TF32 R92, R216.reuse, R18, R92 ;  /* 0x00000012d85c723c */ /* 0x040ff0000008105c */
[C---:B------:R-:W-:Y:S08]  /*36330*/  HMMA.1688.F32.TF32 R96, R216.reuse, R62, R96 ;  /* 0x0000003ed860723c */ /* 0x040ff00000081060 */
[C---:B------:R-:W-:Y:S08]  /*36340*/  HMMA.1688.F32.TF32 R100, R216.reuse, R66, R100 ;  /* 0x00000042d864723c */ /* 0x040ff00000081064 */
[C---:B------:R-:W-:Y:S08]  /*36350*/  HMMA.1688.F32.TF32 R124, R216.reuse, R10, R188 ;  /* 0x0000000ad87c723c */ /* 0x040ff000000810bc */
[C---:B------:R-:W-:Y:S08]  /*36360*/  HMMA.1688.F32.TF32 R192, R216.reuse, R54, R192 ;  /* 0x00000036d8c0723c */ /* 0x040ff000000810c0 */
[C---:B------:R-:W-:Y:S08]  /*36370*/  HMMA.1688.F32.TF32 R104, R216.reuse, R6, R104 ;  /* 0x00000006d868723c */ /* 0x040ff00000081068 */
[C---:B------:R-:W-:Y:S07]  /*36380*/  HMMA.1688.F32.TF32 R88, R216.reuse, R14, R88 ;  /* 0x0000000ed858723c */ /* 0x040fee0000081058 */
[----:B------:R-:W-:Y:S04]  /*36390*/  STL.64 [R1+0x990], R192 ;  /* 0x000990c001007387 */ /* 0x000fe80000100a00 */
[----:B------:R-:W-:Y:S04]  /*363a0*/  STL.64 [R1+0x998], R194 ;  /* 0x000998c201007387 */ /* 0x000fe80000100a00 */
[----:B------:R-:W-:Y:S01]  /*363b0*/  STL.64 [R1+0x9a0], R124 ;  /* 0x0009a07c01007387 */ /* 0x000fe20000100a00 */
[----:B------:R-:W-:Y:S03]  /*363c0*/  HMMA.1688.F32.TF32 R72, R216, R130, R72 ;  /* 0x00000082d848723c */ /* 0x000fe60000081048 */
        /* <DEDUP_REMOVED lines=20> */
[----:B------:R-:W-:Y:S04]  /*36510*/  LDS R216, [R3+0xc580] ;  /* 0x00c5800003d87984 */ /* 0x000fe80000000800 */
[----:B------:R-:W-:Y:S01]  /*36520*/  LDS R218, [R3+0xe580] ;  /* 0x00e5800003da7984 */ /* 0x000fe20000000800 */
[C---:B--2---:R-:W-:Y:S03]  /*36530*/  HMMA.1688.F32.TF32 R72, R220.reuse, R22, R40 ;  /* 0x00000016dc48723c */ /* 0x044fe60000081028 */
[----:B------:R-:W-:Y:S04]  /*36540*/  LDS R217, [R240+0xc580] ;  /* 0x00c58000f0d97984 */ /* 0x000fe80000000800 */
[----:B------:R-:W1:Y:S01]  /*36550*/  LDS R219, [R240+0xe580] ;  /* 0x00e58000f0db7984 */ /* 0x000e620000000800 */
        /* <DEDUP_REMOVED lines=15> */
[C---:B--2---:R-:W-:Y:S08]  /*36650*/  HMMA.1688.F32.TF32 R36, R220.reuse, R6, R32 ;  /* 0x00000006dc24723c */ /* 0x044ff00000081020 */
        /* <DEDUP_REMOVED lines=23> */
[----:B--2---:R-:W-:Y:S01]  /*367d0*/  HMMA.1688.F32.TF32 R28, R220, R130, R224 ;  /* 0x00000082dc1c723c */ /* 0x004fe200000810e0 */
[----:B------:R-:W-:Y:S04]  /*367e0*/  LDS R220, [R3+0xc600] ;  /* 0x00c6000003dc7984 */ /* 0x000fe80000000800 */
[----:B------:R-:W-:Y:S04]  /*367f0*/  LDS R222, [R3+0xe600] ;  /* 0x00e6000003de7984 */ /* 0x000fe80000000800 */
[----:B------:R-:W-:Y:S04]  /*36800*/  STL.64 [R1+0xb50], R36 ;  /* 0x000b502401007387 */ /* 0x000fe80000100a00 */
[----:B------:R-:W-:Y:S04]  /*36810*/  STL.64 [R1+0xb58], R38 ;  /* 0x000b582601007387 */ /* 0x000fe80000100a00 */
[----:B------:R-:W2:Y:S04]  /*36820*/  LDL.LU R224, [R1+0xd40] ;  /* 0x000d400001e07983 */ /* 0x000ea80000300800 */
[----:B------:R-:W-:Y:S04]  /*36830*/  STL.64 [R1+0xb40], R32 ;  /* 0x000b402001007387 */ /* 0x000fe80000100a00 */
[----:B------:R-:W-:Y:S04]  /*36840*/  STL.64 [R1+0xb48], R34 ;  /* 0x000b482201007387 */ /* 0x000fe80000100a00 */
        /* <DEDUP_REMOVED lines=110> */
[----:B------:R-:W1:Y:S02]  /*36f30*/  LDS R223, [R240+0xe600] ;  /* 0x00e60000f0df7984 */ /* 0x000e640000000800 */
[C---:B-1----:R-:W-:Y:S08]  /*36f40*/  HMMA.1688.F32.TF32 R124, R216.reuse, R26, R192 ;  /* 0x0000001ad87c723c */ /* 0x042ff000000810c0 */
[C---:B--2---:R-:W-:Y:S08]  /*36f50*/  HMMA.1688.F32.TF32 R192, R216.reuse, R22, R188 ;  /* 0x00000016d8c0723c */ /* 0x044ff000000810bc */
[C---:B---3--:R-:W-:Y:S07]  /*36f60*/  HMMA.1688.F32.TF32 R188, R216.reuse, R50, R104 ;  /* 0x00000032d8bc723c */ /* 0x048fee0000081068 */
[----:B------:R-:W-:Y:S01]  /*36f70*/  STL.64 [R1+0xb90], R124 ;  /* 0x000b907c01007387 */ /* 0x000fe20000100a00 */
[C---:B------:R-:W-:Y:S03]  /*36f80*/  HMMA.1688.F32.TF32 R104, R216.reuse, R58, R96 ;  /* 0x0000003ad868723c */ /* 0x040fe60000081060 */
[----:B------:R1:W-:Y:S05]  /*36f90*/  STL.64 [R1+0xb98], R126 ;  /* 0x000b987e01007387 */ /* 0x0003ea0000100a00 */
[C---:B----4-:R-:W-:Y:S08]  /*36fa0*/  HMMA.1688.F32.TF32 R96, R216.reuse, R10, R88 ;  /* 0x0000000ad860723c */ /* 0x050ff00000081058 */
[C---:B-1----:R-:W-:Y:S08]  /*36fb0*/  HMMA.1688.F32.TF32 R124, R216.reuse, R46, R100 ;  /* 0x0000002ed87c723c */ /* 0x042ff00000081064 */
[C---:B------:R-:W-:Y:S08]  /*36fc0*/  HMMA.1688.F32.TF32 R100, R216.reuse, R54, R92 ;  /* 0x00000036d864723c */ /* 0x040ff0000008105c */
[C---:B------:R-:W-:Y:S08]  /*36fd0*/  HMMA.1688.F32.TF32 R92, R216.reuse, R6, R84 ;  /* 0x00000006d85c723c */ /* 0x040ff00000081054 */
[C---:B------:R-:W-:Y:S01]  /*36fe0*/  HMMA.1688.F32.TF32 R88, R216.reuse, R66, R80 ;  /* 0x00000042d858723c */ /* 0x040fe20000081050 */
[----:B------:R-:W-:Y:S07]  /*36ff0*/  STL.64 [R1+0xba0], R192 ;  /* 0x000ba0c001007387 */ /* 0x000fee0000100a00 */
        /* <DEDUP_REMOVED lines=9> */
[----:B------:R-:W-:Y:S04]  /*37090*/  STL.64 [R1+0xbd8], R126 ;  /* 0x000bd87e01007387 */ /* 0x000fe80000100a00 */
[----:B------:R-:W-:Y:S03]  /*370a0*/  STL.64 [R1+0xbe0], R104 ;  /* 0x000be06801007387 */ /* 0x000fe60000100a00 */
[C---:B------:R-:W-:Y:S01]  /*370b0*/  HMMA.1688.F32.TF32 R40, R216.reuse, R134, R120 ;  /* 0x00000086d828723c */ /* 0x040fe20000081078 */
[----:B------:R-:W-:Y:S04]  /*370c0*/  STL.64 [R1+0xbe8], R106 ;  /* 0x000be86a01007387 */ /* 0x000fe80000100a00 */
[----:B------:R-:W-:Y:S03]  /*370d0*/  STL.64 [R1+0xc00], R100 ;  /* 0x000c006401007387 */ /* 0x000fe60000100a00 */
[----:B------:R-:W-:Y:S01]  /*370e0*/  HMMA.1688.F32.TF32 R36, R216, R130, R116 ;  /* 0x00000082d824723c */ /* 0x000fe20000081074 */
        /* <DEDUP_REMOVED lines=24> */
[----:B------:R-:W-:Y:S01]  /*37270*/  LDS R218, [R3+0xe680] ;  /* 0x00e6800003da7984 */ /* 0x000fe20000000800 */
[C---:B-1----:R-:W-:Y:S03]  /*37280*/  HMMA.1688.F32.TF32 R36, R220.reuse, R50, R32 ;  /* 0x00000032dc24723c */ /* 0x042fe60000081020 */
[----:B------:R-:W-:Y:S04]  /*37290*/  LDS R217, [R240+0xc680] ;  /* 0x00c68000f0d97984 */ /* 0x000fe80000000800 */
[----:B------:R-:W1:Y:S01]  /*372a0*/  LDS R219, [R240+0xe680] ;  /* 0x00e68000f0db7984 */ /* 0x000e620000000800 */
        /* <DEDUP_REMOVED lines=23> */
[----:B--2---:R-:W-:Y:S07]  /*37420*/  HMMA.1688.F32.TF32 R28, R220, R18, R224 ;  /* 0x00000012dc1c723c */ /* 0x004fee00000810e0 */
        /* <DEDUP_REMOVED lines=22> */
[----:B---3--:R-:W1:Y:S04]  /*37590*/  LDL.LU R28, [R1+0xd20] ;  /* 0x000d2000011c7983 */ /* 0x008e680000300800 */
[----:B------:R-:W1:Y:S04]  /*375a0*/  LDL.LU R29, [R1+0xd24] ;  /* 0x000d2400011d7983 */ /* 0x000e680000300800 */
[----:B----4-:R-:W1:Y:S04]  /*375b0*/  LDL.LU R30, [R1+0xd28] ;  /* 0x000d2800011e7983 */ /* 0x010e680000300800 */
[----:B------:R-:W1:Y:S04]  /*375c0*/  LDL.LU R31, [R1+0xd2c] ;  /* 0x000d2c00011f7983 */ /* 0x000e680000300800 */
        /* <DEDUP_REMOVED lines=72> */
[C---:B-1----:R-:W-:Y:S08]  /*37a50*/  HMMA.1688.F32.TF32 R28, R216.reuse, R14, R28 ;  /* 0x0000000ed81c723c */ /* 0x042ff0000008101c */
[----:B---3--:R-:W-:Y:S08]  /*37a60*/  HMMA.1688.F32.TF32 R32, R216, R18, R32 ;  /* 0x00000012d820723c */ /* 0x008ff00000081020 */
[C---:B--2---:R-:W-:Y:S08]  /*37a70*/  HMMA.1688.F32.TF32 R80, R220.reuse, R130, R80 ;  /* 0x00000082dc50723c */ /* 0x044ff00000081050 */
[C---:B----4-:R-:W-:Y:S08]  /*37a80*/  HMMA.1688.F32.TF32 R84, R220.reuse, R134, R84 ;  /* 0x00000086dc54723c */ /* 0x050ff00000081054 */
[C---:B------:R-:W-:Y:S08]  /*37a90*/  HMMA.1688.F32.TF32 R92, R220.reuse, R142, R92 ;  /* 0x0000008edc5c723c */ /* 0x040ff0000008105c */
[C---:B------:R-:W-:Y:S08]  /*37aa0*/  HMMA.1688.F32.TF32 R96, R220.reuse, R14, R96 ;  /* 0x0000000edc60723c */ /* 0x040ff00000081060 */
[----:B------:R-:W-:Y:S01]  /*37ab0*/  HMMA.1688.F32.TF32 R88, R220, R138, R88 ;  /* 0x0000008adc58723c */ /* 0x000fe20000081058 */
[----:B------:R-:W-:Y:S04]  /*37ac0*/  LDS R220, [R3+0xc700] ;  /* 0x00c7000003dc7984 */ /* 0x000fe80000000800 */
[----:B------:R-:W-:Y:S10]  /*37ad0*/  LDS R222, [R3+0xe700] ;  /* 0x00e7000003de7984 */ /* 0x000ff40000000800 */
        /* <DEDUP_REMOVED lines=10> */
[----:B------:R-:W-:Y:S04]  /*37b80*/  LDS R221, [R240+0xc700] ;  /* 0x00c70000f0dd7984 */ /* 0x000fe80000000800 */
[----:B------:R-:W2:Y:S01]  /*37b90*/  LDS R223, [R240+0xe700] ;  /* 0x00e70000f0df7984 */ /* 0x000ea20000000800 */
[----:B-1----:R-:W-:Y:S01]  /*37ba0*/  HMMA.1688.F32.TF32 R80, R216, R26, R224 ;  /* 0x0000001ad850723c */ /* 0x002fe200000810e0 */
[----:B------:R-:W-:-:S02]  /*37bb0*/  IMAD.MOV.U32 R84, RZ, RZ, R49 ;  /* 0x000000ffff547224 */ /* 0x000fc400078e0031 */
[----:B------:R-:W-:Y:S01]  /*37bc0*/  IMAD.MOV.U32 R85, RZ, RZ, R45 ;  /* 0x000000ffff557224 */ /* 0x000fe200078e002d */
[----:B------:R-:W-:Y:S01]  /*37bd0*/  MOV R87, R48 ;  /* 0x0000003000577202 */ /* 0x000fe20000000f00 */
[----:B------:R-:W-:Y:S01]  /*37be0*/  IMAD.MOV.U32 R86, RZ, RZ, R44 ;  /* 0x000000ffff567224 */ /* 0x000fe200078e002c */
[----:B------:R-:W-:Y:S01]  /*37bf0*/  LDS R224, [R3+0xc780] ;  /* 0x00c7800003e07984 */ /* 0x000fe20000000800 */
[----:B------:R-:W-:Y:S02]  /*37c00*/  IMAD.MOV.U32 R90, RZ, RZ, R20 ;  /* 0x000000ffff5a7224 */ /* 0x000fe400078e0014 */
[----:B------:R-:W-:Y:S01]  /*37c10*/  IMAD.MOV.U32 R91, RZ, RZ, R21 ;  /* 0x000000ffff5b7224 */ /* 0x000fe200078e0015 */
[----:B------:R-:W-:Y:S04]  /*37c20*/  LDS R226, [R3+0xe780] ;  /* 0x00e7800003e27984 */ /* 0x000fe80000000800 */
[----:B------:R-:W-:Y:S04]  /*37c30*/  LDS R225, [R240+0xc780] ;  /* 0x00c78000f0e17984 */ /* 0x000fe80000000800 */
[----:B------:R-:W1:Y:S05]  /*37c40*/  LDS R227, [R240+0xe780] ;  /* 0x00e78000f0e37984 */ /* 0x000e6a0000000800 */
[----:B------:R-:W-:Y:S04]  /*37c50*/  STL.64 [R1+0xef0], R80 ;  /* 0x000ef05001007387 */ /* 0x000fe80000100a00 */
[----:B------:R3:W-:Y:S02]  /*37c60*/  STL.64 [R1+0xef8], R82 ;  /* 0x000ef85201007387 */ /* 0x0007e40000100a00 */
[C---:B---3--:R-:W-:Y:S08]  /*37c70*/  HMMA.1688.F32.TF32 R80, R216.reuse, R22, R76 ;  /* 0x00000016d850723c */ /* 0x048ff0000008104c */
        /* <DEDUP_REMOVED lines=15> */
[C---:B---3--:R-:W-:Y:S03]  /*37d70*/  HMMA.1688.F32.TF32 R68, R216.reuse, R6, R116 ;  /* 0x00000006d844723c */ /* 0x048fe60000081074 */
[----:B------:R-:W-:Y:S04]  /*37d80*/  STL.64 [R1+0xfb0], R36 ;  /* 0x000fb02401007387 */ /* 0x000fe80000100a00 */
[----:B------:R3:W-:Y:S01]  /*37d90*/  STL.64 [R1+0xfb8], R38 ;  /* 0x000fb82601007387 */ /* 0x0007e20000100a00 */
[C---:B----4-:R-:W-:Y:S08]  /*37da0*/  HMMA.1688.F32.TF32 R40, R216.reuse, R66, R112 ;  /* 0x00000042d828723c */ /* 0x050ff00000081070 */
[C---:B---3--:R-:W-:Y:S07]  /*37db0*/  HMMA.1688.F32.TF32 R36, R216.reuse, R62, R108 ;  /* 0x0000003ed824723c */ /* 0x048fee000008106c */
        /* <DEDUP_REMOVED lines=14> */
[----:B------:R3:W-:Y:S04]  /*37ea0*/  STL.64 [R1+0x1068], R38 ;  /* 0x0010682601007387 */ /* 0x0007e80000100a00 */
[----:B------:R-:W-:Y:S04]  /*37eb0*/  STL.64 [R1+0x1050], R32 ;  /* 0x0010502001007387 */ /* 0x000fe80000100a00 */
[----:B------:R2:W-:Y:S01]  /*37ec0*/  STL.64 [R1+0x1058], R34 ;  /* 0x0010582201007387 */ /* 0x0005e20000100a00 */
[----:B---3--:R-:W-:Y:S03]  /*37ed0*/  HMMA.1688.F32.TF32 R36, R216, R130, R236 ;  /* 0x00000082d824723c */ /* 0x008fe600000810ec */
[----:B------:R-:W-:Y:S04]  /*37ee0*/  STL.64 [R1+0x1040], R28 ;  /* 0x0010401c01007387 */ /* 0x000fe80000100a00 */
[----:B------:R3:W-:Y:S01]  /*37ef0*/  STL.64 [R1+0x1048], R30 ;  /* 0x0010481e01007387 */ /* 0x0007e20000100a00 */
[C---:B--2---:R-:W-:Y:S08]  /*37f00*/  HMMA.1688.F32.TF32 R32, R220.reuse, R26, R248 ;  /* 0x0000001adc20723c */ /* 0x044ff000000810f8 */
[----:B---3--:R-:W-:Y:S01]  /*37f10*/  HMMA.1688.F32.TF32 R28, R220, R22, R244 ;  /* 0x00000016dc1c723c */ /* 0x008fe200000810f4 */
[----:B------:R-:W-:-:S06]  /*37f20*/  IMAD.MOV.U32 R248, RZ, RZ, R24 ;  /* 0x000000fffff87224 */ /* 0x000fcc00078e0018 */
[----:B------:R-:W-:Y:S04]  /*37f30*/  STL.64 [R1+0x1010], R36 ;  /* 0x0010102401007387 */ /* 0x000fe80000100a00 */
[----:B------:R-:W-:Y:S04]  /*37f40*/  STL.64 [R1+0x1018], R38 ;  /* 0x0010182601007387 */ /* 0x000fe80000100a00 */
[----:B------:R-:W-:Y:S01]  /*37f50*/  STL.64 [R1+0x1030], R32 ;  /* 0x0010302001007387 */ /* 0x000fe20000100a00 */
[----:B------:R-:W-:-:S03]  /*37f60*/  IMAD.MOV.U32 R249, RZ, RZ, R25 ;  /* 0x000000fffff97224 */ /* 0x000fc600078e0019 */
[----:B------:R-:W-:Y:S01]  /*37f70*/  STL.64 [R1+0x1038], R34 ;  /* 0x0010382201007387 */ /* 0x000fe20000100a00 */
[----:B------:R-:W-:-:S03]  /*37f80*/  MOV R236, R12 ;  /* 0x0000000c00ec7202 */ /* 0x000fc60000000f00 */
[----:B------:R-:W2:Y:S01]  /*37f90*/  LDL.LU R24, [R1+0x2c74] ;  /* 0x002c740001187983 */ /* 0x000ea20000300800 */
[----:B------:R-:W-:-:S03]  /*37fa0*/  IMAD.MOV.U32 R237, RZ, RZ, R13 ;  /* 0x000000ffffed7224 */ /* 0x000fc600078e000d */
[----:B------:R3:W-:Y:S01]  /*37fb0*/  STL.64 [R1+0x10b0], R28 ;  /* 0x0010b01c01007387 */ /* 0x0007e20000100a00 */
[----:B------:R-:W-:-:S03]  /*37fc0*/  IMAD.MOV.U32 R212, RZ, RZ, R16 ;  /* 0x000000ffffd47224 */ /* 0x000fc600078e0010 */
[----:B------:R4:W-:Y:S01]  /*37fd0*/  STL.64 [R1+0x10b8], R30 ;  /* 0x0010b81e01007387 */ /* 0x0009e20000100a00 */
[----:B------:R-:W-:-:S03]  /*37fe0*/  MOV R213, R17 ;  /* 0x0000001100d57202 */ /* 0x000fc60000000f00 */
        /* <DEDUP_REMOVED lines=38> */
[----:B------:R-:W1:Y:S01]  /*38250*/  LDL.LU R72, [R1+0x1470] ;  /* 0x0014700001487983 */ /* 0x000e620000300800 */
[----:B------:R-:W-:-:S03]  /*38260*/  IMAD.MOV.U32 R81, RZ, RZ, R61 ;  /* 0x000000ffff517224 */ /* 0x000fc600078e003d */
[----:B------:R-:W1:Y:S01]  /*38270*/  LDL.LU R73, [R1+0x1474] ;  /* 0x0014740001497983 */ /* 0x000e620000300800 */
[----:B------:R-:W-:-:S03]  /*38280*/  MOV R82, R64 ;  /* 0x0000004000527202 */ /* 0x000fc60000000f00 */
[----:B------:R-:W1:Y:S01]  /*38290*/  LDL.LU R74, [R1+0x1478] ;  /* 0x00147800014a7983 */ /* 0x000e620000300800 */
[----:B------:R-:W-:-:S03]  /*382a0*/  IMAD.MOV.U32 R83, RZ, RZ, R65 ;  /* 0x000000ffff537224 */ /* 0x000fc600078e0041 */
[----:B------:R-:W1:Y:S04]  /*382b0*/  LDL.LU R75, [R1+0x147c] ;  /* 0x00147c00014b7983 */ /* 0x000e680000300800 */
[----:B------:R-:W3:Y:S04]  /*382c0*/  LDL.LU R60, [R1+0x2c5c] ;  /* 0x002c5c00013c7983 */ /* 0x000ee80000300800 */
[----:B------:R-:W3:Y:S04]  /*382d0*/  LDL.LU R61, [R1+0x2c58] ;  /* 0x002c5800013d7983 */ /* 0x000ee80000300800 */
[----:B------:R-:W3:Y:S04]  /*382e0*/  LDL.LU R64, [R1+0x2c54] ;  /* 0x002c540001407983 */ /* 0x000ee80000300800 */
[----:B------:R-:W3:Y:S04]  /*382f0*/  LDL.LU R65, [R1+0x2c50] ;  /* 0x002c500001417983 */ /* 0x000ee80000300800 */
[----:B------:R-:W3:Y:S04]  /*38300*/  LDL.LU R49, [R1+0x2c4c] ;  /* 0x002c4c0001317983 */ /* 0x000ee80000300800 */
[----:B------:R-:W4:Y:S04]  /*38310*/  LDL.LU R45, [R1+0x2c48] ;  /* 0x002c4800012d7983 */ /* 0x000f280000300800 */
[----:B------:R-:W4:Y:S04]  /*38320*/  LDL.LU R44, [R1+0x2c44] ;  /* 0x002c4400012c7983 */ /* 0x000f280000300800 */
[----:B------:R-:W4:Y:S01]  /*38330*/  LDL.LU R48, [R1+0x2c40] ;  /* 0x002c400001307983 */ /* 0x000f220000300800 */
[----:B--2---:R-:W-:-:S02]  /*38340*/  IMAD.MOV.U32 R89, RZ, RZ, R24 ;  /* 0x000000ffff597224 */ /* 0x004fc400078e0018 */
[----:B------:R-:W-:Y:S02]  /*38350*/  IMAD.MOV.U32 R88, RZ, RZ, R25 ;  /* 0x000000ffff587224 */ /* 0x000fe400078e0019 */
[----:B------:R-:W2:Y:S04]  /*38360*/  LDL.LU R25, [R1+0x2c3c] ;  /* 0x002c3c0001197983 */ /* 0x000ea80000300800 */
[----:B------:R-:W2:Y:S04]  /*38370*/  LDL.LU R24, [R1+0x2c38] ;  /* 0x002c380001187983 */ /* 0x000ea80000300800 */
[----:B------:R-:W2:Y:S04]  /*38380*/  LDL.LU R20, [R1+0x2c34] ;  /* 0x002c340001147983 */ /* 0x000ea80000300800 */
[----:B------:R-:W2:Y:S01]  /*38390*/  LDL.LU R21, [R1+0x2c30] ;  /* 0x002c300001157983 */ /* 0x000ea20000300800 */
[----:B---3--:R-:W-:-:S02]  /*383a0*/  IMAD.MOV.U32 R99, RZ, RZ, R49 ;  /* 0x000000ffff637224 */ /* 0x008fc400078e0031 */
[----:B----4-:R-:W-:Y:S01]  /*383b0*/  IMAD.MOV.U32 R98, RZ, RZ, R45 ;  /* 0x000000ffff627224 */ /* 0x010fe200078e002d */
[----:B------:R-:W-:Y:S02]  /*383c0*/  MOV R96, R44 ;  /* 0x0000002c00607202 */ /* 0x000fe40000000f00 */
[----:B------:R-:W3:Y:S01]  /*383d0*/  LDL.LU R44, [R1+0x2c2c] ;  /* 0x002c2c00012c7983 */ /* 0x000ee20000300800 */
[----:B------:R-:W-:-:S03]  /*383e0*/  IMAD.MOV.U32 R97, RZ, RZ, R48 ;  /* 0x000000ffff617224 */ /* 0x000fc600078e0030 */
[----:B------:R-:W4:Y:S04]  /*383f0*/  LDL.LU R48, [R1+0x2c28] ;  /* 0x002c280001307983 */ /* 0x000f280000300800 */
[----:B------:R-:W4:Y:S04]  /*38400*/  LDL.LU R45, [R1+0x2c24] ;  /* 0x002c2400012d7983 */ /* 0x000f280000300800 */
[----:B------:R-:W4:Y:S01]  /*38410*/  LDL.LU R49, [R1+0x2c20] ;  /* 0x002c200001317983 */ /* 0x000f220000300800 */
[----:B--2---:R-:W-:Y:S02]  /*38420*/  IMAD.MOV.U32 R103, RZ, RZ, R25 ;  /* 0x000000ffff677224 */ /* 0x004fe400078e0019 */
[----:B------:R-:W-:-:S02]  /*38430*/  IMAD.MOV.U32 R102, RZ, RZ, R24 ;  /* 0x000000ffff667224 */ /* 0x000fc400078e0018 */
[----:B------:R-:W-:Y:S02]  /*38440*/  IMAD.MOV.U32 R100, RZ, RZ, R20 ;  /* 0x000000ffff647224 */ /* 0x000fe400078e0014 */
[----:B------:R-:W2:Y:S01]  /*38450*/  LDL.LU R20, [R1+0x2c1c] ;  /* 0x002c1c0001147983 */ /* 0x000ea20000300800 */
[----:B------:R-:W-:-:S03]  /*38460*/  MOV R101, R21 ;  /* 0x0000001500657202 */ /* 0x000fc60000000f00 */
[----:B------:R-:W2:Y:S04]  /*38470*/  LDL.LU R21, [R1+0x2c18] ;  /* 0x002c180001157983 */ /* 0x000ea80000300800 */
[----:B------:R-:W2:Y:S04]  /*38480*/  LDL.LU R24, [R1+0x2c14] ;  /* 0x002c140001187983 */ /* 0x000ea80000300800 */
[----:B------:R-:W2:Y:S01]  /*38490*/  LDL.LU R25, [R1+0x2c10] ;  /* 0x002c100001197983 */ /* 0x000ea20000300800 */
[----:B---3--:R-:W-:Y:S02]  /*384a0*/  IMAD.MOV.U32 R107, RZ, RZ, R44 ;  /* 0x000000ffff6b7224 */ /* 0x008fe400078e002c */
[----:B----4-:R-:W-:-:S02]  /*384b0*/  IMAD.MOV.U32 R106, RZ, RZ, R48 ;  /* 0x000000ffff6a7224 */ /* 0x010fc400078e0030 */
[----:B------:R-:W-:Y:S02]  /*384c0*/  IMAD.MOV.U32 R104, RZ, RZ, R45 ;  /* 0x000000ffff687224 */ /* 0x000fe400078e002d */
[----:B------:R-:W3:Y:S01]  /*384d0*/  LDL.LU R45, [R1+0x2c0c] ;  /* 0x002c0c00012d7983 */ /* 0x000ee20000300800 */
[----:B------:R-:W-:-:S03]  /*384e0*/  MOV R105, R49 ;  /* 0x0000003100697202 */ /* 0x000fc60000000f00 */
        /* <DEDUP_REMOVED lines=23> */
[----:B------:R-:W-:-:S02]  /*38660*/  IMAD.MOV.U32 R230, RZ, RZ, R13 ;  /* 0x000000ffffe67224 */ /* 0x000fc400078e000d */
[----:B---3--:R-:W-:Y:S02]  /*38670*/  IMAD.MOV.U32 R191, RZ, RZ, R45 ;  /* 0x000000ffffbf7224 */ /* 0x008fe400078e002d */
[----:B----4-:R-:W-:Y:S01]  /*38680*/  IMAD.MOV.U32 R190, RZ, RZ, R49 ;  /* 0x000000ffffbe7224 */ /* 0x010fe200078e0031 */
[----:B--2---:R-:W-:Y:S01]  /*38690*/  MOV R189, R48 ;  /* 0x0000003000bd7202 */ /* 0x004fe20000000f00 */
[----:B------:R-:W-:Y:S02]  /*386a0*/  IMAD.MOV.U32 R188, RZ, RZ, R44 ;  /* 0x000000ffffbc7224 */ /* 0x000fe400078e002c */
[----:B------:R-:W2:Y:S04]  /*386b0*/  LDL.LU R44, [R1+0x2bfc] ;  /* 0x002bfc00012c7983 */ /* 0x000ea80000300800 */
[----:B------:R-:W3:Y:S04]  /*386c0*/  LDL.LU R48, [R1+0x2bf8] ;  /* 0x002bf80001307983 */ /* 0x000ee80000300800 */
[----:B------:R-:W4:Y:S04]  /*386d0*/  LDL.LU R49, [R1+0x2bf4] ;  /* 0x002bf40001317983 */ /* 0x000f280000300800 */
[----:B------:R-:W4:Y:S01]  /*386e0*/  LDL.LU R45, [R1+0x2bf0] ;  /* 0x002bf000012d7983 */ /* 0x000f220000300800 */
[C---:B------:R-:W-:Y:S08]  /*386f0*/  HMMA.1688.F32.TF32 R200, R220.reuse, R46, R200 ;  /* 0x0000002edcc8723c */ /* 0x040ff000000810c8 */
[C---:B------:R-:W-:Y:S08]  /*38700*/  HMMA.1688.F32.TF32 R124, R220.reuse, R50, R124 ;  /* 0x00000032dc7c723c */ /* 0x040ff0000008107c */
[C---:B------:R-:W-:Y:S11]  /*38710*/  HMMA.1688.F32.TF32 R196, R220.reuse, R58, R196 ;  /* 0x0000003adcc4723c */ /* 0x040ff600000810c4 */
[----:B------:R-:W-:Y:S04]  /*38720*/  @!UPT UIADD3 URZ, URZ, URZ, URZ ;  /* 0x0000003f3f3ff290 */ /* 0x000fe8000fffe03f */
        /* <DEDUP_REMOVED lines=12> */
[----:B------:R-:W4:Y:S01]  /*387f0*/  LDL.LU R13, [R1+0x1534] ;  /* 0x00153400010d7983 */ /* 0x000f220000300800 */
[----:B------:R-:W-:Y:S01]  /*38800*/  HMMA.1688.F32.TF32 R216, R220, R54, R216 ;  /* 0x00000036dcd8723c */ /* 0x000fe200000810d8 */
[----:B------:R-:W-:Y:S01]  /*38810*/  IMAD.MOV.U32 R92, RZ, RZ, R65 ;  /* 0x000000ffff5c7224 */ /* 0x000fe200078e0041 */
[----:B------:R-:W-:Y:S01]  /*38820*/  MOV R93, R64 ;  /* 0x00000040005d7202 */ /* 0x000fe20000000f00 */
[----:B------:R-:W-:-:S02]  /*38830*/  IMAD.MOV.U32 R94, RZ, RZ, R61 ;  /* 0x000000ffff5e7224 */ /* 0x000fc400078e003d */
[----:B------:R-:W-:-:S03]  /*38840*/  IMAD.MOV.U32 R95, RZ, RZ, R60 ;  /* 0x000000ffff5f7224 */ /* 0x000fc600078e003c */
[C---:B------:R-:W-:Y:S08]  /*38850*/  HMMA.1688.F32.TF32 R192, R220.reuse, R10, R192 ;  /* 0x0000000adcc0723c */ /* 0x040ff000000810c0 */
[----:B------:R-:W-:Y:S01]  /*38860*/  HMMA.1688.F32.TF32 R188, R220, R6, R188 ;  /* 0x00000006dcbc723c */ /* 0x000fe200000810bc */
[----:B------:R-:W-:-:S07]  /*38870*/  IMAD.MOV.U32 R76, RZ, RZ, R57 ;  /* 0x000000ffff4c7224 */ /* 0x000fce00078e0039 */
[----:B------:R-:W-:Y:S01]  /*38880*/  HMMA.1688.F32.TF32 R104, R220, R66, R104 ;  /* 0x00000042dc68723c */ /* 0x000fe20000081068 */
[----:B------:R-:W-:Y:S01]  /*38890*/  MOV R77, R56 ;  /* 0x00000038004d7202 */ /* 0x000fe20000000f00 */
[----:B------:R-:W-:-:S06]  /*388a0*/  IMAD.MOV.U32 R78, RZ, RZ, R53 ;  /* 0x000000ffff4e7224 */ /* 0x000fcc00078e0035 */
[----:B------:R-:W-:Y:S01]  /*388b0*/  HMMA.1688.F32.TF32 R100, R220, R62, R100 ;  /* 0x0000003edc64723c */ /* 0x000fe20000081064 */
[----:B------:R-:W-:-:S07]  /*388c0*/  IMAD.MOV.U32 R79, RZ, RZ, R52 ;  /* 0x000000ffff4f7224 */ /* 0x000fce00078e0034 */
[C---:B------:R-:W-:Y:S08]  /*388d0*/  HMMA.1688.F32.TF32 R96, R220.reuse, R18, R96 ;  /* 0x00000012dc60723c */ /* 0x040ff00000081060 */
[----:B------:R-:W-:Y:S01]  /*388e0*/  HMMA.1688.F32.TF32 R92, R220, R14, R92 ;  /* 0x0000000edc5c723c */ /* 0x000fe2000008105c */
[----:B------:R-:W-:-:S07]  /*388f0*/  IMAD.MOV.U32 R108, RZ, RZ, R25 ;  /* 0x000000ffff6c7224 */ /* 0x000fce00078e0019 */
[----:B------:R-:W-:Y:S01]  /*38900*/  HMMA.1688.F32.TF32 R88, R220, R142, R88 ;  /* 0x0000008edc58723c */ /* 0x000fe20000081058 */
[----:B------:R-:W-:-:S07]  /*38910*/  MOV R109, R24 ;  /* 0x00000018006d7202 */ /* 0x000fce0000000f00 */
[----:B------:R-:W-:Y:S01]  /*38920*/  HMMA.1688.F32.TF32 R84, R220, R138, R84 ;  /* 0x0000008adc54723c */ /* 0x000fe20000081054 */
[----:B------:R-:W-:Y:S01]  /*38930*/  IMAD.MOV.U32 R110, RZ, RZ, R21 ;  /* 0x000000ffff6e7224 */ /* 0x000fe200078e0015 */
[----:B------:R-:W-:Y:S01]  /*38940*/  STL.64 [R1+0x1150], R216 ;  /* 0x001150d801007387 */ /* 0x000fe20000100a00 */
[----:B------:R-:W-:-:S05]  /*38950*/  IMAD.MOV.U32 R111, RZ, RZ, R20 ;  /* 0x000000ffff6f7224 */ /* 0x000fca00078e0014 */
[C---:B------:R-:W-:Y:S01]  /*38960*/  HMMA.1688.F32.TF32 R80, R220.reuse, R134, R80 ;  /* 0x00000086dc50723c */ /* 0x040fe20000081050 */
[----:B------:R-:W-:Y:S07]  /*38970*/  STL.64 [R1+0x1158], R218 ;  /* 0x001158da01007387 */ /* 0x000fee0000100a00 */
[----:B------:R-:W-:Y:S01]  /*38980*/  HMMA.1688.F32.TF32 R76, R220, R130, R76 ;  /* 0x00000082dc4c723c */ /* 0x000fe2000008104c */
[----:B------:R-:W-:Y:S07]  /*38990*/  STL.64 [R1+0x1170], R192 ;  /* 0x001170c001007387 */ /* 0x000fee0000100a00 */
        /* <DEDUP_REMOVED lines=15> */
[----:B------:R-:W-:Y:S01]  /*38a90*/  STL.64 [R1+0x1280], R84 ;  /* 0x0012805401007387 */ /* 0x000fe20000100a00 */
[----:B--2---:R-:W-:-:S03]  /*38aa0*/  IMAD.MOV.U32 R39, RZ, RZ, R44 ;  /* 0x000000ffff277224 */ /* 0x004fc600078e002c */
[----:B------:R-:W-:Y:S01]  /*38ab0*/  STL.64 [R1+0x1288], R86 ;  /* 0x0012885601007387 */ /* 0x000fe20000100a00 */
[----:B---3--:R-:W-:-:S03]  /*38ac0*/  MOV R37, R48 ;  /* 0x0000003000257202 */ /* 0x008fc60000000f00 */
[----:B------:R-:W-:Y:S01]  /*38ad0*/  STL.64 [R1+0x1270], R80 ;  /* 0x0012705001007387 */ /* 0x000fe20000100a00 */
[----:B----4-:R-:W-:Y:S02]  /*38ae0*/  IMAD.MOV.U32 R36, RZ, RZ, R49 ;  /* 0x000000ffff247224 */ /* 0x010fe400078e0031 */
[----:B------:R-:W-:Y:S01]  /*38af0*/  IMAD.MOV.U32 R38, RZ, RZ, R45 ;  /* 0x000000ffff267224 */ /* 0x000fe200078e002d */
[----:B------:R-:W-:Y:S01]  /*38b00*/  STL.64 [R1+0x1278], R82 ;  /* 0x0012785201007387 */ /* 0x000fe20000100a00 */
[C---:B------:R-:W-:Y:S03]  /*38b10*/  HMMA.1688.F32.TF32 R40, R224.reuse, R50, R40 ;  /* 0x00000032e028723c */ /* 0x040fe60000081028 */
[----:B------:R-:W-:Y:S04]  /*38b20*/  STL.64 [R1+0x11d0], R76 ;  /* 0x0011d04c01007387 */ /* 0x000fe80000100a00 */
[----:B------:R-:W-:Y:S04]  /*38b30*/  STL.64 [R1+0x11d8], R78 ;  /* 0x0011d84e01007387 */ /* 0x000fe80000100a00 */
[----:B------:R-:W-:Y:S04]  /*38b40*/  STL.64 [R1+0x11c0], R24 ;  /* 0x0011c01801007387 */ /* 0x000fe80000100a00 */
[----:B------:R1:W-:Y:S04]  /*38b50*/  STL.64 [R1+0x11c8], R26 ;  /* 0x0011c81a01007387 */ /* 0x0003e80000100a00 */
[----:B------:R-:W-:Y:S04]  /*38b60*/  STL.64 [R1+0x11b0], R20 ;  /* 0x0011b01401007387 */ /* 0x000fe80000100a00 */
[----:B------:R2:W-:Y:S01]  /*38b70*/  STL.64 [R1+0x11b8], R22 ;  /* 0x0011b81601007387 */ /* 0x0005e20000100a00 */
[----:B-1----:R-:W-:Y:S01]  /*38b80*/  HMMA.1688.F32.TF32 R24, R224, R46, R36 ;  /* 0x0000002ee018723c */ /* 0x002fe20000081024 */
[----:B------:R-:W-:Y:S01]  /*38b90*/  IMAD.MOV.U32 R244, RZ, RZ, R9 ;  /* 0x000000fffff47224 */ /* 0x000fe200078e0009 */
[----:B------:R-:W-:Y:S01]  /*38ba0*/  MOV R245, R8 ;  /* 0x0000000800f57202 */ /* 0x000fe20000000f00 */
[----:B------:R-:W-:-:S02]  /*38bb0*/  IMAD.MOV.U32 R246, RZ, RZ, R5 ;  /* 0x000000fffff67224 */ /* 0x000fc400078e0005 */
[----:B------:R-:W-:Y:S01]  /*38bc0*/  IMAD.MOV.U32 R247, RZ, RZ, R4 ;  /* 0x000000fffff77224 */ /* 0x000fe200078e0004 */
[----:B------:R-:W-:Y:S01]  /*38bd0*/  MOV R229, R16 ;  /* 0x0000001000e57202 */ /* 0x000fe20000000f00 */
[----:B------:R-:W-:Y:S01]  /*38be0*/  IMAD.MOV.U32 R228, RZ, RZ, R17 ;  /* 0x000000ffffe47224 */ /* 0x000fe200078e0011 */
[C---:B--2---:R-:W-:Y:S01]  /*38bf0*/  HMMA.1688.F32.TF32 R20, R224.reuse, R58, R120 ;  /* 0x0000003ae014723c */ /* 0x044fe20000081078 */
[----:B------:R-:W-:Y:S04]  /*38c00*/  STL.64 [R1+0x1260], R40 ;  /* 0x0012602801007387 */ /* 0x000fe80000100a00 */
[----:B------:R-:W-:Y:S03]  /*38c10*/  STL.64 [R1+0x1268], R42 ;  /* 0x0012682a01007387 */ /* 0x000fe60000100a00 */
[----:B------:R-:W-:Y:S01]  /*38c20*/  HMMA.1688.F32.TF32 R36, R224, R54, R116 ;  /* 0x00000036e024723c */ /* 0x000fe20000081074 */
[----:B------:R-:W-:Y:S01]  /*38c30*/  IMAD.MOV.U32 R231, RZ, RZ, R12 ;  /* 0x000000ffffe77224 */ /* 0x000fe200078e000c */
[----:B------:R-:W-:Y:S01]  /*38c40*/  LDS R216, [R3+0x10000] ;  /* 0x0100000003d87984 */ /* 0x000fe20000000800 */
[----:B------:R-:W-:-:S02]  /*38c50*/  IMAD.MOV.U32 R214, RZ, RZ, R141 ;  /* 0x000000ffffd67224 */ /* 0x000fc400078e008d */
[----:B------:R-:W-:Y:S01]  /*38c60*/  IMAD.MOV.U32 R215, RZ, RZ, R140 ;  /* 0x000000ffffd77224 */ /* 0x000fe200078e008c */
[----:B------:R-:W-:Y:S04]  /*38c70*/  LDS R218, [R3+0x12000] ;  /* 0x0120000003da7984 */ /* 0x000fe80000000800 */
[----:B------:R-:W-:Y:S04]  /*38c80*/  STL.64 [R1+0x1250], R24 ;  /* 0x0012501801007387 */ /* 0x000fe80000100a00 */
[----:B------:R1:W-:Y:S04]  /*38c90*/  STL.64 [R1+0x1258], R26 ;  /* 0x0012581a01007387 */ /* 0x0003e80000100a00 */
[----:B------:R-:W-:Y:S04]  /*38ca0*/  STL.64 [R1+0x1240], R20 ;  /* 0x0012401401007387 */ /* 0x000fe80000100a00 */
[----:B------:R2:W-:Y:S01]  /*38cb0*/  STL.64 [R1+0x1248], R22 ;  /* 0x0012481601007387 */ /* 0x0005e20000100a00 */
[----:B-1----:R-:W-:Y:S01]  /*38cc0*/  HMMA.1688.F32.TF32 R24, R224, R10, R112 ;  /* 0x0000000ae018723c */ /* 0x002fe20000081070 */
[----:B------:R-:W-:-:S02]  /*38cd0*/  IMAD.MOV.U32 R238, RZ, RZ, R137 ;  /* 0x000000ffffee7224 */ /* 0x000fc400078e0089 */
[----:B------:R-:W-:Y:S01]  /*38ce0*/  LDS R217, [R240+0x10000] ;  /* 0x01000000f0d97984 */ /* 0x000fe20000000800 */
[----:B------:R-:W-:Y:S02]  /*38cf0*/  IMAD.MOV.U32 R239, RZ, RZ, R136 ;  /* 0x000000ffffef7224 */ /* 0x000fe400078e0088 */
[----:B------:R-:W-:Y:S01]  /*38d00*/  IMAD.MOV.U32 R250, RZ, RZ, R133 ;  /* 0x000000fffffa7224 */ /* 0x000fe200078e0085 */
[----:B------:R-:W-:Y:S01]  /*38d10*/  LDS R219, [R240+0x12000] ;  /* 0x01200000f0db7984 */ /* 0x000fe20000000800 */
[C---:B--2---:R-:W-:Y:S01]  /*38d20*/  HMMA.1688.F32.TF32 R20, R224.reuse, R6, R108 ;  /* 0x00000006e014723c */ /* 0x044fe2000008106c */
[----:B------:R-:W-:Y:S02]  /*38d30*/  IMAD.MOV.U32 R251, RZ, RZ, R132 ;  /* 0x000000fffffb7224 */ /* 0x000fe400078e0084 */
[----:B------:R-:W-:Y:S04]  /*38d40*/  LDS R220, [R3+0x10080] ;  /* 0x0100800003dc7984 */ /* 0x000fe80000000800 */
[----:B------:R-:W-:Y:S01]  /*38d50*/  LDS R222, [R3+0x12080] ;  /* 0x0120800003de7984 */ /* 0x000fe20000000800 */
[C---:B------:R-:W-:Y:S03]  /*38d60*/  HMMA.1688.F32.TF32 R8, R224.reuse, R66, R32 ;  /* 0x00000042e008723c */ /* 0x040fe60000081020 */
[----:B------:R-:W-:Y:S04]  /*38d70*/  LDS R221, [R240+0x10080] ;  /* 0x01008000f0dd7984 */ /* 0x000fe80000000800 */
[----:B------:R-:W-:Y:S01]  /*38d80*/  LDS R223, [R240+0x12080] ;  /* 0x01208000f0df7984 */ /* 0x000fe20000000800 */
[C---:B------:R-:W-:Y:S03]  /*38d90*/  HMMA.1688.F32.TF32 R4, R224.reuse, R62, R28 ;  /* 0x0000003ee004723c */ /* 0x040fe6000008101c */
        /* <DEDUP_REMOVED lines=14> */
[----:B------:R1:W-:Y:S04]  /*38e80*/  STL.64 [R1+0x11e8], R18 ;  /* 0x0011e81201007387 */ /* 0x0003e80000100a00 */
[----:B------:R-:W2:Y:S04]  /*38e90*/  LDSM.16.M88.4 R140, [R13+0x40080] ;  /* 0x040080000d8c783b */ /* 0x000ea80000000200 */
[----:B------:R-:W-:Y:S01]  /*38ea0*/  LDSM.16.M88.4 R64, [R13+0x46080] ;  /* 0x046080000d40783b */ /* 0x000fe20000000200 */
[C---:B-1----:R-:W-:Y:S03]  /*38eb0*/  HMMA.1688.F32.TF32 R16, R224.reuse, R138, R236 ;  /* 0x0000008ae010723c */ /* 0x042fe600000810ec */
[----:B------:R-:W-:Y:S04]  /*38ec0*/  STL.64 [R1+0x11a0], R8 ;  /* 0x0011a00801007387 */ /* 0x000fe80000100a00 */
[----:B------:R1:W-:Y:S04]  /*38ed0*/  STL.64 [R1+0x11a8], R10 ;  /* 0x0011a80a01007387 */ /* 0x0003e80000100a00 */
[----:B------:R-:W-:Y:S04]  /*38ee0*/  STL.64 [R1+0x1180], R4 ;  /* 0x0011800401007387 */ /* 0x000fe80000100a00 */
[----:B------:R3:W-:Y:S01]  /*38ef0*/  STL.64 [R1+0x1188], R6 ;  /* 0x0011880601007387 */ /* 0x0007e20000100a00 */
[C---:B-1----:R-:W-:Y:S03]  /*38f00*/  HMMA.1688.F32.TF32 R8, R224.reuse, R134, R248 ;  /* 0x00000086e008723c */ /* 0x042fe600000810f8 */
[----:B------:R-:W1:Y:S04]  /*38f10*/  LDSM.16.M88.4 R136, [R13+0x41080] ;  /* 0x041080000d88783b */ /* 0x000e680000000200 */
[----:B------:R-:W-:Y:S01]  /*38f20*/  LDSM.16.M88.4 R132, [R13+0x44080] ;  /* 0x044080000d84783b */ /* 0x000fe20000000200 */
[----:B---3--:R-:W-:Y:S03]  /*38f30*/  HMMA.1688.F32.TF32 R4, R224, R130, R244 ;  /* 0x00000082e004723c */ /* 0x008fe600000810f4 */
[----:B------:R-:W-:Y:S04]  /*38f40*/  STL.64 [R1+0x1160], R16 ;  /* 0x0011601001007387 */ /* 0x000fe80000100a00 */
[----:B------:R-:W-:Y:S04]  /*38f50*/  STL.64 [R1+0x1168], R18 ;  /* 0x0011681201007387 */ /* 0x000fe80000100a00 */
[----:B------:R-:W3:Y:S04]  /*38f60*/  LDSM.16.M88.4 R16, [R13+0x42080] ;  /* 0x042080000d10783b */ /* 0x000ee80000000200 */
[----:B------:R-:W-:Y:S04]  /*38f70*/  LDSM.16.M88.4 R128, [R13+0x45080] ;  /* 0x045080000d80783b */ /* 0x000fe80000000200 */
[----:B------:R-:W-:Y:S04]  /*38f80*/  STL.64 [R1+0x1140], R8 ;  /* 0x0011400801007387 */ /* 0x000fe80000100a00 */
[----:B------:R-:W-:Y:S04]  /*38f90*/  STL.64 [R1+0x1148], R10 ;  /* 0x0011480a01007387 */ /* 0x000fe80000100a00 */
[----:B------:R-:W-:Y:S04]  /*38fa0*/  STL.64 [R1+0x1100], R4 ;  /* 0x0011000401007387 */ /* 0x000fe80000100a00 */
[----:B------:R-:W-:Y:S04]  /*38fb0*/  STL.64 [R1+0x1108], R6 ;  /* 0x0011080601007387 */ /* 0x000fe80000100a00 */
[----:B------:R-:W4:Y:S04]  /*38fc0*/  LDSM.16.M88.4 R4, [R13+0x43080] ;  /* 0x043080000d04783b */ /* 0x000f280000000200 */
[----:B------:R-:W1:Y:S04]  /*38fd0*/  LDSM.16.M88.4 R60, [R13+0x47080] ;  /* 0x047080000d3c783b */ /* 0x000e680000000200 */
[----:B------:R-:W3:Y:S04]  /*38fe0*/  LDSM.16.M88.4 R56, [R13+0x48080] ;  /* 0x048080000d38783b */ /* 0x000ee80000000200 */
[----:B------:R-:W3:Y:S04]  /*38ff0*/  LDSM.16.M88.4 R52, [R13+0x49080] ;  /* 0x049080000d34783b */ /* 0x000ee80000000200 */
[----:B------:R-:W4:Y:S04]  /*39000*/  LDSM.16.M88.4 R48, [R13+0x4a080] ;  /* 0x04a080000d30783b */ /* 0x000f280000000200 */
[----:B------:R-:W4:Y:S04]  /*39010*/  LDSM.16.M88.4 R44, [R13+0x4b080] ;  /* 0x04b080000d2c783b */ /* 0x000f280000000200 */
[----:B------:R-:W4:Y:S04]  /*39020*/  LDSM.16.M88.4 R24, [R13+0x4c080] ;  /* 0x04c080000d18783b */ /* 0x000f280000000200 */
[----:B------:R-:W4:Y:S04]  /*39030*/  LDSM.16.M88.4 R20, [R13+0x4d080] ;  /* 0x04d080000d14783b */ /* 0x000f280000000200 */
[----:B------:R-:W4:Y:S04]  /*39040*/  LDSM.16.M88.4 R8, [R13+0x4e080] ;  /* 0x04e080000d08783b */ /* 0x000f280000000200 */
[----:B--2---:R-:W-:Y:S04]  /*39050*/  STL [R1+0x2990], R142 ;  /* 0x0029908e01007387 */ /* 0x004fe80000100800 */
[----:B------:R-:W-:Y:S04]  /*39060*/  STL [R1+0x298c], R143 ;  /* 0x00298c8f01007387 */ /* 0x000fe80000100800 */
[----:B-1----:R-:W-:Y:S04]  /*39070*/  STL [R1+0x2984], R138 ;  /* 0x0029848a01007387 */ /* 0x002fe80000100800 */
[----:B------:R-:W-:Y:S04]  /*39080*/  STL [R1+0x2980], R139 ;  /* 0x0029808b01007387 */ /* 0x000fe80000100800 */
[----:B---3--:R-:W-:Y:S04]  /*39090*/  STL [R1+0x2994], R18 ;  /* 0x0029941201007387 */ /* 0x008fe80000100800 */
[----:B------:R-:W-:Y:S04]  /*390a0*/  STL [R1+0x2988], R19 ;  /* 0x0029881301007387 */ /* 0x000fe80000100800 */
[----:B----4-:R-:W-:Y:S04]  /*390b0*/  STL [R1+0x299c], R6 ;  /* 0x00299c0601007387 */ /* 0x010fe80000100800 */
        /* <DEDUP_REMOVED lines=52> */
[----:B------:R-:W1:Y:S01]  /*39400*/  LDSM.16.M88.4 R12, [R13+0x4f080] ;  /* 0x04f080000d0c783b */ /* 0x000e620000000200 */
[----:B------:R-:W-:-:S03]  /*39410*/  IMAD.MOV.U32 R249, RZ, RZ, R252 ;  /* 0x000000fffff97224 */ /* 0x000fc600078e00fc */
[----:B-1----:R-:W-:Y:S04]  /*39420*/  STL [R1+0x28ec], R14 ;  /* 0x0028ec0e01007387 */ /* 0x002fe80000100800 */
[----:B------:R-:W-:Y:S01]  /*39430*/  STL [R1+0x28e8], R15 ;  /* 0x0028e80f01007387 */ /* 0x000fe20000100800 */
[----:B------:R-:W-:Y:S01]  /*39440*/  MOV R250, R243 ;  /* 0x000000f300fa7202 */ /* 0x000fe20000000f00 */
[----:B------:R-:W-:Y:S01]  /*39450*/  IMAD.MOV.U32 R251, RZ, RZ, R242 ;  /* 0x000000fffffb7224 */ /* 0x000fe200078e00f2 */
[----:B---3--:R-:W-:Y:S11]  /*39460*/  HMMA.1688.F32.TF32 R32, R216, R140, R32 ;  /* 0x0000008cd820723c */ /* 0x008ff60000081020 */
[----:B------:R-:W-:Y:S11]  /*39470*/  @!UPT UIADD3 URZ, URZ, URZ, URZ ;  /* 0x0000003f3f3ff290 */ /* 0x000ff6000fffe03f */
[----:B------:R-:W-:Y:S01]  /*39480*/  @!UPT UIADD3 URZ, URZ, URZ, URZ ;  /* 0x0000003f3f3ff290 */ /* 0x000fe2000fffe03f */
[----:B------:R-:W-:Y:S01]  /*39490*/  STL.64 [R1+0x1120], R32 ;  /* 0x0011202001007387 */ /* 0x000fe20000100a00 */
[----:B------:R-:W-:-:S03]  /*394a0*/  IMAD.MOV.U32 R252, RZ, RZ, R35 ;  /* 0x000000fffffc7224 */ /* 0x000fc600078e0023 */
[----:B------:R2:W-:Y:S02]  /*394b0*/  STL [R1+0x1128], R34 ;  /* 0x0011282201007387 */ /* 0x0005e40000100800 */
[C---:B--2---:R-:W-:Y:S02]  /*394c0*/  HMMA.1688.F32.TF32 R32, R216.reuse, R136, R244 ;  /* 0x00000088d820723c */ /* 0x044fe400000810f4 */
[----:B------:R-:W2:Y:S04]  /*394d0*/  LDL.LU R244, [R1+0x7d0] ;  /* 0x0007d00001f47983 */ /* 0x000ea80000300800 */
[----:B------:R-:W2:Y:S02]  /*394e0*/  LDL.LU R245, [R1+0x7d4] ;  /* 0x0007d40001f57983 */ /* 0x000ea40000300800 */
[C---:B------:R-:W-:Y:S01]  /*394f0*/  HMMA.1688.F32.TF32 R28, R216.reuse, R16, R28 ;  /* 0x00000010d81c723c */ /* 0x040fe2000008101c */
[----:B------:R-:W-:Y:S01]  /*39500*/  IMAD.MOV.U32 R246, RZ, RZ, R2 ;  /* 0x000000fffff67224 */ /* 0x000fe200078e0002 */
[----:B------:R-:W-:Y:S11]  /*39510*/  MOV R247, R0 ;  /* 0x0000000000f77202 */ /* 0x000ff60000000f00 */
[----:B------:R-:W-:Y:S11]  /*39520*/  @!UPT UIADD3 URZ, URZ, URZ, URZ ;  /* 0x0000003f3f3ff290 */ /* 0x000ff6000fffe03f */
[----:B------:R-:W-:Y:S01]  /*39530*/  IMAD.MOV.U32 R18, RZ, RZ, R28 ;  /* 0x000000ffff127224 */ /* 0x000fe200078e001c */
[----:B------:R-:W-:Y:S01]  /*39540*/  MOV R0, R31 ;  /* 0x0000001f00007202 */ /* 0x000fe20000000f00 */
[----:B------:R-:W-:Y:S02]  /*39550*/  IMAD.MOV.U32 R142, RZ, RZ, R29 ;  /* 0x000000ffff8e7224 */ /* 0x000fe400078e001d */
[----:B------:R-:W-:Y:S02]  /*39560*/  IMAD.MOV.U32 R2, RZ, RZ, R30 ;  /* 0x000000ffff027224 */ /* 0x000fe400078e001e */
[----:B----4-:R-:W-:Y:S01]  /*39570*/  HMMA.1688.F32.TF32 R28, R216, R4, R232 ;  /* 0x00000004d81c723c */ /* 0x010fe200000810e8 */
[----:B------:R-:W-:Y:S01]  /*39580*/  IMAD.MOV.U32 R6, RZ, RZ, R32 ;  /* 0x000000ffff067224 */ /* 0x000fe200078e0020 */
[----:B------:R-:W-:Y:S01]  /*39590*/  MOV R7, R33 ;  /* 0x0000002100077202 */ /* 0x000fe20000000f00 */
[----:B------:R-:W-:Y:S02]  /*395a0*/  IMAD.MOV.U32 R243, RZ, RZ, R34 ;  /* 0x000000fffff37224 */ /* 0x000fe400078e0022 */
[----:B------:R-:W-:-:S03]  /*395b0*/  IMAD.MOV.U32 R242, RZ, RZ, R35 ;  /* 0x000000fffff27224 */ /* 0x000fc600078e0023 */
[C---:B------:R-:W-:Y:S08]  /*395c0*/  HMMA.1688.F32.TF32 R36, R216.reuse, R132, R228 ;  /* 0x00000084d824723c */ /* 0x040ff000000810e4 */
[----:B------:R-:W-:Y:S08]  /*395d0*/  HMMA.1688.F32.TF32 R32, R216, R128, R212 ;  /* 0x00000080d820723c */ /* 0x000ff000000810d4 */
[----:B------:R-:W-:Y:S01]  /*395e0*/  IMAD.MOV.U32 R143, RZ, RZ, R28 ;  /* 0x000000ffff8f7224 */ /* 0x000fe200078e001c */
[----:B------:R-:W-:Y:S01]  /*395f0*/  MOV R139, R31 ;  /* 0x0000001f008b7202 */ /* 0x000fe20000000f00 */
[----:B------:R-:W-:-:S02]  /*39600*/  IMAD.MOV.U32 R19, RZ, RZ, R29 ;  /* 0x000000ffff137224 */ /* 0x000fc400078e001d */
[----:B------:R-:W-:Y:S02]  /*39610*/  IMAD.MOV.U32 R138, RZ, RZ, R30 ;  /* 0x000000ffff8a7224 */ /* 0x000fe400078e001e */
[----:B------:R-:W-:Y:S01]  /*39620*/  HMMA.1688.F32.TF32 R28, R216, R64, R236 ;  /* 0x00000040d81c723c */ /* 0x000fe200000810ec */
[----:B------:R-:W-:Y:S04]  /*39630*/  STL.64 [R1+0x10a0], R36 ;  /* 0x0010a02401007387 */ /* 0x000fe80000100a00 */
[----:B------:R-:W-:Y:S04]  /*39640*/  STL.64 [R1+0x10a8], R38 ;  /* 0x0010a82601007387 */ /* 0x000fe80000100a00 */
[----:B------:R-:W-:Y:S04]  /*39650*/  STL.64 [R1+0x1020], R32 ;  /* 0x0010202001007387 */ /* 0x000fe80000100a00 */
[----:B------:R-:W-:Y:S10]  /*39660*/  STL.64 [R1+0x1028], R34 ;  /* 0x0010282201007387 */ /* 0x000ff40000100a00 */
[----:B------:R1:W-:Y:S01]  /*39670*/  STL [R1+0x1000], R28 ;  /* 0x0010001c01007387 */ /* 0x0003e20000100800 */
[----:B------:R-:W-:-:S02]  /*39680*/  IMAD.MOV.U32 R10, RZ, RZ, R29 ;  /* 0x000000ffff0a7224 */ /* 0x000fc400078e001d */
[----:B------:R-:W-:Y:S02]  /*39690*/  IMAD.MOV.U32 R11, RZ, RZ, R30 ;  /* 0x000000ffff0b7224 */ /* 0x000fe400078e001e */
[----:B------:R-:W-:Y:S02]  /*396a0*/  IMAD.MOV.U32 R22, RZ, RZ, R31 ;  /* 0x000000ffff167224 */ /* 0x000fe400078e001f */
[C---:B-1----:R-:W-:Y:S03]  /*396b0*/  HMMA.1688.F32.TF32 R28, R216.reuse, R60, R248 ;  /* 0x0000003cd81c723c */ /* 0x042fe600000810f8 */
[----:B------:R-:W-:Y:S04]  /*396c0*/  STL [R1+0x2958], R22 ;  /* 0x0029581601007387 */ /* 0x000fe80000100800 */
[----:B------:R-:W-:Y:S04]  /*396d0*/  STL [R1+0x2954], R11 ;  /* 0x0029540b01007387 */ /* 0x000fe80000100800 */
[----:B------:R-:W-:Y:S11]  /*396e0*/  STL [R1+0x2950], R10 ;  /* 0x0029500a01007387 */ /* 0x000ff60000100800 */
[----:B------:R-:W-:Y:S02]  /*396f0*/  @!UPT UIADD3 URZ, URZ, URZ, URZ ;  /* 0x0000003f3f3ff290 */ /* 0x000fe4000fffe03f */
[----:B------:R-:W-:Y:S01]  /*39700*/  MOV R47, R28 ;  /* 0x0000001c002f7202 */ /* 0x000fe20000000f00 */
[----:B------:R-:W-:Y:S01]  /*39710*/  IMAD.MOV.U32 R50, RZ, RZ, R29 ;  /* 0x000000ffff327224 */ /* 0x000fe200078e001d */
[----:B------:R-:W3:Y:S01]  /*39720*/  LDL.LU R28, [R1+0x7c0] ;  /* 0x0007c000011c7983 */ /* 0x000ee20000300800 */
[----:B------:R-:W-:Y:S02]  /*39730*/  IMAD.MOV.U32 R51, RZ, RZ, R30 ;  /* 0x000000ffff337224 */ /* 0x000fe400078e001e */
[----:B------:R-:W-:Y:S01]  /*39740*/  IMAD.MOV.U32 R54, RZ, RZ, R31 ;  /* 0x000000ffff367224 */ /* 0x000fe200078e001f */
[----:B------:R-:W3:Y:S04]  /*39750*/  LDL.LU R29, [R1+0x7c4] ;  /* 0x0007c400011d7983 */ /* 0x000ee80000300800 */
[----:B------:R-:W3:Y:S04]  /*39760*/  LDL.LU R30, [R1+0x7c8] ;  /* 0x0007c800011e7983 */ /* 0x000ee80000300800 */
[----:B------:R-:W3:Y:S04]  /*39770*/  LDL.LU R31, [R1+0x7cc] ;  /* 0x0007cc00011f7983 */ /* 0x000ee80000300800 */
[----:B------:R-:W-:Y:S04]  /*39780*/  STL [R1+0x2968], R54 ;  /* 0x0029683601007387 */ /* 0x000fe80000100800 */
[----:B------:R-:W-:Y:S04]  /*39790*/  STL [R1+0x2964], R51 ;  /* 0x0029643301007387 */ /* 0x000fe80000100800 */
[----:B------:R-:W-:Y:S04]  /*397a0*/  STL [R1+0x2960], R50 ;  /* 0x0029603201007387 */ /* 0x000fe80000100800 */
[----:B------:R1:W-:Y:S04]  /*397b0*/  STL [R1+0x295c], R47 ;  /* 0x00295c2f01007387 */ /* 0x0003e80000100800 */
        /* <DEDUP_REMOVED lines=20> */
[----:B------:R-:W2:Y:S04]  /*39900*/  LDL.LU R247, [R1+0x5fc] ;  /* 0x0005fc0001f77983 */ /* 0x000ea80000300800 */
[----:B------:R-:W2:Y:S04]  /*39910*/  LDL.LU R248, [R1+0x770] ;  /* 0x0007700001f87983 */ /* 0x000ea80000300800 */
[----:B------:R-:W2:Y:S04]  /*39920*/  LDL.LU R249, [R1+0x774] ;  /* 0x0007740001f97983 */ /* 0x000ea80000300800 */
[----:B------:R-:W2:Y:S01]  /*39930*/  LDL.LU R250, [R1+0x778] ;  /* 0x0007780001fa7983 */ /* 0x000ea20000300800 */
[----:B------:R-:W-:Y:S01]  /*39940*/  MOV R251, R241 ;  /* 0x000000f100fb7202 */ /* 0x000fe20000000f00 */
[C---:B---3--:R-:W-:Y:S11]  /*39950*/  HMMA.1688.F32.TF32 R28, R216.reuse, R52, R28 ;  /* 0x00000034d81c723c */ /* 0x048ff6000008101c */
[----:B------:R-:W-:Y:S11]  /*39960*/  @!UPT UIADD3 URZ, URZ, URZ, URZ ;  /* 0x0000003f3f3ff290 */ /* 0x000ff6000fffe03f */
[----:B------:R-:W-:Y:S02]  /*39970*/  @!UPT UIADD3 URZ, URZ, URZ, URZ ;  /* 0x0000003f3f3ff290 */ /* 0x000fe4000fffe03f */
[----:B------:R-:W-:Y:S01]  /*39980*/  IMAD.MOV.U32 R63, RZ, RZ, R28 ;  /* 0x000000ffff3f7224 */ /* 0x000fe200078e001c */
[----:B------:R-:W-:Y:S01]  /*39990*/  MOV R135, R31 ;  /* 0x0000001f00877202 */ /* 0x000fe20000000f00 */
[----:B------:R-:W-:Y:S02]  /*399a0*/  IMAD.MOV.U32 R66, RZ, RZ, R29 ;  /* 0x000000ffff427224 */ /* 0x000fe400078e001d */
[----:B------:R-:W-:Y:S02]  /*399b0*/  IMAD.MOV.U32 R134, RZ, RZ, R30 ;  /* 0x000000ffff867224 */ /* 0x000fe400078e001e */
[C---:B----4-:R-:W-:Y:S11]  /*399c0*/  HMMA.1688.F32.TF32 R28, R216.reuse, R48, R232 ;  /* 0x00000030d81c723c */ /* 0x050ff600000810e8 */
        /* <DEDUP_REMOVED lines=13> */
[C---:B------:R-:W-:Y:S01]  /*39aa0*/  HMMA.1688.F32.TF32 R28, R216.reuse, R24, R212 ;  /* 0x00000018d81c723c */ /* 0x040fe200000810d4 */
[----:B------:R-:W-:Y:S02]  /*39ab0*/  IMAD.MOV.U32 R62, RZ, RZ, R35 ;  /* 0x000000ffff3e7224 */ /* 0x000fe400078e0023 */
[----:B------:R-:W-:Y:S01]  /*39ac0*/  IMAD.MOV.U32 R59, RZ, RZ, R34 ;  /* 0x000000ffff3b7224 */ /* 0x000fe200078e0022 */
[----:B------:R-:W-:Y:S01]  /*39ad0*/  MOV R55, R32 ;  /* 0x0000002000377202 */ /* 0x000fe20000000f00 */
[----:B------:R-:W-:Y:S11]  /*39ae0*/  IMAD.MOV.U32 R58, RZ, RZ, R33 ;  /* 0x000000ffff3a7224 */ /* 0x000ff600078e0021 */
[----:B------:R-:W-:Y:S08]  /*39af0*/  @!UPT UIADD3 URZ, URZ, URZ, URZ ;  /* 0x0000003f3f3ff290 */ /* 0x000ff0000fffe03f */
[----:B-1----:R-:W-:Y:S01]  /*39b00*/  IMAD.MOV.U32 R47, RZ, RZ, R28 ;  /* 0x000000ffff2f7224 */ /* 0x002fe200078e001c */
[----:B------:R-:W-:Y:S01]  /*39b10*/  MOV R10, R31 ;  /* 0x0000001f000a7202 */ /* 0x000fe20000000f00 */
[----:B------:R-:W-:Y:S02]  /*39b20*/  IMAD.MOV.U32 R22, RZ, RZ, R29 ;  /* 0x000000ffff167224 */ /* 0x000fe400078e001d */
[----:B------:R-:W-:Y:S02]  /*39b30*/  IMAD.MOV.U32 R11, RZ, RZ, R30 ;  /* 0x000000ffff0b7224 */ /* 0x000fe400078e001e */
[----:B------:R-:W-:Y:S01]  /*39b40*/  HMMA.1688.F32.TF32 R28, R216, R20, R236 ;  /* 0x00000014d81c723c */ /* 0x000fe200000810ec */
[----:B------:R-:W-:Y:S04]  /*39b50*/  STL [R1+0x2978], R62 ;  /* 0x0029783e01007387 */ /* 0x000fe80000100800 */
[----:B------:R-:W-:Y:S04]  /*39b60*/  STL [R1+0x2974], R59 ;  /* 0x0029743b01007387 */ /* 0x000fe80000100800 */
[----:B------:R-:W-:Y:S04]  /*39b70*/  STL [R1+0x2970], R58 ;  /* 0x0029703a01007387 */ /* 0x000fe80000100800 */
[----:B------:R1:W-:Y:S11]  /*39b80*/  STL [R1+0x296c], R55 ;  /* 0x00296c3701007387 */ /* 0x0003f60000100800 */
[----:B-1----:R-:W-:Y:S01]  /*39b90*/  IMAD.MOV.U32 R55, RZ, RZ, R28 ;  /* 0x000000ffff377224 */ /* 0x002fe200078e001c */
[----:B------:R-:W-:Y:S01]  /*39ba0*/  MOV R50, R31 ;  /* 0x0000001f00327202 */ /* 0x000fe20000000f00 */
[----:B------:R-:W-:-:S02]  /*39bb0*/  IMAD.MOV.U32 R54, RZ, RZ, R29 ;  /* 0x000000ffff367224 */ /* 0x000fc400078e001d */
[----:B------:R-:W-:Y:S01]  /*39bc0*/  IMAD.MOV.U32 R51, RZ, RZ, R30 ;  /* 0x000000ffff337224 */ /* 0x000fe200078e001e */
[----:B------:R1:W-:Y:S01]  /*39bd0*/  STL [R1+0x297c], R63 ;  /* 0x00297c3f01007387 */ /* 0x0003e20000100800 */
[C---:B--2---:R-:W-:Y:S11]  /*39be0*/  HMMA.1688.F32.TF32 R28, R216.reuse, R8, R248 ;  /* 0x00000008d81c723c */ /* 0x044ff600000810f8 */
[----:B------:R-:W-:Y:S11]  /*39bf0*/  @!UPT UIADD3 URZ, URZ, URZ, URZ ;  /* 0x0000003f3f3ff290 */ /* 0x000ff6000fffe03f */
[----:B------:R-:W-:Y:S02]  /*39c00*/  @!UPT UIADD3 URZ, URZ, URZ, URZ ;  /* 0x0000003f3f3ff290 */ /* 0x000fe4000fffe03f */
[----:B-1----:R-:W-:Y:S01]  /*39c10*/  IMAD.MOV.U32 R63, RZ, RZ, R28 ;  /* 0x000000ffff3f7224 */ /* 0x002fe200078e001c */
[----:B------:R-:W-:Y:S01]  /*39c20*/  MOV R58, R31 ;  /* 0x0000001f003a7202 */ /* 0x000fe20000000f00 */
[----:B------:R-:W-:Y:S02]  /*39c30*/  IMAD.MOV.U32 R62, RZ, RZ, R29 ;  /* 0x000000ffff3e7224 */ /* 0x000fe400078e001d */
[----:B------:R-:W-:Y:S02]  /*39c40*/  IMAD.MOV.U32 R59, RZ, RZ, R30 ;  /* 0x000000ffff3b7224 */ /* 0x000fe400078e001e */
[----:B------:R-:W-:Y:S01]  /*39c50*/  HMMA.1688.F32.TF32 R28, R216, R12, R244 ;  /* 0x0000000cd81c723c */ /* 0x000fe200000810f4 */
[----:B------:R-:W2:Y:S04]  /*39c60*/  LDL.LU R244, [R1+0x3a0] ;  /* 0x0003a00001f47983 */ /* 0x000ea80000300800 */
[----:B------:R-:W-:Y:S04]  /*39c70*/  LDS R216, [R3+0x10100] ;  /* 0x0101000003d87984 */ /* 0x000fe80000000800 */
[----:B------:R-:W-:Y:S04]  /*39c80*/  LDS R218, [R3+0x12100] ;  /* 0x0121000003da7984 */ /* 0x000fe80000000800 */
[----:B------:R-:W-:Y:S04]  /*39c90*/  LDS R217, [R240+0x10100] ;  /* 0x01010000f0d97984 */ /* 0x000fe80000000800 */
[----:B------:R-:W1:Y:S06]  /*39ca0*/  LDS R219, [R240+0x12100] ;  /* 0x01210000f0db7984 */ /* 0x000e6c0000000800 */
        /* <DEDUP_REMOVED lines=84> */
[----:B------:R-:W3:Y:S01]  /*3a1f0*/  LDL.LU R231, [R1+0x3fc] ;  /* 0x0003fc0001e77983 */ /* 0x000ee20000300800 */
        /* <DEDUP_REMOVED lines=28> */
[C---:B-1----:R-:W-:Y:S08]  /*3a3c0*/  HMMA.1688.F32.TF32 R40, R220.reuse, R48, R116 ;  /* 0x00000030dc28723c */ /* 0x042ff00000081074 */
[C---:B--2---:R-:W-:Y:S07]  /*3a3d0*/  HMMA.1688.F32.TF32 R36, R220.reuse, R44, R112 ;  /* 0x0000002cdc24723c */ /* 0x044fee0000081070 */
[----:B------:R-:W-:Y:S04]  /*3a3e0*/  STL.64 [R1+0xda0], R68 ;  /* 0x000da04401007387 */ /* 0x000fe80000100a00 */
[----:B------:R-:W-:Y:S04]  /*3a3f0*/  STL.64 [R1+0xda8], R70 ;  /* 0x000da84601007387 */ /* 0x000fe80000100a00 */
[----:B------:R-:W-:Y:S04]  /*3a400*/  STL.64 [R1+0xd80], R40 ;  /* 0x000d802801007387 */ /* 0x000fe80000100a00 */
[----:B------:R-:W-:Y:S01]  /*3a410*/  STL.64 [R1+0xd88], R42 ;  /* 0x000d882a01007387 */ /* 0x000fe20000100a00 */
[----:B------:R-:W-:Y:S03]  /*3a420*/  HMMA.1688.F32.TF32 R32, R220, R20, R32 ;  /* 0x00000014dc20723c */ /* 0x000fe60000081020 */
[----:B------:R-:W-:Y:S01]  /*3a430*/  STL [R1+0xd60], R36 ;  /* 0x000d602401007387 */ /* 0x000fe20000100800 */
[----:B------:R-:W-:-:S02]  /*3a440*/  IMAD.MOV.U32 R14, RZ, RZ, R37 ;  /* 0x000000ffff0e7224 */ /* 0x000fc400078e0025 */
[----:B------:R-:W-:Y:S01]  /*3a450*/  IMAD.MOV.U32 R15, RZ, RZ, R38 ;  /* 0x000000ffff0f7224 */ /* 0x000fe200078e0026 */
[----:B------:R1:W-:Y:S02]  /*3a460*/  STL [R1+0xd6c], R39 ;  /* 0x000d6c2701007387 */ /* 0x0003e40000100800 */
[----:B-1----:R-:W-:Y:S02]  /*3a470*/  HMMA.1688.F32.TF32 R36, R220, R24, R108 ;  /* 0x00000018dc24723c */ /* 0x002fe4000008106c */
[----:B------:R1:W-:Y:S04]  /*3a480*/  STL [R1+0x28f4], R15 ;  /* 0x0028f40f01007387 */ /* 0x0003e80000100800 */
[----:B------:R2:W-:Y:S09]  /*3a490*/  STL [R1+0x28f0], R14 ;  /* 0x0028f00e01007387 */ /* 0x0005f20000100800 */
[----:B-1----:R-:W-:Y:S01]  /*3a4a0*/  IMAD.MOV.U32 R15, RZ, RZ, R34 ;  /* 0x000000ffff0f7224 */ /* 0x002fe200078e0022 */
[----:B--2---:R-:W-:-:S07]  /*3a4b0*/  MOV R14, R35 ;  /* 0x00000023000e7202 */ /* 0x004fce0000000f00 */
[----:B------:R-:W-:Y:S04]  /*3a4c0*/  STL.64 [R1+0xd40], R36 ;  /* 0x000d402401007387 */ /* 0x000fe80000100a00 */
[----:B------:R-:W-:Y:S04]  /*3a4d0*/  STL.64 [R1+0xd48], R38 ;  /* 0x000d482601007387 */ /* 0x000fe80000100a00 */
[----:B------:R3:W-:Y:S02]  /*3a4e0*/  STL.64 [R1+0xd20], R32 ;  /* 0x000d202001007387 */ /* 0x0007e40000100a00 */
[C---:B---3--:R-:W-:Y:S08]  /*3a4f0*/  HMMA.1688.F32.TF32 R32, R220.reuse, R8, R28 ;  /* 0x00000008dc20723c */ /* 0x048ff0000008101c */
[----:B------:R-:W-:Y:S01]  /*3a500*/  HMMA.1688.F32.TF32 R28, R220, R12, R232 ;  /* 0x0000000cdc1c723c */ /* 0x000fe200000810e8 */
[----:B------:R-:W-:Y:S04]  /*3a510*/  LDS R220, [R3+0x10180] ;  /* 0x0101800003dc7984 */ /* 0x000fe80000000800 */
[----:B------:R-:W-:Y:S03]  /*3a520*/  LDS R222, [R3+0x12180] ;  /* 0x0121800003de7984 */ /* 0x000fe60000000800 */
[C---:B------:R-:W-:Y:S01]  /*3a530*/  HMMA.1688.F32.TF32 R36, R216.reuse, R16, R236 ;  /* 0x00000010d824723c */ /* 0x040fe200000810ec */
[----:B------:R-:W-:Y:S04]  /*3a540*/  LDS R221, [R240+0x10180] ;  /* 0x01018000f0dd7984 */ /* 0x000fe80000000800 */
[----:B------:R-:W1:Y:S04]  /*3a550*/  LDS R223, [R240+0x12180] ;  /* 0x01218000f0df7984 */ /* 0x000e680000000800 */
[----:B------:R-:W-:Y:S04]  /*3a560*/  STL.64 [R1+0xd00], R32 ;  /* 0x000d002001007387 */ /* 0x000fe80000100a00 */
[----:B------:R2:W-:Y:S04]  /*3a570*/  STL.64 [R1+0xd08], R34 ;  /* 0x000d082201007387 */ /* 0x0005e80000100a00 */
[----:B------:R-:W-:Y:S04]  /*3a580*/  STL.64 [R1+0xca0], R28 ;  /* 0x000ca01c01007387 */ /* 0x000fe80000100a00 */
[----:B------:R4:W-:Y:S01]  /*3a590*/  STL.64 [R1+0xca8], R30 ;  /* 0x000ca81e01007387 */ /* 0x0009e20000100a00 */
[C---:B--2---:R-:W-:Y:S08]  /*3a5a0*/  HMMA.1688.F32.TF32 R32, R216.reuse, R140, R228 ;  /* 0x0000008cd820723c */ /* 0x044ff000000810e4 */
[C---:B----4-:R-:W-:Y:S11]  /*3a5b0*/  HMMA.1688.F32.TF32 R28, R216.reuse, R136, R212 ;  /* 0x00000088d81c723c */ /* 0x050ff600000810d4 */
[----:B------:R-:W-:Y:S04]  /*3a5c0*/  @!UPT UIADD3 URZ, URZ, URZ, URZ ;  /* 0x0000003f3f3ff290 */ /* 0x000fe8000fffe03f */
[----:B------:R-:W-:Y:S04]  /*3a5d0*/  STL.64 [R1+0xc90], R32 ;  /* 0x000c902001007387 */ /* 0x000fe80000100a00 */
[----:B------:R2:W-:Y:S04]  /*3a5e0*/  STL.64 [R1+0xc98], R34 ;  /* 0x000c982201007387 */ /* 0x0005e80000100a00 */
[----:B------:R-:W-:Y:S04]  /*3a5f0*/  STL.64 [R1+0xc60], R28 ;  /* 0x000c601c01007387 */ /* 0x000fe80000100a00 */
[----:B------:R3:W-:Y:S01]  /*3a600*/  STL.64 [R1+0xc68], R30 ;  /* 0x000c681e01007387 */ /* 0x0007e20000100a00 */
[C---:B--2---:R-:W-:Y:S08]  /*3a610*/  HMMA.1688.F32.TF32 R32, R216.reuse, R4, R248 ;  /* 0x00000004d820723c */ /* 0x044ff000000810f8 */
[C---:B---3--:R-:W-:Y:S01]  /*3a620*/  HMMA.1688.F32.TF32 R28, R216.reuse, R132, R244 ;  /* 0x00000084d81c723c */ /* 0x048fe200000810f4 */
[----:B------:R-:W-:Y:S04]  /*3a630*/  STL.64 [R1+0xc40], R36 ;  /* 0x000c402401007387 */ /* 0x000fe80000100a00 */
[----:B------:R-:W-:Y:S04]  /*3a640*/  STL.64 [R1+0xc48], R38 ;  /* 0x000c482601007387 */ /* 0x000fe80000100a00 */
[----:B------:R-:W2:Y:S06]  /*3a650*/  LDL.LU R236, [R1+0x1d0] ;  /* 0x0001d00001ec7983 */ /* 0x000eac0000300800 */
        /* <DEDUP_REMOVED lines=115> */
[C---:B------:R-:W-:Y:S11]  /*3ad90*/  HMMA.1688.F32.TF32 R104, R216.reuse, R60, R104 ;  /* 0x0000003cd868723c */ /* 0x040ff60000081068 */
        /* <DEDUP_REMOVED lines=20> */
[----:B------:R-:W3:Y:S01]  /*3aee0*/  LDL.LU.64 R244, [R1+0x2b70] ;  /* 0x002b700001f47983 */ /* 0x000ee20000300a00 */
[C---:B------:R-:W-:Y:S08]  /*3aef0*/  HMMA.1688.F32.TF32 R224, R216.reuse, R48, R224 ;  /* 0x00000030d8e0723c */ /* 0x040ff000000810e0 */
[C---:B------:R-:W-:Y:S08]  /*3af00*/  HMMA.1688.F32.TF32 R96, R216.reuse, R44, R96 ;  /* 0x0000002cd860723c */ /* 0x040ff00000081060 */
[C---:B------:R-:W-:Y:S08]  /*3af10*/  HMMA.1688.F32.TF32 R92, R216.reuse, R24, R92 ;  /* 0x00000018d85c723c */ /* 0x040ff0000008105c */
[C---:B------:R-:W-:Y:S08]  /*3af20*/  HMMA.1688.F32.TF32 R88, R216.reuse, R20, R88 ;  /* 0x00000014d858723c */ /* 0x040ff00000081058 */
[C---:B------:R-:W-:Y:S08]  /*3af30*/  HMMA.1688.F32.TF32 R84, R216.reuse, R8, R84 ;  /* 0x00000008d854723c */ /* 0x040ff00000081054 */
[----:B------:R-:W-:Y:S08]  /*3af40*/  HMMA.1688.F32.TF32 R80, R216, R12, R80 ;  /* 0x0000000cd850723c */ /* 0x000ff00000081050 */
        /* <DEDUP_REMOVED lines=33> */
[----:B------:R-:W1:Y:S04]  /*3b160*/  LDS R219, [R240+0x12200] ;  /* 0x01220000f0db7984 */ /* 0x000e680000000800 */
[----:B------:R-:W-:Y:S04]  /*3b170*/  STL.64 [R1+0x810], R68 ;  /* 0x0008104401007387 */ /* 0x000fe80000100a00 */
[----:B------:R1:W-:Y:S04]  /*3b180*/  STL.64 [R1+0x818], R70 ;  /* 0x0008184601007387 */ /* 0x0003e80000100a00 */
[----:B------:R-:W-:Y:S04]  /*3b190*/  STL.64 [R1+0x800], R40 ;  /* 0x0008002801007387 */ /* 0x000fe80000100a00 */
[----:B------:R1:W-:Y:S02]  /*3b1a0*/  STL.64 [R1+0x808], R42 ;  /* 0x0008082a01007387 */ /* 0x0003e40000100a00 */
[C---:B-1----:R-:W-:Y:S02]  /*3b1b0*/  HMMA.1688.F32.TF32 R68, R220.reuse, R56, R108 ;  /* 0x00000038dc44723c */ /* 0x042fe4000008106c */
[----:B------:R-:W-:Y:S04]  /*3b1c0*/  STL.64 [R1+0x7f0], R36 ;  /* 0x0007f02401007387 */ /* 0x000fe80000100a00 */
[----:B------:R1:W-:Y:S02]  /*3b1d0*/  STL.64 [R1+0x7f8], R38 ;  /* 0x0007f82601007387 */ /* 0x0003e40000100a00 */
[C---:B------:R-:W-:Y:S08]  /*3b1e0*/  HMMA.1688.F32.TF32 R40, R220.reuse, R52, R32 ;  /* 0x00000034dc28723c */ /* 0x040ff00000081020 */
[C---:B-1----:R-:W-:Y:S08]  /*3b1f0*/  HMMA.1688.F32.TF32 R36, R220.reuse, R48, R28 ;  /* 0x00000030dc24723c */ /* 0x042ff0000008101c */
        /* <DEDUP_REMOVED lines=14> */
[----:B-1----:R-:W-:Y:S01]  /*3b2e0*/  HMMA.1688.F32.TF32 R28, R220, R12, R248 ;  /* 0x0000000cdc1c723c */ /* 0x002fe200000810f8 */
[----:B------:R-:W-:Y:S04]  /*3b2f0*/  LDS R220, [R3+0x10280] ;  /* 0x0102800003dc7984 */ /* 0x000fe80000000800 */
[----:B------:R-:W-:Y:S04]  /*3b300*/  LDS R222, [R3+0x12280] ;  /* 0x0122800003de7984 */ /* 0x000fe80000000800 */
[----:B------:R1:W-:Y:S04]  /*3b310*/  STL.64 [R1+0x790], R36 ;  /* 0x0007902401007387 */ /* 0x0003e80000100a00 */
[----:B------:R4:W-:Y:S04]  /*3b320*/  STL.64 [R1+0x798], R38 ;  /* 0x0007982601007387 */ /* 0x0009e80000100a00 */
[----:B------:R-:W-:Y:S04]  /*3b330*/  STL.64 [R1+0x780], R32 ;  /* 0x0007802001007387 */ /* 0x000fe80000100a00 */
[----:B------:R-:W-:Y:S01]  /*3b340*/  STL.64 [R1+0x788], R34 ;  /* 0x0007882201007387 */ /* 0x000fe20000100a00 */
[----:B--2---:R-:W-:-:S02]  /*3b350*/  IMAD.MOV.U32 R225, RZ, RZ, R247 ;  /* 0x000000ffffe17224 */ /* 0x004fc400078e00f7 */
[----:B---3--:R-:W-:Y:S01]  /*3b360*/  IMAD.MOV.U32 R224, RZ, RZ, R245 ;  /* 0x000000ffffe07224 */ /* 0x008fe200078e00f5 */
[----:B------:R-:W-:Y:S01]  /*3b370*/  MOV R227, R246 ;  /* 0x000000f600e37202 */ /* 0x000fe20000000f00 */
[----:B------:R-:W2:Y:S01]  /*3b380*/  LDL.LU R245, [R1+0x2b6c] ;  /* 0x002b6c0001f57983 */ /* 0x000ea20000300800 */
[----:B------:R-:W-:-:S03]  /*3b390*/  IMAD.MOV.U32 R226, RZ, RZ, R244 ;  /* 0x000000ffffe27224 */ /* 0x000fc600078e00f4 */
[----:B------:R3:W-:Y:S04]  /*3b3a0*/  STL.64 [R1+0x770], R28 ;  /* 0x0007701c01007387 */ /* 0x0007e80000100a00 */
[----:B------:R1:W-:Y:S04]  /*3b3b0*/  STL.64 [R1+0x778], R30 ;  /* 0x0007781e01007387 */ /* 0x0003e80000100a00 */
[----:B------:R-:W3:Y:S04]  /*3b3c0*/  LDL.LU R247, [R1+0x2b68] ;  /* 0x002b680001f77983 */ /* 0x000ee80000300800 */
[----:B------:R-:W4:Y:S04]  /*3b3d0*/  LDL.LU R244, [R1+0x2b64] ;  /* 0x002b640001f47983 */ /* 0x000f280000300800 */
[----:B------:R-:W4:Y:S04]  /*3b3e0*/  LDL.LU R246, [R1+0x2b60] ;  /* 0x002b600001f67983 */ /* 0x000f280000300800 */
[----:B------:R-:W4:Y:S04]  /*3b3f0*/  LDL.LU R248, [R1+0x20] ;  /* 0x0000200001f87983 */ /* 0x000f280000300800 */
[----:B------:R-:W4:Y:S04]  /*3b400*/  LDL.LU R249, [R1+0x24] ;  /* 0x0000240001f97983 */ /* 0x000f280000300800 */
[----:B------:R-:W4:Y:S04]  /*3b410*/  LDL.LU R250, [R1+0x28] ;  /* 0x0000280001fa7983 */ /* 0x000f280000300800 */
[----:B------:R-:W4:Y:S04]  /*3b420*/  LDL.LU R251, [R1+0x2c] ;  /* 0x00002c0001fb7983 */ /* 0x000f280000300800 */
[----:B------:R-:W-:Y:S04]  /*3b430*/  LDS R221, [R240+0x10280] ;  /* 0x01028000f0dd7984 */ /* 0x000fe80000000800 */
[----:B------:R-:W1:Y:S01]  /*3b440*/  LDS R223, [R240+0x12280] ;  /* 0x01228000f0df7984 */ /* 0x000e620000000800 */
[----:B--2---:R-:W-:Y:S01]  /*3b450*/  MOV R239, R245 ;  /* 0x000000f500ef7202 */ /* 0x004fe20000000f00 */
[----:B---3--:R-:W-:-:S02]  /*3b460*/  IMAD.MOV.U32 R238, RZ, RZ, R247 ;  /* 0x000000ffffee7224 */ /* 0x008fc400078e00f7 */
[----:B----4-:R-:W-:Y:S02]  /*3b470*/  IMAD.MOV.U32 R236, RZ, RZ, R244 ;  /* 0x000000ffffec7224 */ /* 0x010fe400078e00f4 */
[----:B------:R-:W2:Y:S01]  /*3b480*/  LDL.LU R244, [R1+0x2b5c] ;  /* 0x002b5c0001f47983 */ /* 0x000ea20000300800 */
[----:B------:R-:W-:-:S03]  /*3b490*/  IMAD.MOV.U32 R237, RZ, RZ, R246 ;  /* 0x000000ffffed7224 */ /* 0x000fc600078e00f6 */
        /* <DEDUP_REMOVED lines=63> */
[----:B--2---:R-:W-:-:S03]  /*3b890*/  MOV R231, R244 ;  /* 0x000000f400e77202 */ /* 0x004fc60000000f00 */
[----:B------:R-:W2:Y:S01]  /*3b8a0*/  LDL.LU R244, [R1+0x90] ;  /* 0x0000900001f47983 */ /* 0x000ea20000300800 */
[----:B---3--:R-:W-:Y:S02]  /*3b8b0*/  IMAD.MOV.U32 R229, RZ, RZ, R246 ;  /* 0x000000ffffe57224 */ /* 0x008fe400078e00f6 */
[----:B----4-:R-:W-:Y:S02]  /*3b8c0*/  IMAD.MOV.U32 R228, RZ, RZ, R247 ;  /* 0x000000ffffe47224 */ /* 0x010fe400078e00f7 */
[----:B------:R-:W-:Y:S02]  /*3b8d0*/  IMAD.MOV.U32 R230, RZ, RZ, R245 ;  /* 0x000000ffffe67224 */ /* 0x000fe400078e00f5 */
        /* <DEDUP_REMOVED lines=15> */
[C---:B------:R-:W-:Y:S08]  /*3b9d0*/  HMMA.1688.F32.TF32 R112, R216.reuse, R24, R112 ;  /* 0x00000018d870723c */ /* 0x040ff00000081070 */
        /* <DEDUP_REMOVED lines=9> */
[C---:B------:R-:W-:Y:S11]  /*3ba70*/  HMMA.1688.F32.TF32 R88, R216.reuse, R16, R88 ;  /* 0x00000010d858723c */ /* 0x040ff60000081058 */
[----:B------:R-:W-:Y:S04]  /*3ba80*/  @!UPT UIADD3 URZ, URZ, URZ, URZ ;  /* 0x0000003f3f3ff290 */ /* 0x000fe8000fffe03f */
[----:B------:R-:W-:Y:S04]  /*3ba90*/  STL.64 [R1+0x760], R96 ;  /* 0x0007606001007387 */ /* 0x000fe80000100a00 */
[----:B------:R1:W-:Y:S01]  /*3baa0*/  STL.64 [R1+0x768], R98 ;  /* 0x0007686201007387 */ /* 0x0003e20000100a00 */
[C---:B------:R-:W-:Y:S03]  /*3bab0*/  HMMA.1688.F32.TF32 R72, R216.reuse, R64, R72 ;  /* 0x00000040d848723c */ /* 0x040fe60000081048 */
[----:B-1----:R-:W3:Y:S04]  /*3bac0*/  LDL.LU.64 R98, [R1+0x2b48] ;  /* 0x002b480001627983 */ /* 0x002ee80000300a00 */
[----:B------:R-:W3:Y:S04]  /*3bad0*/  LDL.LU.64 R96, [R1+0x2b40] ;  /* 0x002b400001607983 */ /* 0x000ee80000300a00 */
[----:B------:R-:W-:Y:S04]  /*3bae0*/  STL.64 [R1+0x750], R92 ;  /* 0x0007505c01007387 */ /* 0x000fe80000100a00 */
[----:B------:R1:W-:Y:S01]  /*3baf0*/  STL.64 [R1+0x758], R94 ;  /* 0x0007585e01007387 */ /* 0x0003e20000100a00 */
[C---:B------:R-:W-:Y:S03]  /*3bb00*/  HMMA.1688.F32.TF32 R120, R216.reuse, R48, R120 ;  /* 0x00000030d878723c */ /* 0x040fe60000081078 */
[----:B-1----:R-:W3:Y:S04]  /*3bb10*/  LDL.LU.64 R94, [R1+0x2b38] ;  /* 0x002b3800015e7983 */ /* 0x002ee80000300a00 */
[----:B------:R-:W3:Y:S04]  /*3bb20*/  LDL.LU.64 R92, [R1+0x2b30] ;  /* 0x002b3000015c7983 */ /* 0x000ee80000300a00 */
[----:B------:R-:W-:Y:S04]  /*3bb30*/  STL.64 [R1+0x740], R88 ;  /* 0x0007405801007387 */ /* 0x000fe80000100a00 */
[----:B------:R1:W-:Y:S04]  /*3bb40*/  STL.64 [R1+0x748], R90 ;  /* 0x0007485a01007387 */ /* 0x0003e80000100a00 */
[----:B-1----:R-:W3:Y:S04]  /*3bb50*/  LDL.LU.64 R90, [R1+0x2b28] ;  /* 0x002b2800015a7983 */ /* 0x002ee80000300a00 */
[----:B------:R-:W3:Y:S04]  /*3bb60*/  LDL.LU.64 R88, [R1+0x2b20] ;  /* 0x002b200001587983 */ /* 0x000ee80000300a00 */
[----:B------:R-:W-:Y:S04]  /*3bb70*/  STL.64 [R1+0x730], R84 ;  /* 0x0007305401007387 */ /* 0x000fe80000100a00 */
[----:B------:R1:W-:Y:S04]  /*3bb80*/  STL.64 [R1+0x738], R86 ;  /* 0x0007385601007387 */ /* 0x0003e80000100a00 */
        /* <DEDUP_REMOVED lines=8> */
[----:B------:R1:W-:Y:S01]  /*3bc10*/  STL.64 [R1+0x718], R78 ;  /* 0x0007184e01007387 */ /* 0x0003e20000100a00 */
[----:B--2---:R-:W-:Y:S03]  /*3bc20*/  HMMA.1688.F32.TF32 R244, R216, R8, R244 ;  /* 0x00000008d8f4723c */ /* 0x004fe600000810f4 */
        /* <DEDUP_REMOVED lines=37> */
[----:B------:R-:W2:Y:S01]  /*3be80*/  LDL.LU.64 R244, [R1+0x2a60] ;  /* 0x002a600001f47983 */ /* 0x000ea20000300a00 */
[C---:B----4-:R-:W-:Y:S08]  /*3be90*/  HMMA.1688.F32.TF32 R32, R220.reuse, R140, R32 ;  /* 0x0000008cdc20723c */ /* 0x050ff00000081020 */
[C---:B---3--:R-:W-:Y:S08]  /*3bea0*/  HMMA.1688.F32.TF32 R28, R220.reuse, R136, R28 ;  /* 0x00000088dc1c723c */ /* 0x048ff0000008101c */
[C---:B------:R-:W-:Y:S08]  /*3beb0*/  HMMA.1688.F32.TF32 R232, R220.reuse, R16, R232 ;  /* 0x00000010dce8723c */ /* 0x040ff000000810e8 */
[C---:B------:R-:W-:Y:S08]  /*3bec0*/  HMMA.1688.F32.TF32 R228, R220.reuse, R4, R228 ;  /* 0x00000004dce4723c */ /* 0x040ff000000810e4 */
[C---:B------:R-:W-:Y:S08]  /*3bed0*/  HMMA.1688.F32.TF32 R212, R220.reuse, R132, R212 ;  /* 0x00000084dcd4723c */ /* 0x040ff000000810d4 */
[C---:B------:R-:W-:Y:S08]  /*3bee0*/  HMMA.1688.F32.TF32 R236, R220.reuse, R128, R236 ;  /* 0x00000080dcec723c */ /* 0x040ff000000810ec */
[----:B------:R-:W-:Y:S08]  /*3bef0*/  HMMA.1688.F32.TF32 R248, R220, R64, R248 ;  /* 0x00000040dcf8723c */ /* 0x000ff000000810f8 */
[----:B--2---:R-:W-:Y:S01]  /*3bf00*/  HMMA.1688.F32.TF32 R216, R216, R12, R244 ;  /* 0x0000000cd8d8723c */ /* 0x004fe200000810f4 */
[----:B------:R-:W2:Y:S11]  /*3bf10*/  LDL.LU R244, [R1+0x10] ;  /* 0x0000100001f47983 */ /* 0x000eb60000300800 */
[----:B------:R-:W-:Y:S11]  /*3bf20*/  @!UPT UIADD3 URZ, URZ, URZ, URZ ;  /* 0x0000003f3f3ff290 */ /* 0x000ff6000fffe03f */
[----:B------:R-:W-:Y:S04]  /*3bf30*/  STL.64 [R1+0x670], R216 ;  /* 0x000670d801007387 */ /* 0x000fe80000100a00 */
[----:B------:R-:W-:Y:S04]  /*3bf40*/  STL.64 [R1+0x678], R218 ;  /* 0x000678da01007387 */ /* 0x000fe80000100a00 */
[----:B------:R-:W2:Y:S04]  /*3bf50*/  LDL.LU R245, [R1+0x14] ;  /* 0x0000140001f57983 */ /* 0x000ea80000300800 */
[----:B------:R-:W2:Y:S04]  /*3bf60*/  LDL.LU R246, [R1+0x18] ;  /* 0x0000180001f67983 */ /* 0x000ea80000300800 */
[----:B------:R-:W2:Y:S04]  /*3bf70*/  LDL.LU R247, [R1+0x1c] ;  /* 0x00001c0001f77983 */ /* 0x000ea80000300800 */
[----:B------:R-:W-:Y:S04]  /*3bf80*/  STL.64 [R1+0x660], R32 ;  /* 0x0006602001007387 */ /* 0x000fe80000100a00 */
[----:B------:R1:W-:Y:S01]  /*3bf90*/  STL.64 [R1+0x668], R34 ;  /* 0x0006682201007387 */ /* 0x0003e20000100a00 */
[C---:B------:R-:W-:Y:S03]  /*3bfa0*/  HMMA.1688.F32.TF32 R224, R220.reuse, R56, R224 ;  /* 0x00000038dce0723c */ /* 0x040fe600000810e0 */
[----:B------:R-:W-:Y:S04]  /*3bfb0*/  LDS R216, [R3+0x10300] ;  /* 0x0103000003d87984 */ /* 0x000fe80000000800 */
[----:B------:R-:W-:Y:S04]  /*3bfc0*/  LDS R218, [R3+0x12300] ;  /* 0x0123000003da7984 */ /* 0x000fe80000000800 */
[----:B-1----:R-:W3:Y:S04]  /*3bfd0*/  LDL.LU.64 R34, [R1+0x2a58] ;  /* 0x002a580001227983 */ /* 0x002ee80000300a00 */
[----:B------:R-:W3:Y:S04]  /*3bfe0*/  LDL.LU.64 R32, [R1+0x2a50] ;  /* 0x002a500001207983 */ /* 0x000ee80000300a00 */
[----:B------:R-:W-:Y:S04]  /*3bff0*/  STL.64 [R1+0x650], R28 ;  /* 0x0006501c01007387 */ /* 0x000fe80000100a00 */
[----:B------:R1:W-:Y:S04]  /*3c000*/  STL.64 [R1+0x658], R30 ;  /* 0x0006581e01007387 */ /* 0x0003e80000100a00 */
[----:B------:R-:W-:Y:S04]  /*3c010*/  LDS R217, [R240+0x10300] ;  /* 0x01030000f0d97984 */ /* 0x000fe80000000800 */
[----:B------:R-:W4:Y:S04]  /*3c020*/  LDS R219, [R240+0x12300] ;  /* 0x01230000f0db7984 */ /* 0x000f280000000800 */
        /* <DEDUP_REMOVED lines=21> */
[----:B------:R-:W4:Y:S01]  /*3c180*/  LDL.LU.64 R248, [R1+0x29f0] ;  /* 0x0029f00001f87983 */ /* 0x000f220000300a00 */
[C---:B--2---:R-:W-:Y:S11]  /*3c190*/  HMMA.1688.F32.TF32 R244, R220.reuse, R60, R244 ;  /* 0x0000003cdcf4723c */ /* 0x044ff600000810f4 */
[----:B------:R-:W-:Y:S11]  /*3c1a0*/  @!UPT UIADD3 URZ, URZ, URZ, URZ ;  /* 0x0000003f3f3ff290 */ /* 0x000ff6000fffe03f */
[----:B------:R-:W-:Y:S01]  /*3c1b0*/  @!UPT UIADD3 URZ, URZ, URZ, URZ ;  /* 0x0000003f3f3ff290 */ /* 0x000fe2000fffe03f */
[----:B------:R-:W-:Y:S04]  /*3c1c0*/  STL.64 [R1+0x5f0], R244 ;  /* 0x0005f0f401007387 */ /* 0x000fe80000100a00 */
[----:B------:R-:W-:Y:S04]  /*3c1d0*/  STL.64 [R1+0x5f8], R246 ;  /* 0x0005f8f601007387 */ /* 0x000fe80000100a00 */
[----:B------:R-:W-:Y:S04]  /*3c1e0*/  STL.64 [R1+0x5e0], R224 ;  /* 0x0005e0e001007387 */ /* 0x000fe80000100a00 */
[----:B------:R1:W-:Y:S01]  /*3c1f0*/  STL.64 [R1+0x5e8], R226 ;  /* 0x0005e8e201007387 */ /* 0x0003e20000100a00 */
[C---:B---3--:R-:W-:Y:S08]  /*3c200*/  HMMA.1688.F32.TF32 R32, R220.reuse, R12, R32 ;  /* 0x0000000cdc20723c */ /* 0x048ff00000081020 */
[C---:B----4-:R-:W-:Y:S08]  /*3c210*/  HMMA.1688.F32.TF32 R228, R220.reuse, R24, R228 ;  /* 0x00000018dce4723c */ /* 0x050ff000000810e4 */
[C---:B------:R-:W-:Y:S08]  /*3c220*/  HMMA.1688.F32.TF32 R212, R220.reuse, R44, R212 ;  /* 0x0000002cdcd4723c */ /* 0x040ff000000810d4 */
[C---:B-1----:R-:W-:Y:S01]  /*3c230*/  HMMA.1688.F32.TF32 R224, R220.reuse, R48, R236 ;  /* 0x00000030dce0723c */ /* 0x042fe200000810ec */
[----:B------:R-:W-:Y:S04]  /*3c240*/  LDS R236, [R3+0x10400] ;  /* 0x0104000003ec7984 */ /* 0x000fe80000000800 */
[----:B------:R-:W-:Y:S04]  /*3c250*/  LDS R238, [R3+0x12400] ;  /* 0x0124000003ee7984 */ /* 0x000fe80000000800 */
[----:B------:R-:W-:Y:S04]  /*3c260*/  LDS R237, [R240+0x10400] ;  /* 0x01040000f0ed7984 */ /* 0x000fe80000000800 */
[----:B------:R-:W-:Y:S01]  /*3c270*/  LDS R239, [R240+0x12400] ;  /* 0x01240000f0ef7984 */ /* 0x000fe20000000800 */
[C---:B------:R-:W-:Y:S11]  /*3c280*/  HMMA.1688.F32.TF32 R244, R220.reuse, R52, R248 ;  /* 0x00000034dcf4723c */ /* 0x040ff600000810f8 */
[----:B------:R-:W-:Y:S11]  /*3c290*/  @!UPT UIADD3 URZ, URZ, URZ, URZ ;  /* 0x0000003f3f3ff290 */ /* 0x000ff6000fffe03f */
[----:B------:R-:W-:Y:S01]  /*3c2a0*/  @!UPT UIADD3 URZ, URZ, URZ, URZ ;  /* 0x0000003f3f3ff290 */ /* 0x000fe2000fffe03f */
[----:B------:R-:W-:Y:S04]  /*3c2b0*/  STL.64 [R1+0x5d0], R244 ;  /* 0x0005d0f401007387 */ /* 0x000fe80000100a00 */
[----:B------:R-:W-:Y:S04]  /*3c2c0*/  STL.64 [R1+0x5d8], R246 ;  /* 0x0005d8f601007387 */ /* 0x000fe80000100a00 */
        /* <DEDUP_REMOVED lines=28> */
[C---:B-1----:R-:W-:Y:S08]  /*3c490*/  HMMA.1688.F32.TF32 R108, R216.reuse, R132, R36 ;  /* 0x00000084d86c723c */ /* 0x042ff00000081024 */
[----:B------:R-:W-:Y:S01]  /*3c4a0*/  STL.64 [R1+0x530], R32 ;  /* 0x0005302001007387 */ /* 0x000fe20000100a00 */
[C---:B------:R-:W-:Y:S03]  /*3c4b0*/  HMMA.1688.F32.TF32 R36, R216.reuse, R128, R40 ;  /* 0x00000080d824723c */ /* 0x040fe60000081028 */
[----:B------:R1:W-:Y:S05]  /*3c4c0*/  STL.64 [R1+0x538], R34 ;  /* 0x0005382201007387 */ /* 0x0003ea0000100a00 */
[C---:B-1----:R-:W-:Y:S06]  /*3c4d0*/  HMMA.1688.F32.TF32 R32, R216.reuse, R64, R68 ;  /* 0x00000040d820723c */ /* 0x042fec0000081044 */
[----:B------:R-:W-:Y:S04]  /*3c4e0*/  STL.64 [R1+0x520], R108 ;  /* 0x0005206c01007387 */ /* 0x000fe80000100a00 */
[----:B------:R-:W-:Y:S01]  /*3c4f0*/  STL.64 [R1+0x528], R110 ;  /* 0x0005286e01007387 */ /* 0x000fe20000100a00 */
[C---:B------:R-:W-:Y:S04]  /*3c500*/  HMMA.1688.F32.TF32 R40, R216.reuse, R60, R72 ;  /* 0x0000003cd828723c */ /* 0x040fe80000081048 */
[----:B------:R-:W-:Y:S04]  /*3c510*/  STL.64 [R1+0x510], R36 ;  /* 0x0005102401007387 */ /* 0x000fe80000100a00 */
[----:B------:R1:W-:Y:S04]  /*3c520*/  STL.64 [R1+0x518], R38 ;  /* 0x0005182601007387 */ /* 0x0003e80000100a00 */
[----:B------:R-:W-:Y:S01]  /*3c530*/  STL.64 [R1+0x500], R32 ;  /* 0x0005002001007387 */ /* 0x000fe20000100a00 */
[----:B-1----:R-:W-:Y:S03]  /*3c540*/  HMMA.1688.F32.TF32 R36, R216, R56, R76 ;  /* 0x00000038d824723c */ /* 0x002fe6000008104c */
[----:B------:R1:W-:Y:S01]  /*3c550*/  STL.64 [R1+0x508], R34 ;  /* 0x0005082201007387 */ /* 0x0003e20000100a00 */
[----:B------:R-:W-:-:S02]  /*3c560*/  IMAD.MOV.U32 R230, RZ, RZ, R206 ;  /* 0x000000ffffe67224 */ /* 0x000fc400078e00ce */
[----:B------:R-:W-:Y:S01]  /*3c570*/  IMAD.MOV.U32 R231, RZ, RZ, R207 ;  /* 0x000000ffffe77224 */ /* 0x000fe200078e00cf */
[----:B------:R-:W-:Y:S01]  /*3c580*/  MOV R235, R204 ;  /* 0x000000cc00eb7202 */ /* 0x000fe20000000f00 */
[----:B------:R-:W-:Y:S01]  /*3c590*/  IMAD.MOV.U32 R234, RZ, RZ, R205 ;  /* 0x000000ffffea7224 */ /* 0x000fe200078e00cd */
[----:B------:R-:W-:Y:S01]  /*3c5a0*/  MOV R223, R208 ;  /* 0x000000d000df7202 */ /* 0x000fe20000000f00 */
[----:B------:R-:W-:Y:S01]  /*3c5b0*/  IMAD.MOV.U32 R244, RZ, RZ, R209 ;  /* 0x000000fffff47224 */ /* 0x000fe200078e00d1 */
[----:B------:R-:W-:Y:S01]  /*3c5c0*/  LDS R76, [R3+0x10580] ;  /* 0x01058000034c7984 */ /* 0x000fe20000000800 */
[C---:B-1----:R-:W-:Y:S03]  /*3c5d0*/  HMMA.1688.F32.TF32 R32, R216.reuse, R52, R80 ;  /* 0x00000034d820723c */ /* 0x042fe60000081050 */
[----:B------:R-:W-:Y:S04]  /*3c5e0*/  STL.64 [R1+0x4f0], R40 ;  /* 0x0004f02801007387 */ /* 0x000fe80000100a00 */
[----:B------:R1:W-:Y:S04]  /*3c5f0*/  STL.64 [R1+0x4f8], R42 ;  /* 0x0004f82a01007387 */ /* 0x0003e80000100a00 */
[----:B------:R-:W-:Y:S04]  /*3c600*/  STL.64 [R1+0x4e0], R36 ;  /* 0x0004e02401007387 */ /* 0x000fe80000100a00 */
[----:B------:R3:W-:Y:S01]  /*3c610*/  STL.64 [R1+0x4e8], R38 ;  /* 0x0004e82601007387 */ /* 0x0007e20000100a00 */
[----:B-1----:R-:W-:Y:S01]  /*3c620*/  HMMA.1688.F32.TF32 R40, R216, R48, R84 ;  /* 0x00000030d828723c */ /* 0x002fe20000081054 */
[----:B------:R-:W-:-:S02]  /*3c630*/  IMAD.MOV.U32 R245, RZ, RZ, R210 ;  /* 0x000000fffff57224 */ /* 0x000fc400078e00d2 */
[----:B------:R-:W-:Y:S04]  /*3c640*/  LDS R78, [R3+0x12580] ;  /* 0x01258000034e7984 */ /* 0x000fe80000000800 */
[----:B------:R-:W-:Y:S01]  /*3c650*/  STL.64 [R1+0x4d0], R32 ;  /* 0x0004d02001007387 */ /* 0x000fe20000100a00 */
[----:B---3--:R-:W-:Y:S03]  /*3c660*/  HMMA.1688.F32.TF32 R36, R216, R44, R88 ;  /* 0x0000002cd824723c */ /* 0x008fe60000081058 */
[----:B------:R1:W-:Y:S01]  /*3c670*/  STL.64 [R1+0x4d8], R34 ;  /* 0x0004d82201007387 */ /* 0x0003e20000100a00 */
[----:B------:R-:W-:-:S03]  /*3c680*/  IMAD.MOV.U32 R246, RZ, RZ, R211 ;  /* 0x000000fffff67224 */ /* 0x000fc600078e00d3 */
[----:B------:R-:W-:Y:S04]  /*3c690*/  LDS R77, [R240+0x10580] ;  /* 0x01058000f04d7984 */ /* 0x000fe80000000800 */
[----:B------:R-:W-:Y:S01]  /*3c6a0*/  LDS R79, [R240+0x12580] ;  /* 0x01258000f04f7984 */ /* 0x000fe20000000800 */
[C---:B-1----:R-:W-:Y:S03]  /*3c6b0*/  HMMA.1688.F32.TF32 R32, R216.reuse, R24, R92 ;  /* 0x00000018d820723c */ /* 0x042fe6000008105c */
[----:B------:R-:W-:Y:S04]  /*3c6c0*/  STL.64 [R1+0x4c0], R40 ;  /* 0x0004c02801007387 */ /* 0x000fe80000100a00 */
[----:B------:R1:W-:Y:S04]  /*3c6d0*/  STL.64 [R1+0x4c8], R42 ;  /* 0x0004c82a01007387 */ /* 0x0003e80000100a00 */
[----:B------:R-:W-:Y:S04]  /*3c6e0*/  STL.64 [R1+0x4b0], R36 ;  /* 0x0004b02401007387 */ /* 0x000fe80000100a00 */
[----:B------:R3:W-:Y:S01]  /*3c6f0*/  STL.64 [R1+0x4b8], R38 ;  /* 0x0004b82601007387 */ /* 0x0007e20000100a00 */
[C---:B-1----:R-:W-:Y:S07]  /*3c700*/  HMMA.1688.F32.TF32 R40, R216.reuse, R20, R96 ;  /* 0x00000014d828723c */ /* 0x042fee0000081060 */
[----:B------:R-:W-:Y:S01]  /*3c710*/  STL.64 [R1+0x4a0], R32 ;  /* 0x0004a02001007387 */ /* 0x000fe20000100a00 */
[C---:B---3--:R-:W-:Y:S03]  /*3c720*/  HMMA.1688.F32.TF32 R36, R216.reuse, R8, R100 ;  /* 0x00000008d824723c */ /* 0x048fe60000081064 */
[----:B------:R1:W-:Y:S05]  /*3c730*/  STL.64 [R1+0x4a8], R34 ;  /* 0x0004a82201007387 */ /* 0x0003ea0000100a00 */
[----:B-1----:R-:W-:Y:S07]  /*3c740*/  HMMA.1688.F32.TF32 R32, R216, R12, R104 ;  /* 0x0000000cd820723c */ /* 0x002fee0000081068 */
[----:B------:R-:W-:Y:S04]  /*3c750*/  STL.64 [R1+0x490], R40 ;  /* 0x0004902801007387 */ /* 0x000fe80000100a00 */
[----:B------:R2:W-:Y:S04]  /*3c760*/  STL.64 [R1+0x498], R42 ;  /* 0x0004982a01007387 */ /* 0x0005e80000100a00 */
[----:B------:R-:W-:Y:S04]  /*3c770*/  STL.64 [R1+0x480], R36 ;  /* 0x0004802401007387 */ /* 0x000fe80000100a00 */
[----:B------:R1:W-:Y:S01]  /*3c780*/  STL.64 [R1+0x488], R38 ;  /* 0x0004882601007387 */ /* 0x0003e20000100a00 */
[C---:B--2---:R-:W-:Y:S03]  /*3c790*/  HMMA.1688.F32.TF32 R40, R28.reuse, R140, R188 ;  /* 0x0000008c1c28723c */ /* 0x044fe600000810bc */
[----:B------:R-:W-:Y:S05]  /*3c7a0*/  STL.64 [R1+0x470], R32 ;  /* 0x0004702001007387 */ /* 0x000fea0000100a00 */
[C---:B-1----:R-:W-:Y:S01]  /*3c7b0*/  HMMA.1688.F32.TF32 R36, R28.reuse, R136, R192 ;  /* 0x000000881c24723c */ /* 0x042fe200000810c0 */
        /* <DEDUP_REMOVED lines=37> */
[C---:B-1----:R-:W-:Y:S08]  /*3ca10*/  HMMA.1688.F32.TF32 R32, R28.reuse, R8, R180 ;  /* 0x000000081c20723c */ /* 0x042ff000000810b4 */
[----:B------:R-:W-:Y:S01]  /*3ca20*/  HMMA.1688.F32.TF32 R28, R28, R12, R184 ;  /* 0x0000000c1c1c723c */ /* 0x000fe200000810b8 */
[----:B------:R-:W-:Y:S04]  /*3ca30*/  STL.64 [R1+0x3a0], R40 ;  /* 0x0003a02801007387 */ /* 0x000fe80000100a00 */
[----:B------:R-:W-:Y:S04]  /*3ca40*/  STL.64 [R1+0x3a8], R42 ;  /* 0x0003a82a01007387 */ /* 0x000fe80000100a00 */
[----:B------:R1:W-:Y:S04]  /*3ca50*/  STL.64 [R1+0x380], R36 ;  /* 0x0003802401007387 */ /* 0x0003e80000100a00 */
[----:B------:R2:W-:Y:S04]  /*3ca60*/  STL.64 [R1+0x388], R38 ;  /* 0x0003882601007387 */ /* 0x0005e80000100a00 */
[----:B------:R-:W3:Y:S04]  /*3ca70*/  LDL.LU R228, [R1+0x8b0] ;  /* 0x0008b00001e47983 */ /* 0x000ee80000300800 */
[----:B------:R-:W-:Y:S04]  /*3ca80*/  STL.64 [R1+0x370], R32 ;  /* 0x0003702001007387 */ /* 0x000fe80000100a00 */
[----:B------:R-:W-:Y:S04]  /*3ca90*/  STL.64 [R1+0x378], R34 ;  /* 0x0003782201007387 */ /* 0x000fe80000100a00 */
[----:B------:R-:W-:Y:S04]  /*3caa0*/  STL.64 [R1+0x1d0], R28 ;  /* 0x0001d01c01007387 */ /* 0x000fe80000100a00 */
[----:B------:R4:W-:Y:S04]  /*3cab0*/  STL.64 [R1+0x1d8], R30 ;  /* 0x0001d81e01007387 */ /* 0x0009e80000100a00 */
[----:B------:R-:W3:Y:S04]  /*3cac0*/  LDL.LU R229, [R1+0x8b4] ;  /* 0x0008b40001e57983 */ /* 0x000ee80000300800 */
[----:B------:R-:W2:Y:S04]  /*3cad0*/  LDL.LU R206, [R1+0x29e8] ;  /* 0x0029e80001ce7983 */ /* 0x000ea80000300800 */
        /* <DEDUP_REMOVED lines=11> */
[----:B--2---:R-:W-:-:S02]  /*3cb90*/  IMAD.MOV.U32 R111, RZ, RZ, R206 ;  /* 0x000000ffff6f7224 */ /* 0x004fc400078e00ce */
[----:B---3--:R-:W-:Y:S02]  /*3cba0*/  IMAD.MOV.U32 R110, RZ, RZ, R207 ;  /* 0x000000ffff6e7224 */ /* 0x008fe400078e00cf */
[----:B------:R-:W2:Y:S04]  /*3cbb0*/  LDL.LU R207, [R1+0x29d8] ;  /* 0x0029d80001cf7983 */ /* 0x000ea80000300800 */
[----:B------:R-:W3:Y:S01]  /*3cbc0*/  LDL.LU R206, [R1+0x29d4] ;  /* 0x0029d40001ce7983 */ /* 0x000ee20000300800 */
[----:B----4-:R-:W-:-:S03]  /*3cbd0*/  IMAD.MOV.U32 R112, RZ, RZ, R205 ;  /* 0x000000ffff707224 */ /* 0x010fc600078e00cd */
[----:B------:R-:W4:Y:S01]  /*3cbe0*/  LDL.LU R205, [R1+0x29d0] ;  /* 0x0029d00001cd7983 */ /* 0x000f220000300800 */
[----:B------:R-:W-:-:S03]  /*3cbf0*/  MOV R113, R204 ;  /* 0x000000cc00717202 */ /* 0x000fc60000000f00 */
[----:B------:R-:W2:Y:S04]  /*3cc00*/  LDL.LU R204, [R1+0x29cc] ;  /* 0x0029cc0001cc7983 */ /* 0x000ea80000300800 */
[----:B------:R-:W2:Y:S04]  /*3cc10*/  LDL.LU R114, [R1+0x308] ;  /* 0x0003080001727983 */ /* 0x000ea80000300800 */
[----:B------:R-:W2:Y:S04]  /*3cc20*/  LDL.LU R115, [R1+0x30c] ;  /* 0x00030c0001737983 */ /* 0x000ea80000300800 */
[----:B------:R-:W2:Y:S01]  /*3cc30*/  LDL.LU R120, [R1+0x190] ;  /* 0x0001900001787983 */ /* 0x000ea20000300800 */
[----:B---3--:R-:W-:-:S03]  /*3cc40*/  IMAD.MOV.U32 R121, RZ, RZ, R206 ;  /* 0x000000ffff797224 */ /* 0x008fc600078e00ce */
[----:B------:R-:W3:Y:S01]  /*3cc50*/  LDL.LU R206, [R1+0x29c8] ;  /* 0x0029c80001ce7983 */ /* 0x000ee20000300800 */
[----:B----4-:R-:W-:-:S03]  /*3cc60*/  IMAD.MOV.U32 R122, RZ, RZ, R205 ;  /* 0x000000ffff7a7224 */ /* 0x010fc600078e00cd */
[----:B------:R-:W4:Y:S01]  /*3cc70*/  LDL.LU R205, [R1+0x29c4] ;  /* 0x0029c40001cd7983 */ /* 0x000f220000300800 */
[----:B--2---:R-:W-:-:S03]  /*3cc80*/  IMAD.MOV.U32 R123, RZ, RZ, R204 ;  /* 0x000000ffff7b7224 */ /* 0x004fc600078e00cc */
[----:B------:R-:W2:Y:S04]  /*3cc90*/  LDL.LU R204, [R1+0x29c0] ;  /* 0x0029c00001cc7983 */ /* 0x000ea80000300800 */
[----:B-1----:R-:W2:Y:S04]  /*3cca0*/  LDL.LU R36, [R1+0x180] ;  /* 0x0001800001247983 */ /* 0x002ea80000300800 */
[----:B------:R-:W2:Y:S04]  /*3ccb0*/  LDL.LU R37, [R1+0x184] ;  /* 0x0001840001257983 */ /* 0x000ea80000300800 */
[----:B------:R-:W2:Y:S04]  /*3ccc0*/  LDL.LU R38, [R1+0x188] ;  /* 0x0001880001267983 */ /* 0x000ea80000300800 */
[----:B------:R-:W2:Y:S04]  /*3ccd0*/  LDL.LU R39, [R1+0x18c] ;  /* 0x00018c0001277983 */ /* 0x000ea80000300800 */
[----:B------:R-:W2:Y:S01]  /*3cce0*/  LDL.LU R40, [R1+0x170] ;  /* 0x0001700001287983 */ /* 0x000ea20000300800 */
[----:B------:R-:W-:-:S02]  /*3ccf0*/  IMAD.MOV.U32 R116, RZ, RZ, R207 ;  /* 0x000000ffff747224 */ /* 0x000fc400078e00cf */
[----:B---3--:R-:W-:Y:S02]  /*3cd00*/  IMAD.MOV.U32 R43, RZ, RZ, R206 ;  /* 0x000000ffff2b7224 */ /* 0x008fe400078e00ce */
[----:B----4-:R-:W-:Y:S01]  /*3cd10*/  IMAD.MOV.U32 R42, RZ, RZ, R205 ;  /* 0x000000ffff2a7224 */ /* 0x010fe200078e00cd */
[----:B--2---:R-:W-:Y:S02]  /*3cd20*/  MOV R41, R204 ;  /* 0x000000cc00297202 */ /* 0x004fe40000000f00 */
        /* <DEDUP_REMOVED lines=8> */
[----:B------:R-:W4:Y:S04]  /*3cdb0*/  LDL.LU R117, [R1+0x2e4] ;  /* 0x0002e40001757983 */ /* 0x000f280000300800 */
[----:B------:R-:W4:Y:S04]  /*3cdc0*/  LDL.LU R118, [R1+0x2e8] ;  /* 0x0002e80001767983 */ /* 0x000f280000300800 */
[----:B------:R-:W4:Y:S04]  /*3cdd0*/  LDL.LU R119, [R1+0x2ec] ;  /* 0x0002ec0001777983 */ /* 0x000f280000300800 */
[----:B------:R-:W3:Y:S01]  /*3cde0*/  LDL.LU R248, [R1+0x8e0] ;  /* 0x0008e00001f87983 */ /* 0x000ee20000300800 */
[C---:B--2---:R-:W-:Y:S11]  /*3cdf0*/  HMMA.1688.F32.TF32 R28, R236.reuse, R140, R204 ;  /* 0x0000008cec1c723c */ /* 0x044ff600000810cc */
[----:B------:R-:W-:Y:S11]  /*3ce00*/  @!UPT UIADD3 URZ, URZ, URZ, URZ ;  /* 0x0000003f3f3ff290 */ /* 0x000ff6000fffe03f */
[----:B------:R-:W-:Y:S01]  /*3ce10*/  @!UPT UIADD3 URZ, URZ, URZ, URZ ;  /* 0x0000003f3f3ff290 */ /* 0x000fe2000fffe03f */
        /* <DEDUP_REMOVED lines=18> */
[----:B------:R-:W4:Y:S04]  /*3cf40*/  LDL.LU R225, [R1+0x894] ;  /* 0x0008940001e17983 */ /* 0x000f280000300800 */
[----:B------:R-:W4:Y:S04]  /*3cf50*/  LDL.LU R226, [R1+0x898] ;  /* 0x0008980001e27983 */ /* 0x000f280000300800 */
[----:B------:R-:W4:Y:S01]  /*3cf60*/  LDL.LU R227, [R1+0x89c] ;  /* 0x00089c0001e37983 */ /* 0x000f220000300800 */
[C---:B---3--:R-:W-:Y:S08]  /*3cf70*/  HMMA.1688.F32.TF32 R72, R236.reuse, R16, R68 ;  /* 0x00000010ec48723c */ /* 0x048ff00000081044 */
[C---:B------:R-:W-:Y:S08]  /*3cf80*/  HMMA.1688.F32.TF32 R68, R236.reuse, R4, R40 ;  /* 0x00000004ec44723c */ /* 0x040ff00000081028 */
[C---:B------:R-:W-:Y:S08]  /*3cf90*/  HMMA.1688.F32.TF32 R40, R236.reuse, R128, R120 ;  /* 0x00000080ec28723c */ /* 0x040ff00000081078 */
[C---:B-1----:R-:W-:Y:S01]  /*3cfa0*/  HMMA.1688.F32.TF32 R28, R236.reuse, R136, R208 ;  /* 0x00000088ec1c723c */ /* 0x042fe200000810d0 */
[----:B------:R-:W-:Y:S04]  /*3cfb0*/  LDS R208, [R3+0x10680] ;  /* 0x0106800003d07984 */ /* 0x000fe80000000800 */
[----:B------:R-:W-:Y:S03]  /*3cfc0*/  LDS R210, [R3+0x12680] ;  /* 0x0126800003d27984 */ /* 0x000fe60000000800 */
[C---:B--2---:R-:W-:Y:S01]  /*3cfd0*/  HMMA.1688.F32.TF32 R248, R236.reuse, R20, R248 ;  /* 0x00000014ecf8723c */ /* 0x044fe200000810f8 */
[----:B------:R-:W-:Y:S04]  /*3cfe0*/  LDS R209, [R240+0x10680] ;  /* 0x01068000f0d17984 */ /* 0x000fe80000000800 */
[----:B------:R-:W-:Y:S10]  /*3cff0*/  LDS R211, [R240+0x12680] ;  /* 0x01268000f0d37984 */ /* 0x000ff40000000800 */
[----:B------:R-:W-:Y:S04]  /*3d000*/  STL.64 [R1+0xb0], R28 ;  /* 0x0000b01c01007387 */ /* 0x000fe80000100a00 */
[----:B------:R1:W-:Y:S02]  /*3d010*/  STL.64 [R1+0xb8], R30 ;  /* 0x0000b81e01007387 */ /* 0x0003e40000100a00 */
[C---:B-1----:R-:W-:Y:S02]  /*3d020*/  HMMA.1688.F32.TF32 R28, R236.reuse, R132, R36 ;  /* 0x00000084ec1c723c */ /* 0x042fe40000081024 */
[----:B------:R-:W-:Y:S04]  /*3d030*/  STL.64 [R1+0xa0], R72 ;  /* 0x0000a04801007387 */ /* 0x000fe80000100a00 */
[----:B------:R-:W-:Y:S04]  /*3d040*/  STL.64 [R1+0xa8], R74 ;  /* 0x0000a84a01007387 */ /* 0x000fe80000100a00 */
[----:B------:R-:W-:Y:S01]  /*3d050*/  STL.64 [R1+0x90], R68 ;  /* 0x0000904401007387 */ /* 0x000fe20000100a00 */
[C---:B----4-:R-:W-:Y:S03]  /*3d060*/  HMMA.1688.F32.TF32 R36, R236.reuse, R64, R116 ;  /* 0x00000040ec24723c */ /* 0x050fe60000081074 */
[----:B------:R-:W-:Y:S09]  /*3d070*/  STL.64 [R1+0x98], R70 ;  /* 0x0000984601007387 */ /* 0x000ff20000100a00 */
[----:B------:R-:W-:Y:S04]  /*3d080*/  STL.64 [R1+0x80], R28 ;  /* 0x0000801c01007387 */ /* 0x000fe80000100a00 */
[----:B------:R1:W-:Y:S02]  /*3d090*/  STL.64 [R1+0x88], R30 ;  /* 0x0000881e01007387 */ /* 0x0003e40000100a00 */
[C---:B-1----:R-:W-:Y:S02]  /*3d0a0*/  HMMA.1688.F32.TF32 R28, R236.reuse, R60, R112 ;  /* 0x0000003cec1c723c */ /* 0x042fe40000081070 */
[----:B------:R-:W-:Y:S04]  /*3d0b0*/  STL.64 [R1+0x70], R40 ;  /* 0x0000702801007387 */ /* 0x000fe80000100a00 */
[----:B------:R1:W-:Y:S04]  /*3d0c0*/  STL.64 [R1+0x78], R42 ;  /* 0x0000782a01007387 */ /* 0x0003e80000100a00 */
[----:B------:R-:W-:Y:S04]  /*3d0d0*/  STL.64 [R1+0x60], R36 ;  /* 0x0000602401007387 */ /* 0x000fe80000100a00 */
[----:B------:R2:W-:Y:S01]  /*3d0e0*/  STL.64 [R1+0x68], R38 ;  /* 0x0000682601007387 */ /* 0x0005e20000100a00 */
[C---:B-1----:R-:W-:Y:S08]  /*3d0f0*/  HMMA.1688.F32.TF32 R40, R236.reuse, R56, R108 ;  /* 0x00000038ec28723c */ /* 0x042ff0000008106c */
[----:B------:R-:W-:Y:S01]  /*3d100*/  STL.64 [R1+0x50], R28 ;  /* 0x0000501c01007387 */ /* 0x000fe20000100a00 */
[C---:B--2---:R-:W-:Y:S03]  /*3d110*/  HMMA.1688.F32.TF32 R36, R236.reuse, R52, R232 ;  /* 0x00000034ec24723c */ /* 0x044fe600000810e8 */
[----:B------:R1:W-:Y:S05]  /*3d120*/  STL.64 [R1+0x58], R30 ;  /* 0x0000581e01007387 */ /* 0x0003ea0000100a00 */
[C---:B-1----:R-:W-:Y:S06]  /*3d130*/  HMMA.1688.F32.TF32 R28, R236.reuse, R48, R228 ;  /* 0x00000030ec1c723c */ /* 0x042fec00000810e4 */
        /* <DEDUP_REMOVED lines=8> */
[----:B------:R-:W2:Y:S01]  /*3d1c0*/  LDL.LU R234, [R1+0x918] ;  /* 0x0009180001ea7983 */ /* 0x000ea20000300800 */
[C---:B-1----:R-:W-:Y:S03]  /*3d1d0*/  HMMA.1688.F32.TF32 R28, R236.reuse, R44, R212 ;  /* 0x0000002cec1c723c */ /* 0x042fe600000810d4 */
[----:B------:R-:W2:Y:S04]  /*3d1e0*/  LDL.LU R235, [R1+0x91c] ;  /* 0x00091c0001eb7983 */ /* 0x000ea80000300800 */
[----:B------:R-:W3:Y:S04]  /*3d1f0*/  LDL.LU R228, [R1+0x930] ;  /* 0x0009300001e47983 */ /* 0x000ee80000300800 */
[----:B------:R-:W3:Y:S04]  /*3d200*/  LDL.LU R229, [R1+0x934] ;  /* 0x0009340001e57983 */ /* 0x000ee80000300800 */
[----:B------:R-:W3:Y:S04]  /*3d210*/  LDL.LU R230, [R1+0x938] ;  /* 0x0009380001e67983 */ /* 0x000ee80000300800 */
[----:B------:R-:W3:Y:S04]  /*3d220*/  LDL.LU R231, [R1+0x93c] ;  /* 0x00093c0001e77983 */ /* 0x000ee80000300800 */
[----:B------:R-:W4:Y:S04]  /*3d230*/  LDL.LU R212, [R1+0x940] ;  /* 0x0009400001d47983 */ /* 0x000f280000300800 */
[----:B------:R-:W-:Y:S04]  /*3d240*/  STL.64 [R1+0x10], R28 ;  /* 0x0000101c01007387 */ /* 0x000fe80000100a00 */
[----:B------:R1:W-:Y:S01]  /*3d250*/  STL.64 [R1+0x18], R30 ;  /* 0x0000181e01007387 */ /* 0x0003e20000100a00 */
[C---:B------:R-:W-:Y:S03]  /*3d260*/  HMMA.1688.F32.TF32 R244, R236.reuse, R8, R244 ;  /* 0x00000008ecf4723c */ /* 0x040fe600000810f4 */
[----:B------:R-:W4:Y:S04]  /*3d270*/  LDL.LU R213, [R1+0x944] ;  /* 0x0009440001d57983 */ /* 0x000f280000300800 */
[----:B------:R-:W4:Y:S01]  /*3d280*/  LDL.LU R214, [R1+0x948] ;  /* 0x0009480001d67983 */ /* 0x000f220000300800 */
[C---:B-1----:R-:W-:Y:S03]  /*3d290*/  HMMA.1688.F32.TF32 R28, R236.reuse, R24, R220 ;  /* 0x00000018ec1c723c */ /* 0x042fe600000810dc */
[----:B------:R-:W4:Y:S04]  /*3d2a0*/  LDL.LU R215, [R1+0x94c] ;  /* 0x00094c0001d77983 */ /* 0x000f280000300800 */
[----:B------:R-:W-:Y:S01]  /*3d2b0*/  STL.64 [R1+0x27f8], R250 ;  /* 0x0027f8fa01007387 */ /* 0x000fe20000100a00 */
[----:B------:R-:W-:Y:S11]  /*3d2c0*/  HMMA.1688.F32.TF32 R236, R236, R12, R224 ;  /* 0x0000000cecec723c */ /* 0x000ff600000810e0 */
[----:B------:R-:W-:Y:S04]  /*3d2d0*/  @!UPT UIADD3 URZ, URZ, URZ, URZ ;  /* 0x0000003f3f3ff290 */ /* 0x000fe8000fffe03f */
[----:B------:R-:W-:Y:S04]  /*3d2e0*/  STL.64 [R1], R28 ;  /* 0x0000001c01007387 */ /* 0x000fe80000100a00 */
        /* <DEDUP_REMOVED lines=13> */
[----:B------:R-:W-:Y:S04]  /*3d3c0*/  STL [R1+0x2818], R237 ;  /* 0x002818ed01007387 */ /* 0x000fe80000100800 */
[----:B------:R-:W-:Y:S04]  /*3d3d0*/  STL [R1+0x2814], R238 ;  /* 0x002814ee01007387 */ /* 0x000fe80000100800 */
[----:B------:R-:W-:Y:S04]  /*3d3e0*/  STL [R1+0x2810], R239 ;  /* 0x002810ef01007387 */ /* 0x000fe80000100800 */
[----:B------:R-:W-:Y:S04]  /*3d3f0*/  LDS R28, [R3+0x10500] ;  /* 0x01050000031c7984 */ /* 0x000fe80000000800 */
[----:B------:R-:W-:Y:S04]  /*3d400*/  LDS R30, [R3+0x12500] ;  /* 0x01250000031e7984 */ /* 0x000fe80000000800 */
[----:B------:R-:W-:Y:S04]  /*3d410*/  LDS R29, [R240+0x10500] ;  /* 0x01050000f01d7984 */ /* 0x000fe80000000800 */
[----:B------:R-:W1:Y:S01]  /*3d420*/  LDS R31, [R240+0x12500] ;  /* 0x01250000f01f7984 */ /* 0x000e620000000800 */
[C---:B--2---:R-:W-:Y:S03]  /*3d430*/  HMMA.1688.F32.TF32 R40, R32.reuse, R140, R232 ;  /* 0x0000008c2028723c */ /* 0x044fe600000810e8 */
[----:B------:R-:W2:Y:S05]  /*3d440*/  LDL.LU R232, [R1+0x990] ;  /* 0x0009900001e87983 */ /* 0x000eaa0000300800 */
[C---:B---3--:R-:W-:Y:S11]  /*3d450*/  HMMA.1688.F32.TF32 R36, R32.reuse, R136, R228 ;  /* 0x000000882024723c */ /* 0x048ff600000810e4 */
[----:B------:R-:W-:Y:S04]  /*3d460*/  @!UPT UIADD3 URZ, URZ, URZ, URZ ;  /* 0x0000003f3f3ff290 */ /* 0x000fe8000fffe03f */
[----:B------:R-:W-:Y:S04]  /*3d470*/  STL.64 [R1+0x1b0], R40 ;  /* 0x0001b02801007387 */ /* 0x000fe80000100a00 */
[----:B------:R-:W-:Y:S04]  /*3d480*/  STL.64 [R1+0x1b8], R42 ;  /* 0x0001b82a01007387 */ /* 0x000fe80000100a00 */
[----:B------:R-:W-:Y:S04]  /*3d490*/  STL.64 [R1+0x1a0], R36 ;  /* 0x0001a02401007387 */ /* 0x000fe80000100a00 */
[----:B------:R4:W-:Y:S04]  /*3d4a0*/  STL.64 [R1+0x1a8], R38 ;  /* 0x0001a82601007387 */ /* 0x0009e80000100a00 */
[----:B------:R-:W2:Y:S04]  /*3d4b0*/  LDL.LU R233, [R1+0x994] ;  /* 0x0009940001e97983 */ /* 0x000ea80000300800 */
[----:B------:R-:W2:Y:S01]  /*3d4c0*/  LDL.LU R234, [R1+0x998] ;  /* 0x0009980001ea7983 */ /* 0x000ea20000300800 */
[----:B----4-:R-:W-:Y:S03]  /*3d4d0*/  HMMA.1688.F32.TF32 R36, R32, R16, R212 ;  /* 0x000000102024723c */ /* 0x010fe600000810d4 */
[----:B------:R-:W2:Y:S04]  /*3d4e0*/  LDL.LU R235, [R1+0x99c] ;  /* 0x00099c0001eb7983 */ /* 0x000ea80000300800 */
[----:B------:R-:W3:Y:S04]  /*3d4f0*/  LDL.LU R228, [R1+0x9a0] ;  /* 0x0009a00001e47983 */ /* 0x000ee80000300800 */
[----:B------:R-:W3:Y:S04]  /*3d500*/  LDL.LU R229, [R1+0x9a4] ;  /* 0x0009a40001e57983 */ /* 0x000ee80000300800 */
[----:B------:R-:W3:Y:S04]  /*3d510*/  LDL.LU R230, [R1+0x9a8] ;  /* 0x0009a80001e67983 */ /* 0x000ee80000300800 */
[----:B------:R-:W3:Y:S05]  /*3d520*/  LDL.LU R231, [R1+0x9ac] ;  /* 0x0009ac0001e77983 */ /* 0x000eea0000300800 */
[----:B------:R-:W-:Y:S01]  /*3d530*/  MOV R247, R36 ;  /* 0x0000002400f77202 */ /* 0x000fe20000000f00 */
[----:B------:R-:W-:-:S02]  /*3d540*/  IMAD.MOV.U32 R246, RZ, RZ, R37 ;  /* 0x000000fffff67224 */ /* 0x000fc400078e0025 */
[----:B------:R-:W-:Y:S02]  /*3d550*/  IMAD.MOV.U32 R245, RZ, RZ, R38 ;  /* 0x000000fffff57224 */ /* 0x000fe400078e0026 */
[----:B------:R-:W-:Y:S02]  /*3d560*/  IMAD.MOV.U32 R244, RZ, RZ, R39 ;  /* 0x000000fffff47224 */ /* 0x000fe400078e0027 */
[C---:B------:R-:W-:Y:S03]  /*3d570*/  HMMA.1688.F32.TF32 R36, R32.reuse, R4, R224 ;  /* 0x000000042024723c */ /* 0x040fe600000810e0 */
[----:B------:R-:W-:Y:S04]  /*3d580*/  STL [R1+0x282c], R244 ;  /* 0x00282cf401007387 */ /* 0x000fe80000100800 */
[----:B------:R-:W-:Y:S04]  /*3d590*/  STL [R1+0x2828], R246 ;  /* 0x002828f601007387 */ /* 0x000fe80000100800 */
[----:B------:R-:W-:Y:S04]  /*3d5a0*/  STL [R1+0x2824], R247 ;  /* 0x002824f701007387 */ /* 0x000fe80000100800 */
[----:B------:R-:W-:Y:S04]  /*3d5b0*/  STL [R1+0x2820], R245 ;  /* 0x002820f501007387 */ /* 0x000fe80000100800 */
[----:B------:R-:W4:Y:S04]  /*3d5c0*/  LDL.LU R224, [R1+0x9c0] ;  /* 0x0009c00001e07983 */ /* 0x000f280000300800 */
        /* <DEDUP_REMOVED lines=12> */
[----:B------:R-:W-:Y:S01]  /*3d690*/  MOV R251, R36 ;  /* 0x0000002400fb7202 */ /* 0x000fe20000000f00 */
[----:B------:R-:W-:Y:S02]  /*3d6a0*/  IMAD.MOV.U32 R250, RZ, RZ, R37 ;  /* 0x000000fffffa7224 */ /* 0x000fe400078e0025 */
[----:B------:R-:W-:Y:S02]  /*3d6b0*/  IMAD.MOV.U32 R249, RZ, RZ, R38 ;  /* 0x000000fffff97224 */ /* 0x000fe400078e0026 */
[----:B------:R-:W-:-:S05]  /*3d6c0*/  IMAD.MOV.U32 R248, RZ, RZ, R39 ;  /* 0x000000fffff87224 */ /* 0x000fca00078e0027 */
[----:B------:R-:W-:Y:S04]  /*3d6d0*/  STL [R1+0x283c], R248 ;  /* 0x00283cf801007387 */ /* 0x000fe80000100800 */
[----:B------:R-:W-:Y:S04]  /*3d6e0*/  STL [R1+0x2838], R249 ;  /* 0x002838f901007387 */ /* 0x000fe80000100800 */
[----:B------:R-:W-:Y:S04]  /*3d6f0*/  STL [R1+0x2834], R250 ;  /* 0x002834fa01007387 */ /* 0x000fe80000100800 */
[----:B------:R-:W-:Y:S01]  /*3d700*/  STL [R1+0x2830], R251 ;  /* 0x002830fb01007387 */ /* 0x000fe20000100800 */
[----:B--2---:R-:W-:Y:S11]  /*3d710*/  HMMA.1688.F32.TF32 R36, R32, R128, R232 ;  /* 0x000000802024723c */ /* 0x004ff600000810e8 */
[----:B------:R-:W-:Y:S11]  /*3d720*/  @!UPT UIADD3 URZ, URZ, URZ, URZ ;  /* 0x0000003f3f3ff290 */ /* 0x000ff6000fffe03f */
[----:B------:R-:W-:Y:S01]  /*3d730*/  @!UPT UIADD3 URZ, URZ, URZ, URZ ;  /* 0x0000003f3f3ff290 */ /* 0x000fe2000fffe03f */
[----:B------:R3:W-:Y:S04]  /*3d740*/  STL.64 [R1+0x168], R38 ;  /* 0x0001682601007387 */ /* 0x0007e80000100a00 */
[----:B------:R-:W2:Y:S04]  /*3d750*/  LDL.LU R232, [R1+0x9d0] ;  /* 0x0009d00001e87983 */ /* 0x000ea80000300800 */
[----:B------:R-:W2:Y:S04]  /*3d760*/  LDL.LU R233, [R1+0x9d4] ;  /* 0x0009d40001e97983 */ /* 0x000ea80000300800 */
[----:B------:R-:W2:Y:S04]  /*3d770*/  LDL.LU R234, [R1+0x9d8] ;  /* 0x0009d80001ea7983 */ /* 0x000ea80000300800 */
[----:B------:R-:W2:Y:S01]  /*3d780*/  LDL.LU R235, [R1+0x9dc] ;  /* 0x0009dc0001eb7983 */ /* 0x000ea20000300800 */
[----:B------:R-:W-:Y:S01]  /*3d790*/  MOV R247, R36 ;  /* 0x0000002400f77202 */ /* 0x000fe20000000f00 */
[----:B------:R-:W-:-:S02]  /*3d7a0*/  IMAD.MOV.U32 R245, RZ, RZ, R37 ;  /* 0x000000fffff57224 */ /* 0x000fc400078e0025 */
[----:B---3--:R-:W-:Y:S03]  /*3d7b0*/  HMMA.1688.F32.TF32 R36, R32, R64, R228 ;  /* 0x000000402024723c */ /* 0x008fe600000810e4 */
[----:B------:R1:W-:Y:S04]  /*3d7c0*/  STL [R1+0x2844], R245 ;  /* 0x002844f501007387 */ /* 0x0003e80000100800 */
[----:B------:R3:W-:Y:S04]  /*3d7d0*/  STL [R1+0x2840], R247 ;  /* 0x002840f701007387 */ /* 0x0007e80000100800 */
[----:B------:R-:W2:Y:S04]  /*3d7e0*/  LDL.LU R228, [R1+0x9f0] ;  /* 0x0009f00001e47983 */ /* 0x000ea80000300800 */
[----:B------:R-:W2:Y:S04]  /*3d7f0*/  LDL.LU R229, [R1+0x9f4] ;  /* 0x0009f40001e57983 */ /* 0x000ea80000300800 */
[----:B------:R-:W2:Y:S04]  /*3d800*/  LDL.LU R230, [R1+0x9f8] ;  /* 0x0009f80001e67983 */ /* 0x000ea80000300800 */
[----:B------:R-:W2:Y:S01]  /*3d810*/  LDL.LU R231, [R1+0x9fc] ;  /* 0x0009fc0001e77983 */ /* 0x000ea20000300800 */
[----:B------:R-:W-:Y:S01]  /*3d820*/  IMAD.MOV.U32 R246, RZ, RZ, R39 ;  /* 0x000000fffff67224 */ /* 0x000fe200078e0027 */
[----:B------:R-:W-:Y:S01]  /*3d830*/  MOV R244, R38 ;  /* 0x0000002600f47202 */ /* 0x000fe20000000f00 */
[----:B------:R-:W-:-:S02]  /*3d840*/  IMAD.MOV.U32 R250, RZ, RZ, R36 ;  /* 0x000000fffffa7224 */ /* 0x000fc400078e0024 */
[----:B------:R-:W-:Y:S01]  /*3d850*/  IMAD.MOV.U32 R251, RZ, RZ, R37 ;  /* 0x000000fffffb7224 */ /* 0x000fe200078e0025 */
[----:B------:R1:W-:Y:S01]  /*3d860*/  STL [R1+0x2854], R246 ;  /* 0x002854f601007387 */ /* 0x0003e20000100800 */
[C---:B----4-:R-:W-:Y:S03]  /*3d870*/  HMMA.1688.F32.TF32 R40, R32.reuse, R60, R212 ;  /* 0x0000003c2028723c */ /* 0x050fe600000810d4 */
[----:B------:R-:W-:Y:S04]  /*3d880*/  STL [R1+0x2850], R244 ;  /* 0x002850f401007387 */ /* 0x000fe80000100800 */
[----:B------:R4:W-:Y:S04]  /*3d890*/  STL [R1+0x284c], R250 ;  /* 0x00284cfa01007387 */ /* 0x0009e80000100800 */
[----:B------:R1:W-:Y:S01]  /*3d8a0*/  STL [R1+0x2848], R251 ;  /* 0x002848fb01007387 */ /* 0x0003e20000100800 */
[----:B------:R-:W-:Y:S11]  /*3d8b0*/  HMMA.1688.F32.TF32 R36, R32, R56, R224 ;  /* 0x000000382024723c */ /* 0x000ff600000810e0 */
        /* <DEDUP_REMOVED lines=10> */
[----:B-1----:R-:W-:Y:S01]  /*3d960*/  IMAD.MOV.U32 R245, RZ, RZ, R36 ;  /* 0x000000fffff57224 */ /* 0x002fe200078e0024 */
[----:B------:R-:W-:Y:S01]  /*3d970*/  MOV R248, R38 ;  /* 0x0000002600f87202 */ /* 0x000fe20000000f00 */
[----:B---3--:R-:W-:-:S02]  /*3d980*/  IMAD.MOV.U32 R247, RZ, RZ, R37 ;  /* 0x000000fffff77224 */ /* 0x008fc400078e0025 */
[----:B------:R-:W-:-:S05]  /*3d990*/  IMAD.MOV.U32 R249, RZ, RZ, R39 ;  /* 0x000000fffff97224 */ /* 0x000fca00078e0027 */
[----:B------:R1:W-:Y:S04]  /*3d9a0*/  STL [R1+0x2864], R249 ;  /* 0x002864f901007387 */ /* 0x0003e80000100800 */
[----:B------:R-:W-:Y:S04]  /*3d9b0*/  STL [R1+0x2860], R248 ;  /* 0x002860f801007387 */ /* 0x000fe80000100800 */
[----:B------:R3:W-:Y:S04]  /*3d9c0*/  STL [R1+0x285c], R245 ;  /* 0x00285cf501007387 */ /* 0x0007e80000100800 */
[----:B------:R1:W-:Y:S01]  /*3d9d0*/  STL [R1+0x2858], R247 ;  /* 0x002858f701007387 */ /* 0x0003e20000100800 */
[C---:B--2---:R-:W-:Y:S11]  /*3d9e0*/  HMMA.1688.F32.TF32 R36, R32.reuse, R52, R232 ;  /* 0x000000342024723c */ /* 0x044ff600000810e8 */
[----:B------:R-:W-:Y:S11]  /*3d9f0*/  @!UPT UIADD3 URZ, URZ, URZ, URZ ;  /* 0x0000003f3f3ff290 */ /* 0x000ff6000fffe03f */
[----:B------:R-:W-:Y:S02]  /*3da00*/  @!UPT UIADD3 URZ, URZ, URZ, URZ ;  /* 0x0000003f3f3ff290 */ /* 0x000fe4000fffe03f */
[----:B------:R-:W-:Y:S01]  /*3da10*/  IMAD.MOV.U32 R246, RZ, RZ, R36 ;  /* 0x000000fffff67224 */ /* 0x000fe200078e0024 */
[----:B----4-:R-:W-:Y:S01]  /*3da20*/  MOV R250, R38 ;  /* 0x0000002600fa7202 */ /* 0x010fe20000000f00 */
[----:B------:R-:W-:Y:S02]  /*3da30*/  IMAD.MOV.U32 R244, RZ, RZ, R37 ;  /* 0x000000fffff47224 */ /* 0x000fe400078e0025 */
[----:B------:R-:W-:Y:S02]  /*3da40*/  IMAD.MOV.U32 R251, RZ, RZ, R39 ;  /* 0x000000fffffb7224 */ /* 0x000fe400078e0027 */
[----:B------:R-:W-:Y:S03]  /*3da50*/  HMMA.1688.F32.TF32 R36, R32, R48, R228 ;  /* 0x000000302024723c */ /* 0x000fe600000810e4 */
[----:B------:R-:W-:Y:S04]  /*3da60*/  STL [R1+0x2874], R251 ;  /* 0x002874fb01007387 */ /* 0x000fe80000100800 */
[----:B------:R-:W-:Y:S04]  /*3da70*/  STL [R1+0x2870], R250 ;  /* 0x002870fa01007387 */ /* 0x000fe80000100800 */
[----:B------:R-:W-:Y:S04]  /*3da80*/  STL [R1+0x286c], R246 ;  /* 0x00286cf601007387 */ /* 0x000fe80000100800 */
[----:B------:R-:W-:Y:S04]  /*3da90*/  STL [R1+0x2868], R244 ;  /* 0x002868f401007387 */ /* 0x000fe80000100800 */
[----:B------:R-:W2:Y:S04]  /*3daa0*/  LDL.LU R220, [R1+0xa10] ;  /* 0x000a100001dc7983 */ /* 0x000ea80000300800 */
[----:B------:R-:W2:Y:S01]  /*3dab0*/  LDL.LU R221, [R1+0xa14] ;  /* 0x000a140001dd7983 */ /* 0x000ea20000300800 */
[----:B-1----:R-:W-:Y:S01]  /*3dac0*/  IMAD.MOV.U32 R249, RZ, RZ, R36 ;  /* 0x000000fffff97224 */ /* 0x002fe200078e0024 */
[----:B---3--:R-:W-:Y:S01]  /*3dad0*/  MOV R245, R38 ;  /* 0x0000002600f57202 */ /* 0x008fe20000000f00 */
[----:B------:R-:W-:Y:S01]  /*3dae0*/  IMAD.MOV.U32 R248, RZ, RZ, R37 ;  /* 0x000000fffff87224 */ /* 0x000fe200078e0025 */
[----:B------:R-:W2:Y:S01]  /*3daf0*/  LDL.LU R222, [R1+0xa18] ;  /* 0x000a180001de7983 */ /* 0x000ea20000300800 */
[----:B------:R-:W-:-:S03]  /*3db00*/  IMAD.MOV.U32 R247, RZ, RZ, R39 ;  /* 0x000000fffff77224 */ /* 0x000fc600078e0027 */
[----:B------:R-:W2:Y:S04]  /*3db10*/  LDL.LU R223, [R1+0xa1c] ;  /* 0x000a1c0001df7983 */ /* 0x000ea80000300800 */
[----:B------:R-:W3:Y:S04]  /*3db20*/  LDL.LU R232, [R1+0xa00] ;  /* 0x000a000001e87983 */ /* 0x000ee80000300800 */
[----:B------:R-:W3:Y:S04]  /*3db30*/  LDL.LU R233, [R1+0xa04] ;  /* 0x000a040001e97983 */ /* 0x000ee80000300800 */
[----:B------:R-:W3:Y:S04]  /*3db40*/  LDL.LU R234, [R1+0xa08] ;  /* 0x000a080001ea7983 */ /* 0x000ee80000300800 */
[----:B------:R-:W3:Y:S04]  /*3db50*/  LDL.LU R235, [R1+0xa0c] ;  /* 0x000a0c0001eb7983 */ /* 0x000ee80000300800 */
[----:B------:R-:W-:Y:S04]  /*3db60*/  STL [R1+0x2884], R247 ;  /* 0x002884f701007387 */ /* 0x000fe80000100800 */
[----:B------:R-:W-:Y:S04]  /*3db70*/  STL [R1+0x2880], R245 ;  /* 0x002880f501007387 */ /* 0x000fe80000100800 */
[----:B------:R-:W-:Y:S04]  /*3db80*/  STL [R1+0x287c], R249 ;  /* 0x00287cf901007387 */ /* 0x000fe80000100800 */
[----:B------:R-:W-:Y:S04]  /*3db90*/  STL [R1+0x2878], R248 ;  /* 0x002878f801007387 */ /* 0x000fe80000100800 */
[----:B------:R-:W4:Y:S01]  /*3dba0*/  LDL.LU R228, [R1+0x9e0] ;  /* 0x0009e00001e47983 */ /* 0x000f220000300800 */
[C---:B------:R-:W-:Y:S11]  /*3dbb0*/  HMMA.1688.F32.TF32 R36, R32.reuse, R44, R212 ;  /* 0x0000002c2024723c */ /* 0x040ff600000810d4 */
[----:B------:R-:W-:Y:S11]  /*3dbc0*/  @!UPT UIADD3 URZ, URZ, URZ, URZ ;  /* 0x0000003f3f3ff290 */ /* 0x000ff6000fffe03f */
[----:B------:R-:W-:Y:S01]  /*3dbd0*/  @!UPT UIADD3 URZ, URZ, URZ, URZ ;  /* 0x0000003f3f3ff290 */ /* 0x000fe2000fffe03f */
[----:B------:R-:W-:Y:S04]  /*3dbe0*/  STL.64 [R1+0x100], R36 ;  /* 0x0001002401007387 */ /* 0x000fe80000100a00 */
[----:B------:R1:W-:Y:S04]  /*3dbf0*/  STL.64 [R1+0x108], R38 ;  /* 0x0001082601007387 */ /* 0x0003e80000100a00 */
[----:B------:R-:W4:Y:S04]  /*3dc00*/  LDL.LU R229, [R1+0x9e4] ;  /* 0x0009e40001e57983 */ /* 0x000f280000300800 */
[----:B------:R-:W4:Y:S04]  /*3dc10*/  LDL.LU R230, [R1+0x9e8] ;  /* 0x0009e80001e67983 */ /* 0x000f280000300800 */
[----:B------:R-:W4:Y:S01]  /*3dc20*/  LDL.LU R231, [R1+0x9ec] ;  /* 0x0009ec0001e77983 */ /* 0x000f220000300800 */
[----:B-1----:R-:W-:Y:S03]  /*3dc30*/  HMMA.1688.F32.TF32 R36, R32, R24, R224 ;  /* 0x000000182024723c */ /* 0x002fe600000810e0 */
        /* <DEDUP_REMOVED lines=8> */
[----:B------:R-:W-:Y:S01]  /*3dcc0*/  IMAD.MOV.U32 R251, RZ, RZ, R36 ;  /* 0x000000fffffb7224 */ /* 0x000fe200078e0024 */
[----:B------:R-:W-:Y:S01]  /*3dcd0*/  MOV R246, R38 ;  /* 0x0000002600f67202 */ /* 0x000fe20000000f00 */
[----:B------:R-:W-:-:S02]  /*3dce0*/  IMAD.MOV.U32 R250, RZ, RZ, R37 ;  /* 0x000000fffffa7224 */ /* 0x000fc400078e0025 */
        /* <DEDUP_REMOVED lines=9> */
[----:B------:R-:W-:Y:S01]  /*3dd80*/  MOV R249, R38 ;  /* 0x0000002600f97202 */ /* 0x000fe20000000f00 */
[----:B------:R-:W-:Y:S02]  /*3dd90*/  IMAD.MOV.U32 R245, RZ, RZ, R37 ;  /* 0x000000fffff57224 */ /* 0x000fe400078e0025 */
[----:B------:R-:W-:Y:S02]  /*3dda0*/  IMAD.MOV.U32 R248, RZ, RZ, R39 ;  /* 0x000000fffff87224 */ /* 0x000fe400078e0027 */
[C---:B---3--:R-:W-:Y:S11]  /*3ddb0*/  HMMA.1688.F32.TF32 R36, R32.reuse, R8, R232 ;  /* 0x000000082024723c */ /* 0x048ff600000810e8 */
[----:B------:R-:W-:Y:S11]  /*3ddc0*/  @!UPT UIADD3 URZ, URZ, URZ, URZ ;  /* 0x0000003f3f3ff290 */ /* 0x000ff6000fffe03f */
[----:B------:R-:W-:Y:S02]  /*3ddd0*/  @!UPT UIADD3 URZ, URZ, URZ, URZ ;  /* 0x0000003f3f3ff290 */ /* 0x000fe4000fffe03f */
[----:B-1----:R-:W-:Y:S01]  /*3dde0*/  IMAD.MOV.U32 R244, RZ, RZ, R36 ;  /* 0x000000fffff47224 */ /* 0x002fe200078e0024 */
[----:B------:R-:W-:Y:S01]  /*3ddf0*/  MOV R251, R38 ;  /* 0x0000002600fb7202 */ /* 0x000fe20000000f00 */
[----:B------:R-:W-:Y:S02]  /*3de00*/  IMAD.MOV.U32 R246, RZ, RZ, R37 ;  /* 0x000000fffff67224 */ /* 0x000fe400078e0025 */
[----:B------:R-:W-:Y:S01]  /*3de10*/  IMAD.MOV.U32 R250, RZ, RZ, R39 ;  /* 0x000000fffffa7224 */ /* 0x000fe200078e0027 */
[----:B----4-:R-:W-:Y:S08]  /*3de20*/  HMMA.1688.F32.TF32 R32, R32, R12, R228 ;  /* 0x0000000c2020723c */ /* 0x010ff000000810e4 */
[C---:B------:R-:W-:Y:S11]  /*3de30*/  HMMA.1688.F32.TF32 R36, R28.reuse, R140, R212 ;  /* 0x0000008c1c24723c */ /* 0x040ff600000810d4 */
[----:B------:R-:W-:Y:S05]  /*3de40*/  @!UPT UIADD3 URZ, URZ, URZ, URZ ;  /* 0x0000003f3f3ff290 */ /* 0x000fea000fffe03f */
[----:B------:R-:W-:Y:S01]  /*3de50*/  IMAD.MOV.U32 R236, RZ, RZ, R32 ;  /* 0x000000ffffec7224 */ /* 0x000fe200078e0020 */
[----:B------:R-:W-:Y:S01]  /*3de60*/  MOV R238, R34 ;  /* 0x0000002200ee7202 */ /* 0x000fe20000000f00 */
[----:B------:R-:W-:Y:S02]  /*3de70*/  IMAD.MOV.U32 R237, RZ, RZ, R33 ;  /* 0x000000ffffed7224 */ /* 0x000fe400078e0021 */
[----:B------:R-:W-:Y:S02]  /*3de80*/  IMAD.MOV.U32 R239, RZ, RZ, R35 ;  /* 0x000000ffffef7224 */ /* 0x000fe400078e0023 */
[C---:B------:R-:W-:Y:S01]  /*3de90*/  HMMA.1688.F32.TF32 R32, R28.reuse, R136, R224 ;  /* 0x000000881c20723c */ /* 0x040fe200000810e0 */
[----:B------:R-:W-:Y:S04]  /*3dea0*/  STL.64 [R1+0x28b0], R250 ;  /* 0x0028b0fa01007387 */ /* 0x000fe80000100a00 */
[----:B------:R-:W-:Y:S04]  /*3deb0*/  STL.64 [R1+0x28a8], R248 ;  /* 0x0028a8f801007387 */ /* 0x000fe80000100a00 */
        /* <DEDUP_REMOVED lines=90> */
[----:B---3--:R-:W3:Y:S04]  /*3e460*/  LDL.LU R38, [R1+0xba8] ;  /* 0x000ba80001267983 */ /* 0x008ee80000300800 */
        /* <DEDUP_REMOVED lines=17> */
[C---:B--2---:R-:W-:Y:S08]  /*3e580*/  HMMA.1688.F32.TF32 R80, R28.reuse, R20, R80 ;  /* 0x000000141c50723c */ /* 0x044ff00000081050 */
[C---:B----4-:R-:W-:Y:S08]  /*3e590*/  HMMA.1688.F32.TF32 R92, R28.reuse, R48, R92 ;  /* 0x000000301c5c723c */ /* 0x050ff0000008105c */
[C---:B------:R-:W-:Y:S08]  /*3e5a0*/  HMMA.1688.F32.TF32 R104, R28.reuse, R60, R104 ;  /* 0x0000003c1c68723c */ /* 0x040ff00000081068 */
[C---:B------:R-:W-:Y:S08]  /*3e5b0*/  HMMA.1688.F32.TF32 R32, R28.reuse, R16, R200 ;  /* 0x000000101c20723c */ /* 0x040ff000000810c8 */
        /* <DEDUP_REMOVED lines=9> */
[C---:B-1----:R-:W-:Y:S03]  /*3e650*/  HMMA.1688.F32.TF32 R124, R28.reuse, R64, R216 ;  /* 0x000000401c7c723c */ /* 0x042fe600000810d8 */
[----:B------:R-:W-:Y:S04]  /*3e660*/  LDS R144, [R3+0x10600] ;  /* 0x0106000003907984 */ /* 0x000fe80000000800 */
[----:B------:R-:W-:Y:S04]  /*3e670*/  LDS R146, [R3+0x12600] ;  /* 0x0126000003927984 */ /* 0x000fe80000000800 */
[----:B------:R-:W-:Y:S04]  /*3e680*/  STL.64 [R1+0x310], R32 ;  /* 0x0003102001007387 */ /* 0x000fe80000100a00 */
[----:B------:R1:W-:Y:S01]  /*3e690*/  STL.64 [R1+0x318], R34 ;  /* 0x0003182201007387 */ /* 0x0003e20000100a00 */
[C---:B------:R-:W-:Y:S03]  /*3e6a0*/  HMMA.1688.F32.TF32 R96, R28.reuse, R52, R96 ;  /* 0x000000341c60723c */ /* 0x040fe60000081060 */
[----:B------:R-:W-:Y:S04]  /*3e6b0*/  LDS R145, [R240+0x10600] ;  /* 0x01060000f0917984 */ /* 0x000fe80000000800 */
[----:B------:R-:W2:Y:S01]  /*3e6c0*/  LDS R147, [R240+0x12600] ;  /* 0x01260000f0937984 */ /* 0x000ea20000000800 */
[C---:B-1----:R-:W-:Y:S03]  /*3e6d0*/  HMMA.1688.F32.TF32 R32, R28.reuse, R56, R100 ;  /* 0x000000381c20723c */ /* 0x042fe60000081064 */
[----:B------:R-:W-:Y:S04]  /*3e6e0*/  STL.64 [R1+0x300], R124 ;  /* 0x0003007c01007387 */ /* 0x000fe80000100a00 */
[----:B------:R-:W-:Y:S04]  /*3e6f0*/  STL.64 [R1+0x308], R126 ;  /* 0x0003087e01007387 */ /* 0x000fe80000100a00 */
[----:B------:R-:W-:Y:S04]  /*3e700*/  STL.64 [R1+0x2f0], R104 ;  /* 0x0002f06801007387 */ /* 0x000fe80000100a00 */
[----:B------:R-:W-:Y:S08]  /*3e710*/  STL.64 [R1+0x2f8], R106 ;  /* 0x0002f86a01007387 */ /* 0x000ff00000100a00 */
[----:B------:R-:W-:Y:S04]  /*3e720*/  STL.64 [R1+0x250], R32 ;  /* 0x0002502001007387 */ /* 0x000fe80000100a00 */
[----:B------:R1:W-:Y:S02]  /*3e730*/  STL.64 [R1+0x258], R34 ;  /* 0x0002582201007387 */ /* 0x0003e40000100a00 */
[C---:B-1----:R-:W-:Y:S02]  /*3e740*/  HMMA.1688.F32.TF32 R32, R28.reuse, R44, R88 ;  /* 0x0000002c1c20723c */ /* 0x042fe40000081058 */
[----:B------:R-:W-:Y:S04]  /*3e750*/  STL.64 [R1+0x240], R96 ;  /* 0x0002406001007387 */ /* 0x000fe80000100a00 */
[----:B------:R-:W-:Y:S02]  /*3e760*/  STL.64 [R1+0x248], R98 ;  /* 0x0002486201007387 */ /* 0x000fe40000100a00 */
[C---:B------:R-:W-:Y:S02]  /*3e770*/  HMMA.1688.F32.TF32 R84, R28.reuse, R24, R84 ;  /* 0x000000181c54723c */ /* 0x040fe40000081054 */
[----:B------:R-:W-:Y:S04]  /*3e780*/  STL.64 [R1+0x230], R92 ;  /* 0x0002305c01007387 */ /* 0x000fe80000100a00 */
[----:B------:R-:W-:Y:S09]  /*3e790*/  STL.64 [R1+0x238], R94 ;  /* 0x0002385e01007387 */ /* 0x000ff20000100a00 */
[----:B------:R-:W-:Y:S04]  /*3e7a0*/  STL.64 [R1+0x220], R32 ;  /* 0x0002202001007387 */ /* 0x000fe80000100a00 */
[----:B------:R1:W-:Y:S02]  /*3e7b0*/  STL.64 [R1+0x228], R34 ;  /* 0x0002282201007387 */ /* 0x0003e40000100a00 */
[C---:B-1----:R-:W-:Y:S08]  /*3e7c0*/  HMMA.1688.F32.TF32 R32, R28.reuse, R8, R72 ;  /* 0x000000081c20723c */ /* 0x042ff00000081048 */
        /* <DEDUP_REMOVED lines=9> */
[C---:B---3--:R-:W-:Y:S08]  /*3e860*/  HMMA.1688.F32.TF32 R28, R76.reuse, R140, R40 ;  /* 0x0000008c4c1c723c */ /* 0x048ff00000081028 */
        /* <DEDUP_REMOVED lines=11> */
[C---:B---3--:R-:W-:Y:S03]  /*3e920*/  HMMA.1688.F32.TF32 R32, R76.reuse, R128, R108 ;  /* 0x000000804c20723c */ /* 0x048fe6000008106c */
[----:B------:R1:W-:Y:S05]  /*3e930*/  STL.64 [R1+0x2b8], R30 ;  /* 0x0002b81e01007387 */ /* 0x0003ea0000100a00 */
[C---:B-1----:R-:W-:Y:S06]  /*3e940*/  HMMA.1688.F32.TF32 R28, R76.reuse, R64, R220 ;  /* 0x000000404c1c723c */ /* 0x042fec00000810dc */
[----:B------:R-:W-:Y:S04]  /*3e950*/  STL.64 [R1+0x2a0], R36 ;  /* 0x0002a02401007387 */ /* 0x000fe80000100a00 */
[----:B------:R1:W-:Y:S05]  /*3e960*/  STL.64 [R1+0x2a8], R38 ;  /* 0x0002a82601007387 */ /* 0x0003ea0000100a00 */
        /* <DEDUP_REMOVED lines=8> */
[----:B------:R-:W-:Y:S11]  /*3e9f0*/  STL.64 [R1+0x278], R38 ;  /* 0x0002782601007387 */ /* 0x000ff60000100a00 */
[----:B------:R-:W-:Y:S01]  /*3ea00*/  @!UPT UIADD3 URZ, URZ, URZ, URZ ;  /* 0x0000003f3f3ff290 */ /* 0x000fe2000fffe03f */
[----:B------:R-:W-:Y:S04]  /*3ea10*/  STL.64 [R1+0x2698], R30 ;  /* 0x0026981e01007387 */ /* 0x000fe80000100a00 */
[----:B------:R-:W-:Y:S04]  /*3ea20*/  STL.64 [R1+0x260], R32 ;  /* 0x0002602001007387 */ /* 0x000fe80000100a00 */
[----:B------:R1:W-:Y:S04]  /*3ea30*/  STL.64 [R1+0x268], R34 ;  /* 0x0002682201007387 */ /* 0x0003e80000100a00 */
        /* <DEDUP_REMOVED lines=33> */
[C---:B-1----:R-:W-:Y:S03]  /*3ec50*/  HMMA.1688.F32.TF32 R32, R76.reuse, R48, R224 ;  /* 0x000000304c20723c */ /* 0x042fe600000810e0 */
[----:B------:R-:W2:Y:S04]  /*3ec60*/  LDL.LU R224, [R1+0xd50] ;  /* 0x000d500001e07983 */ /* 0x000ea80000300800 */
[----:B------:R-:W2:Y:S04]  /*3ec70*/  LDL.LU R225, [R1+0xd54] ;  /* 0x000d540001e17983 */ /* 0x000ea80000300800 */
[----:B------:R-:W2:Y:S04]  /*3ec80*/  LDL.LU R226, [R1+0xd58] ;  /* 0x000d580001e27983 */ /* 0x000ea80000300800 */
[----:B------:R-:W2:Y:S08]  /*3ec90*/  LDL.LU R227, [R1+0xd5c] ;  /* 0x000d5c0001e37983 */ /* 0x000eb00000300800 */
[----:B------:R-:W-:Y:S04]  /*3eca0*/  STL.64 [R1+0x26a8], R34 ;  /* 0x0026a82201007387 */ /* 0x000fe80000100a00 */
[----:B------:R1:W-:Y:S01]  /*3ecb0*/  STL.64 [R1+0x26a0], R32 ;  /* 0x0026a02001007387 */ /* 0x0003e20000100a00 */
[C---:B---3--:R-:W-:Y:S08]  /*3ecc0*/  HMMA.1688.F32.TF32 R40, R76.reuse, R24, R116 ;  /* 0x000000184c28723c */ /* 0x048ff00000081074 */
[C---:B----4-:R-:W-:Y:S08]  /*3ecd0*/  HMMA.1688.F32.TF32 R36, R76.reuse, R44, R120 ;  /* 0x0000002c4c24723c */ /* 0x050ff00000081078 */
[C---:B--2---:R-:W-:Y:S08]  /*3ece0*/  HMMA.1688.F32.TF32 R68, R76.reuse, R20, R112 ;  /* 0x000000144c44723c */ /* 0x044ff00000081070 */
[C---:B------:R-:W-:Y:S07]  /*3ecf0*/  HMMA.1688.F32.TF32 R72, R76.reuse, R8, R108 ;  /* 0x000000084c48723c */ /* 0x040fee000008106c */
[----:B------:R-:W-:Y:S01]  /*3ed00*/  STL.64 [R1+0x26b8], R38 ;  /* 0x0026b82601007387 */ /* 0x000fe20000100a00 */
[----:B------:R-:W-:Y:S03]  /*3ed10*/  HMMA.1688.F32.TF32 R76, R76, R12, R220 ;  /* 0x0000000c4c4c723c */ /* 0x000fe600000810dc */
[----:B------:R2:W-:Y:S05]  /*3ed20*/  STL.64 [R1+0x26b0], R36 ;  /* 0x0026b02401007387 */ /* 0x0005ea0000100a00 */
        /* <DEDUP_REMOVED lines=56> */
[C---:B---3--:R-:W-:Y:S08]  /*3f0b0*/  HMMA.1688.F32.TF32 R92, R144.reuse, R128, R224 ;  /* 0x00000080905c723c */ /* 0x048ff000000810e0 */
[C---:B----4-:R-:W-:Y:S08]  /*3f0c0*/  HMMA.1688.F32.TF32 R88, R144.reuse, R132, R120 ;  /* 0x000000849058723c */ /* 0x050ff00000081078 */
[C---:B--2---:R-:W-:Y:S11]  /*3f0d0*/  HMMA.1688.F32.TF32 R96, R144.reuse, R64, R116 ;  /* 0x000000409060723c */ /* 0x044ff60000081074 */
[----:B------:R-:W-:Y:S04]  /*3f0e0*/  @!UPT UIADD3 URZ, URZ, URZ, URZ ;  /* 0x0000003f3f3ff290 */ /* 0x000fe8000fffe03f */
[----:B------:R-:W-:Y:S01]  /*3f0f0*/  STL.64 [R1+0x2748], R90 ;  /* 0x0027485a01007387 */ /* 0x000fe20000100a00 */
[C---:B------:R-:W-:Y:S03]  /*3f100*/  HMMA.1688.F32.TF32 R100, R144.reuse, R60, R112 ;  /* 0x0000003c9064723c */ /* 0x040fe60000081070 */
[----:B------:R-:W-:Y:S04]  /*3f110*/  STL.64 [R1+0x2740], R88 ;  /* 0x0027405801007387 */ /* 0x000fe80000100a00 */
[----:B------:R-:W2:Y:S04]  /*3f120*/  LDL.LU R224, [R1+0xe60] ;  /* 0x000e600001e07983 */ /* 0x000ea80000300800 */
[----:B------:R-:W2:Y:S04]  /*3f130*/  LDL.LU R225, [R1+0xe64] ;  /* 0x000e640001e17983 */ /* 0x000ea80000300800 */
[----:B------:R-:W2:Y:S01]  /*3f140*/  LDL.LU R226, [R1+0xe68] ;  /* 0x000e680001e27983 */ /* 0x000ea20000300800 */
[C---:B------:R-:W-:Y:S03]  /*3f150*/  HMMA.1688.F32.TF32 R104, R144.reuse, R56, R108 ;  /* 0x000000389068723c */ /* 0x040fe6000008106c */
[----:B------:R-:W2:Y:S05]  /*3f160*/  LDL.LU R227, [R1+0xe6c] ;  /* 0x000e6c0001e37983 */ /* 0x000eaa0000300800 */
[C---:B------:R-:W-:Y:S08]  /*3f170*/  HMMA.1688.F32.TF32 R108, R144.reuse, R52, R220 ;  /* 0x00000034906c723c */ /* 0x040ff000000810dc */
        /* <DEDUP_REMOVED lines=19> */
[----:B------:R-:W3:Y:S01]  /*3f2b0*/  LDL.LU R223, [R1+0xe5c] ;  /* 0x000e5c0001df7983 */ /* 0x000ee20000300800 */
[C---:B------:R-:W-:Y:S03]  /*3f2c0*/  HMMA.1688.F32.TF32 R120, R144.reuse, R24, R212 ;  /* 0x000000189078723c */ /* 0x040fe600000810d4 */
[----:B------:R-:W4:Y:S04]  /*3f2d0*/  LDL.LU R232, [R1+0xe20] ;  /* 0x000e200001e87983 */ /* 0x000f280000300800 */
[----:B------:R-:W4:Y:S04]  /*3f2e0*/  LDL.LU R233, [R1+0xe24] ;  /* 0x000e240001e97983 */ /* 0x000f280000300800 */
[----:B------:R-:W4:Y:S04]  /*3f2f0*/  LDL.LU R234, [R1+0xe28] ;  /* 0x000e280001ea7983 */ /* 0x000f280000300800 */
[----:B------:R-:W4:Y:S08]  /*3f300*/  LDL.LU R235, [R1+0xe2c] ;  /* 0x000e2c0001eb7983 */ /* 0x000f300000300800 */
        /* <DEDUP_REMOVED lines=29> */
[C---:B---3--:R-:W-:Y:S11]  /*3f4e0*/  HMMA.1688.F32.TF32 R220, R144.reuse, R8, R220 ;  /* 0x0000000890dc723c */ /* 0x048ff600000810dc */
[----:B------:R-:W-:Y:S11]  /*3f4f0*/  @!UPT UIADD3 URZ, URZ, URZ, URZ ;  /* 0x0000003f3f3ff290 */ /* 0x000ff6000fffe03f */
[----:B------:R-:W-:Y:S01]  /*3f500*/  @!UPT UIADD3 URZ, URZ, URZ, URZ ;  /* 0x0000003f3f3ff290 */ /* 0x000fe2000fffe03f */
[----:B------:R-:W-:Y:S04]  /*3f510*/  STL.64 [R1+0x27e8], R222 ;  /* 0x0027e8de01007387 */ /* 0x000fe80000100a00 */
[----:B------:R-:W-:Y:S04]  /*3f520*/  STL.64 [R1+0x27e0], R220 ;  /* 0x0027e0dc01007387 */ /* 0x000fe80000100a00 */
[----:B------:R-:W3:Y:S04]  /*3f530*/  LDL.LU R192, [R1+0xfb0] ;  /* 0x000fb00001c07983 */ /* 0x000ee80000300800 */
[----:B------:R-:W3:Y:S04]  /*3f540*/  LDL.LU R193, [R1+0xfb4] ;  /* 0x000fb40001c17983 */ /* 0x000ee80000300800 */
[----:B------:R-:W3:Y:S04]  /*3f550*/  LDL.LU R194, [R1+0xfb8] ;  /* 0x000fb80001c27983 */ /* 0x000ee80000300800 */
[----:B------:R-:W3:Y:S04]  /*3f560*/  LDL.LU R195, [R1+0xfbc] ;  /* 0x000fbc0001c37983 */ /* 0x000ee80000300800 */
[----:B------:R-:W2:Y:S04]  /*3f570*/  LDL.LU R188, [R1+0xfd0] ;  /* 0x000fd00001bc7983 */ /* 0x000ea80000300800 */
[----:B------:R-:W2:Y:S04]  /*3f580*/  LDL.LU R189, [R1+0xfd4] ;  /* 0x000fd40001bd7983 */ /* 0x000ea80000300800 */
[----:B------:R-:W2:Y:S04]  /*3f590*/  LDL.LU R190, [R1+0xfd8] ;  /* 0x000fd80001be7983 */ /* 0x000ea80000300800 */
[----:B------:R-:W2:Y:S01]  /*3f5a0*/  LDL.LU R191, [R1+0xfdc] ;  /* 0x000fdc0001bf7983 */ /* 0x000ea20000300800 */
[----:B----4-:R-:W-:Y:S03]  /*3f5b0*/  HMMA.1688.F32.TF32 R144, R144, R12, R232 ;  /* 0x0000000c9090723c */ /* 0x010fe600000810e8 */
[----:B------:R-:W-:Y:S04]  /*3f5c0*/  LDS R232, [R3+0x10700] ;  /* 0x0107000003e87984 */ /* 0x000fe80000000800 */
[----:B------:R-:W-:Y:S01]  /*3f5d0*/  LDS R234, [R3+0x12700] ;  /* 0x0127000003ea7984 */ /* 0x000fe20000000800 */
[C---:B------:R-:W-:Y:S03]  /*3f5e0*/  HMMA.1688.F32.TF32 R168, R208.reuse, R128, R212 ;  /* 0x00000080d0a8723c */ /* 0x040fe600000810d4 */
[----:B------:R-:W-:Y:S04]  /*3f5f0*/  LDS R233, [R240+0x10700] ;  /* 0x01070000f0e97984 */ /* 0x000fe80000000800 */
[----:B------:R-:W4:Y:S01]  /*3f600*/  LDS R235, [R240+0x12700] ;  /* 0x01270000f0eb7984 */ /* 0x000f220000000800 */
[C---:B------:R-:W-:Y:S03]  /*3f610*/  HMMA.1688.F32.TF32 R148, R208.reuse, R140, R228 ;  /* 0x0000008cd094723c */ /* 0x040fe600000810e4 */
[----:B------:R-:W-:Y:S04]  /*3f620*/  LDS R228, [R3+0x10780] ;  /* 0x0107800003e47984 */ /* 0x000fe80000000800 */
[----:B------:R-:W-:Y:S04]  /*3f630*/  STL.64 [R1+0x28d0], R146 ;  /* 0x0028d09201007387 */ /* 0x000fe80000100a00 */
[----:B------:R-:W-:Y:S01]  /*3f640*/  STL.64 [R1+0x28c8], R144 ;  /* 0x0028c89001007387 */ /* 0x000fe20000100a00 */
[C---:B------:R-:W-:Y:S03]  /*3f650*/  HMMA.1688.F32.TF32 R160, R208.reuse, R4, R200 ;  /* 0x00000004d0a0723c */ /* 0x040fe600000810c8 */
[----:B------:R-:W-:Y:S04]  /*3f660*/  LDS R230, [R3+0x12780] ;  /* 0x0127800003e67984 */ /* 0x000fe80000000800 */
[----:B------:R-:W-:Y:S04]  /*3f670*/  LDS R229, [R240+0x10780] ;  /* 0x01078000f0e57984 */ /* 0x000fe80000000800 */
[----:B------:R-:W-:Y:S04]  /*3f680*/  STL.64 [R1+0x28e0], R150 ;  /* 0x0028e09601007387 */ /* 0x000fe80000100a00 */
[----:B------:R-:W-:Y:S04]  /*3f690*/  STL.64 [R1+0x28d8], R148 ;  /* 0x0028d89401007387 */ /* 0x000fe80000100a00 */
        /* <DEDUP_REMOVED lines=8> */
[----:B------:R-:W4:Y:S04]  /*3f720*/  LDL.LU R200, [R1+0x1090] ;  /* 0x0010900001c87983 */ /* 0x000f280000300800 */
[----:B------:R-:W4:Y:S04]  /*3f730*/  LDL.LU R201, [R1+0x1094] ;  /* 0x0010940001c97983 */ /* 0x000f280000300800 */
[----:B------:R-:W4:Y:S04]  /*3f740*/  LDL.LU R202, [R1+0x1098] ;  /* 0x0010980001ca7983 */ /* 0x000f280000300800 */
[----:B------:R-:W4:Y:S01]  /*3f750*/  LDL.LU R203, [R1+0x109c] ;  /* 0x00109c0001cb7983 */ /* 0x000f220000300800 */
[C---:B------:R-:W-:Y:S03]  /*3f760*/  HMMA.1688.F32.TF32 R216, R208.reuse, R16, R216 ;  /* 0x00000010d0d8723c */ /* 0x040fe600000810d8 */
[----:B------:R-:W1:Y:S05]  /*3f770*/  LDS R231, [R240+0x12780] ;  /* 0x01278000f0e77984 */ /* 0x000e6a0000000800 */
[C---:B---3--:R-:W-:Y:S08]  /*3f780*/  HMMA.1688.F32.TF32 R172, R208.reuse, R64, R192 ;  /* 0x00000040d0ac723c */ /* 0x048ff000000810c0 */
[C---:B--2---:R-:W-:Y:S11]  /*3f790*/  HMMA.1688.F32.TF32 R176, R208.reuse, R60, R188 ;  /* 0x0000003cd0b0723c */ /* 0x044ff600000810bc */
[----:B------:R-:W-:Y:S04]  /*3f7a0*/  @!UPT UIADD3 URZ, URZ, URZ, URZ ;  /* 0x0000003f3f3ff290 */ /* 0x000fe8000fffe03f */
        /* <DEDUP_REMOVED lines=12> */
[C---:B------:R-:W-:Y:S03]  /*3f870*/  HMMA.1688.F32.TF32 R164, R208.reuse, R132, R196 ;  /* 0x00000084d0a4723c */ /* 0x040fe600000810c4 */
[----:B------:R-:W3:Y:S04]  /*3f880*/  LDL.LU R196, [R1+0x1060] ;  /* 0x0010600001c47983 */ /* 0x000ee80000300800 */
[----:B------:R-:W3:Y:S04]  /*3f890*/  LDL.LU R197, [R1+0x1064] ;  /* 0x0010640001c57983 */ /* 0x000ee80000300800 */
[----:B------:R-:W3:Y:S04]  /*3f8a0*/  LDL.LU R198, [R1+0x1068] ;  /* 0x0010680001c67983 */ /* 0x000ee80000300800 */
[----:B------:R-:W3:Y:S01]  /*3f8b0*/  LDL.LU R199, [R1+0x106c] ;  /* 0x00106c0001c77983 */ /* 0x000ee20000300800 */
[C---:B----4-:R-:W-:Y:S03]  /*3f8c0*/  HMMA.1688.F32.TF32 R180, R208.reuse, R56, R212 ;  /* 0x00000038d0b4723c */ /* 0x050fe600000810d4 */
        /* <DEDUP_REMOVED lines=17> */
[----:B------:R-:W-:Y:S04]  /*3f9e0*/  STL [R1+0x2620], R184 ;  /* 0x002620b801007387 */ /* 0x000fe80000100800 */
[----:B------:R1:W-:Y:S04]  /*3f9f0*/  STL [R1+0x261c], R185 ;  /* 0x00261cb901007387 */ /* 0x0003e80000100800 */
[----:B------:R-:W-:Y:S04]  /*3fa00*/  STL [R1+0x25d8], R186 ;  /* 0x0025d8ba01007387 */ /* 0x000fe80000100800 */
[----:B------:R-:W-:Y:S01]  /*3fa10*/  STL [R1+0x25d4], R187 ;  /* 0x0025d4bb01007387 */ /* 0x000fe20000100800 */
[C---:B--2---:R-:W-:Y:S08]  /*3fa20*/  HMMA.1688.F32.TF32 R188, R208.reuse, R48, R188 ;  /* 0x00000030d0bc723c */ /* 0x044ff000000810bc */
[C---:B---3--:R-:W-:Y:S11]  /*3fa30*/  HMMA.1688.F32.TF32 R192, R208.reuse, R44, R192 ;  /* 0x0000002cd0c0723c */ /* 0x048ff600000810c0 */
[----:B------:R-:W-:Y:S04]  /*3fa40*/  @!UPT UIADD3 URZ, URZ, URZ, URZ ;  /* 0x0000003f3f3ff290 */ /* 0x000fe8000fffe03f */
        /* <DEDUP_REMOVED lines=11> */
[----:B------:R-:W2:Y:S01]  /*3fb00*/  LDL.LU R247, [R1+0x101c] ;  /* 0x00101c0001f77983 */ /* 0x000ea20000300800 */
[C---:B------:R-:W-:Y:S08]  /*3fb10*/  HMMA.1688.F32.TF32 R196, R208.reuse, R24, R196 ;  /* 0x00000018d0c4723c */ /* 0x040ff000000810c4 */
[C---:B----4-:R-:W-:Y:S11]  /*3fb20*/  HMMA.1688.F32.TF32 R200, R208.reuse, R20, R212 ;  /* 0x00000014d0c8723c */ /* 0x050ff600000810d4 */
[----:B------:R-:W-:Y:S04]  /*3fb30*/  @!UPT UIADD3 URZ, URZ, URZ, URZ ;  /* 0x0000003f3f3ff290 */ /* 0x000fe8000fffe03f */
        /* <DEDUP_REMOVED lines=12> */
[----:B-1----:R-:W3:Y:S04]  /*3fc00*/  LDL.LU R32, [R1+0x10d0] ;  /* 0x0010d00001207983 */ /* 0x002ee80000300800 */
        /* <DEDUP_REMOVED lines=16> */
[C---:B------:R-:W-:Y:S11]  /*3fd10*/  HMMA.1688.F32.TF32 R224, R208.reuse, R136, R224 ;  /* 0x00000088d0e0723c */ /* 0x040ff600000810e0 */
[----:B------:R-:W-:Y:S04]  /*3fd20*/  @!UPT UIADD3 URZ, URZ, URZ, URZ ;  /* 0x0000003f3f3ff290 */ /* 0x000fe8000fffe03f */
[----:B------:R-:W-:Y:S04]  /*3fd30*/  STL [R1+0x266c], R204 ;  /* 0x00266ccc01007387 */ /* 0x000fe80000100800 */
[----:B------:R-:W-:Y:S04]  /*3fd40*/  STL [R1+0x2668], R205 ;  /* 0x002668cd01007387 */ /* 0x000fe80000100800 */
[----:B------:R-:W-:Y:S04]  /*3fd50*/  STL [R1+0x2664], R206 ;  /* 0x002664ce01007387 */ /* 0x000fe80000100800 */
[----:B------:R-:W-:Y:S04]  /*3fd60*/  STL [R1+0x2660], R207 ;  /* 0x002660cf01007387 */ /* 0x000fe80000100800 */
[----:B------:R-:W3:Y:S04]  /*3fd70*/  LDL.LU R236, [R1+0x1150] ;  /* 0x0011500001ec7983 */ /* 0x000ee80000300800 */
[----:B------:R-:W3:Y:S04]  /*3fd80*/  LDL.LU R237, [R1+0x1154] ;  /* 0x0011540001ed7983 */ /* 0x000ee80000300800 */
[----:B------:R-:W3:Y:S04]  /*3fd90*/  LDL.LU R238, [R1+0x1158] ;  /* 0x0011580001ee7983 */ /* 0x000ee80000300800 */
[----:B------:R-:W3:Y:S01]  /*3fda0*/  LDL.LU R239, [R1+0x115c] ;  /* 0x00115c0001ef7983 */ /* 0x000ee20000300800 */
[----:B--2---:R-:W-:Y:S11]  /*3fdb0*/  HMMA.1688.F32.TF32 R208, R208, R12, R244 ;  /* 0x0000000cd0d0723c */ /* 0x004ff600000810f4 */
[----:B------:R-:W-:Y:S11]  /*3fdc0*/  @!UPT UIADD3 URZ, URZ, URZ, URZ ;  /* 0x0000003f3f3ff290 */ /* 0x000ff6000fffe03f */
[----:B------:R-:W-:Y:S01]  /*3fdd0*/  @!UPT UIADD3 URZ, URZ, URZ, URZ ;  /* 0x0000003f3f3ff290 */ /* 0x000fe2000fffe03f */
        /* <DEDUP_REMOVED lines=8> */
[C---:B----4-:R-:W-:Y:S11]  /*3fe60*/  HMMA.1688.F32.TF32 R212, R232.reuse, R140, R212 ;  /* 0x0000008ce8d4723c */ /* 0x050ff600000810d4 */
[----:B------:R-:W-:Y:S11]  /*3fe70*/  @!UPT UIADD3 URZ, URZ, URZ, URZ ;  /* 0x0000003f3f3ff290 */ /* 0x000ff6000fffe03f */
[----:B------:R-:W-:Y:S01]  /*3fe80*/  @!UPT UIADD3 URZ, URZ, URZ, URZ ;  /* 0x0000003f3f3ff290 */ /* 0x000fe2000fffe03f */
[----:B------:R-:W-:Y:S04]  /*3fe90*/  STL [R1+0x268c], R212 ;  /* 0x00268cd401007387 */ /* 0x000fe80000100800 */
[----:B------:R-:W-:Y:S01]  /*3fea0*/  STL [R1+0x2688], R213 ;  /* 0x002688d501007387 */ /* 0x000fe20000100800 */
[C---:B---3--:R-:W-:Y:S08]  /*3feb0*/  HMMA.1688.F32.TF32 R36, R232.reuse, R136, R36 ;  /* 0x00000088e824723c */ /* 0x048ff00000081024 */
[----:B------:R-:W-:Y:S01]  /*3fec0*/  HMMA.1688.F32.TF32 R28, R232, R4, R28 ;  /* 0x00000004e81c723c */ /* 0x000fe2000008101c */
[----:B------:R-:W-:Y:S04]  /*3fed0*/  STL [R1+0x2684], R214 ;  /* 0x002684d601007387 */ /* 0x000fe80000100800 */
[----:B------:R-:W-:Y:S10]  /*3fee0*/  STL [R1+0x2680], R215 ;  /* 0x002680d701007387 */ /* 0x000ff40000100800 */
[----:B------:R1:W-:Y:S04]  /*3fef0*/  STL.64 [R1+0x390], R36 ;  /* 0x0003902401007387 */ /* 0x0003e80000100a00 */
[----:B------:R3:W-:Y:S05]  /*3ff00*/  STL.64 [R1+0x398], R38 ;  /* 0x0003982601007387 */ /* 0x0007ea0000100a00 */
[----:B------:R-:W-:Y:S01]  /*3ff10*/  IMAD.MOV.U32 R185, RZ, RZ, R28 ;  /* 0x000000ffffb97224 */ /* 0x000fe200078e001c */
[----:B------:R-:W-:Y:S01]  /*3ff20*/  MOV R181, R30 ;  /* 0x0000001e00b57202 */ /* 0x000fe20000000f00 */
[----:B------:R-:W-:-:S02]  /*3ff30*/  IMAD.MOV.U32 R180, RZ, RZ, R29 ;  /* 0x000000ffffb47224 */ /* 0x000fc400078e001d */
[----:B------:R-:W-:Y:S02]  /*3ff40*/  IMAD.MOV.U32 R182, RZ, RZ, R31 ;  /* 0x000000ffffb67224 */ /* 0x000fe400078e001f */
[C---:B------:R-:W-:Y:S01]  /*3ff50*/  HMMA.1688.F32.TF32 R28, R232.reuse, R132, R248 ;  /* 0x00000084e81c723c */ /* 0x040fe200000810f8 */
[----:B------:R-:W4:Y:S04]  /*3ff60*/  LDL.LU R248, [R1+0x1190] ;  /* 0x0011900001f87983 */ /* 0x000f280000300800 */
[----:B------:R-:W4:Y:S04]  /*3ff70*/  LDL.LU R249, [R1+0x1194] ;  /* 0x0011940001f97983 */ /* 0x000f280000300800 */
[----:B------:R-:W4:Y:S04]  /*3ff80*/  LDL.LU R250, [R1+0x1198] ;  /* 0x0011980001fa7983 */ /* 0x000f280000300800 */
[----:B------:R-:W4:Y:S01]  /*3ff90*/  LDL.LU R251, [R1+0x119c] ;  /* 0x00119c0001fb7983 */ /* 0x000f220000300800 */
[----:B------:R-:W-:Y:S03]  /*3ffa0*/  HMMA.1688.F32.TF32 R32, R232, R16, R32 ;  /* 0x00000010e820723c */ /* 0x000fe60000081020 */
[----:B------:R-:W4:Y:S04]  /*3ffb0*/  LDL.LU R40, [R1+0x12d0] ;  /* 0x0012d00001287983 */ /* 0x000f280000300800 */
[----:B------:R-:W4:Y:S03]  /*3ffc0*/  LDL.LU R41, [R1+0x12d4] ;  /* 0x0012d40001297983 */ /* 0x000f260000300800 */
[----:B------:R-:W-:Y:S01]  /*3ffd0*/  IMAD.MOV.U32 R188, RZ, RZ, R28 ;  /* 0x000000ffffbc7224 */ /* 0x000fe200078e001c */
[----:B------:R-:W-:Y:S01]  /*3ffe0*/  MOV R190, R30 ;  /* 0x0000001e00be7202 */ /* 0x000fe20000000f00 */
[----:B------:R-:W-:Y:S01]  /*3fff0*/  IMAD.MOV.U32 R189, RZ, RZ, R29 ;  /* 0x000000ffffbd7224 */ /* 0x000fe200078e001d */
[----:B------:R-:W4:Y:S01]  /*40000*/  LDL.LU R42, [R1+0x12d8] ;  /* 0x0012d800012a7983 */ /* 0x000f220000300800 */
[----:B------:R-:W-:-:S03]  /*40010*/  IMAD.MOV.U32 R184, RZ, RZ, R31 ;  /* 0x000000ffffb87224 */ /* 0x000fc600078e001f */
[----:B------:R-:W4:Y:S04]  /*40020*/  LDL.LU R43, [R1+0x12dc] ;  /* 0x0012dc00012b7983 */ /* 0x000f280000300800 */
[----:B-1----:R-:W4:Y:S01]  /*40030*/  LDL.LU R36, [R1+0x12c0] ;  /* 0x0012c00001247983 */ /* 0x002f220000300800 */
[----:B------:R-:W-:Y:S03]  /*40040*/  HMMA.1688.F32.TF32 R28, R232, R128, R236 ;  /* 0x00000080e81c723c */ /* 0x000fe600000810ec */
[----:B------:R-:W4:Y:S01]  /*40050*/  LDL.LU R37, [R1+0x12c4] ;  /* 0x0012c40001257983 */ /* 0x000f220000300800 */
[----:B------:R-:W-:-:S03]  /*40060*/  IMAD.MOV.U32 R176, RZ, RZ, R32 ;  /* 0x000000ffffb07224 */ /* 0x000fc600078e0020 */
[----:B---3--:R-:W3:Y:S01]  /*40070*/  LDL.LU R38, [R1+0x12c8] ;  /* 0x0012c80001267983 */ /* 0x008ee20000300800 */
[----:B------:R-:W-:Y:S01]  /*40080*/  IMAD.MOV.U32 R177, RZ, RZ, R33 ;  /* 0x000000ffffb17224 */ /* 0x000fe200078e0021 */
[----:B------:R-:W-:Y:S02]  /*40090*/  MOV R178, R34 ;  /* 0x0000002200b27202 */ /* 0x000fe40000000f00 */
[----:B------:R-:W3:Y:S01]  /*400a0*/  LDL.LU R39, [R1+0x12cc] ;  /* 0x0012cc0001277983 */ /* 0x000ee20000300800 */
[----:B------:R-:W-:-:S03]  /*400b0*/  IMAD.MOV.U32 R172, RZ, RZ, R35 ;  /* 0x000000ffffac7224 */ /* 0x000fc600078e0023 */
[----:B------:R-:W3:Y:S04]  /*400c0*/  LDL.LU R32, [R1+0x12b0] ;  /* 0x0012b00001207983 */ /* 0x000ee80000300800 */
[----:B------:R-:W3:Y:S04]  /*400d0*/  LDL.LU R33, [R1+0x12b4] ;  /* 0x0012b40001217983 */ /* 0x000ee80000300800 */
[----:B------:R-:W3:Y:S01]  /*400e0*/  LDL.LU R34, [R1+0x12b8] ;  /* 0x0012b80001227983 */ /* 0x000ee20000300800 */
[----:B------:R-:W-:Y:S01]  /*400f0*/  IMAD.MOV.U32 R173, RZ, RZ, R28 ;  /* 0x000000ffffad7224 */ /* 0x000fe200078e001c */
[----:B------:R-:W-:Y:S01]  /*40100*/  MOV R175, R30 ;  /* 0x0000001e00af7202 */ /* 0x000fe20000000f00 */
[----:B------:R-:W-:Y:S01]  /*40110*/  IMAD.MOV.U32 R174, RZ, RZ, R29 ;  /* 0x000000ffffae7224 */ /* 0x000fe200078e001d */
[----:B------:R-:W3:Y:S01]  /*40120*/  LDL.LU R35, [R1+0x12bc] ;  /* 0x0012bc0001237983 */ /* 0x000ee20000300800 */
[----:B------:R-:W-:-:S02]  /*40130*/  IMAD.MOV.U32 R168, RZ, RZ, R31 ;  /* 0x000000ffffa87224 */ /* 0x000fc400078e001f */
[----:B--2---:R-:W-:Y:S11]  /*40140*/  HMMA.1688.F32.TF32 R28, R232, R64, R244 ;  /* 0x00000040e81c723c */ /* 0x004ff600000810f4 */
[----:B------:R-:W-:Y:S11]  /*40150*/  @!UPT UIADD3 URZ, URZ, URZ, URZ ;  /* 0x0000003f3f3ff290 */ /* 0x000ff6000fffe03f */
[----:B------:R-:W-:Y:S02]  /*40160*/  @!UPT UIADD3 URZ, URZ, URZ, URZ ;  /* 0x0000003f3f3ff290 */ /* 0x000fe4000fffe03f */
[----:B------:R-:W-:Y:S01]  /*40170*/  IMAD.MOV.U32 R192, RZ, RZ, R28 ;  /* 0x000000ffffc07224 */ /* 0x000fe200078e001c */
[----:B------:R-:W-:Y:S01]  /*40180*/  MOV R194, R30 ;  /* 0x0000001e00c27202 */ /* 0x000fe20000000f00 */
[----:B------:R-:W-:Y:S01]  /*40190*/  IMAD.MOV.U32 R193, RZ, RZ, R29 ;  /* 0x000000ffffc17224 */ /* 0x000fe200078e001d */
[----:B------:R-:W2:Y:S01]  /*401a0*/  LDL.LU R28, [R1+0x12a0] ;  /* 0x0012a000011c7983 */ /* 0x000ea20000300800 */
[----:B------:R-:W-:-:S03]  /*401b0*/  IMAD.MOV.U32 R195, RZ, RZ, R31 ;  /* 0x000000ffffc37224 */ /* 0x000fc600078e001f */
        /* <DEDUP_REMOVED lines=11> */
[C---:B----4-:R-:W-:Y:S03]  /*40270*/  HMMA.1688.F32.TF32 R68, R232.reuse, R60, R248 ;  /* 0x0000003ce844723c */ /* 0x050fe600000810f8 */
[----:B------:R-:W4:Y:S04]  /*40280*/  LDL.LU R248, [R1+0x1270] ;  /* 0x0012700001f87983 */ /* 0x000f280000300800 */
[----:B------:R-:W4:Y:S04]  /*40290*/  LDL.LU R249, [R1+0x1274] ;  /* 0x0012740001f97983 */ /* 0x000f280000300800 */
[----:B------:R-:W4:Y:S04]  /*402a0*/  LDL.LU R250, [R1+0x1278] ;  /* 0x0012780001fa7983 */ /* 0x000f280000300800 */
[----:B------:R-:W4:Y:S01]  /*402b0*/  LDL.LU R251, [R1+0x127c] ;  /* 0x00127c0001fb7983 */ /* 0x000f220000300800 */
[----:B---3--:R-:W-:Y:S08]  /*402c0*/  HMMA.1688.F32.TF32 R32, R232, R48, R32 ;  /* 0x00000030e820723c */ /* 0x008ff00000081020 */
[----:B------:R-:W-:Y:S01]  /*402d0*/  IMAD.MOV.U32 R196, RZ, RZ, R68 ;  /* 0x000000ffffc47224 */ /* 0x000fe200078e0044 */
[----:B------:R-:W-:Y:S01]  /*402e0*/  MOV R198, R70 ;  /* 0x0000004600c67202 */ /* 0x000fe20000000f00 */
[----:B------:R-:W-:-:S02]  /*402f0*/  IMAD.MOV.U32 R197, RZ, RZ, R69 ;  /* 0x000000ffffc57224 */ /* 0x000fc400078e0045 */
[----:B------:R-:W-:Y:S11]  /*40300*/  IMAD.MOV.U32 R199, RZ, RZ, R71 ;  /* 0x000000ffffc77224 */ /* 0x000ff600078e0047 */
[----:B------:R-:W-:Y:S01]  /*40310*/  @!UPT UIADD3 URZ, URZ, URZ, URZ ;  /* 0x0000003f3f3ff290 */ /* 0x000fe2000fffe03f */
[----:B------:R-:W-:Y:S02]  /*40320*/  IMAD.MOV.U32 R204, RZ, RZ, R32 ;  /* 0x000000ffffcc7224 */ /* 0x000fe400078e0020 */
[----:B------:R-:W3:Y:S01]  /*40330*/  LDL.LU R32, [R1+0x1180] ;  /* 0x0011800001207983 */ /* 0x000ee20000300800 */
[----:B------:R-:W-:Y:S01]  /*40340*/  IMAD.MOV.U32 R205, RZ, RZ, R33 ;  /* 0x000000ffffcd7224 */ /* 0x000fe200078e0021 */
[----:B------:R-:W-:Y:S01]  /*40350*/  MOV R206, R34 ;  /* 0x0000002200ce7202 */ /* 0x000fe20000000f00 */
[----:B------:R-:W-:Y:S01]  /*40360*/  IMAD.MOV.U32 R207, RZ, RZ, R35 ;  /* 0x000000ffffcf7224 */ /* 0x000fe200078e0023 */
[C---:B--2---:R-:W-:Y:S11]  /*40370*/  HMMA.1688.F32.TF32 R28, R232.reuse, R44, R28 ;  /* 0x0000002ce81c723c */ /* 0x044ff6000008101c */
        /* <DEDUP_REMOVED lines=22> */
[----:B------:R-:W-:Y:S01]  /*404e0*/  @!UPT UIADD3 URZ, URZ, URZ, URZ ;  /* 0x0000003f3f3ff290 */ /* 0x000fe2000fffe03f */
[----:B------:R1:W-:Y:S04]  /*404f0*/  STL.64 [R1+0x9a0], R28 ;  /* 0x0009a01c01007387 */ /* 0x0003e80000100a00 */
[----:B------:R2:W-:Y:S04]  /*40500*/  STL.64 [R1+0x9a8], R30 ;  /* 0x0009a81e01007387 */ /* 0x0005e80000100a00 */
[----:B------:R-:W3:Y:S04]  /*40510*/  LDL.LU R33, [R1+0x1184] ;  /* 0x0011840001217983 */ /* 0x000ee80000300800 */
[----:B------:R-:W3:Y:S04]  /*40520*/  LDL.LU R34, [R1+0x1188] ;  /* 0x0011880001227983 */ /* 0x000ee80000300800 */
[----:B------:R-:W3:Y:S04]  /*40530*/  LDL.LU R35, [R1+0x118c] ;  /* 0x00118c0001237983 */ /* 0x000ee80000300800 */
[----:B-1----:R-:W4:Y:S04]  /*40540*/  LDL.LU R28, [R1+0x11e0] ;  /* 0x0011e000011c7983 */ /* 0x002f280000300800 */
[----:B------:R-:W4:Y:S04]  /*40550*/  LDL.LU R29, [R1+0x11e4] ;  /* 0x0011e400011d7983 */ /* 0x000f280000300800 */
[----:B--2---:R-:W4:Y:S04]  /*40560*/  LDL.LU R30, [R1+0x11e8] ;  /* 0x0011e800011e7983 */ /* 0x004f280000300800 */
        /* <DEDUP_REMOVED lines=41> */
[----:B------:R-:W4:Y:S01]  /*40800*/  LDL.LU R155, [R1+0x123c] ;  /* 0x00123c00019b7983 */ /* 0x000f220000300800 */
[----:B------:R-:W-:Y:S08]  /*40810*/  HMMA.1688.F32.TF32 R36, R232, R52, R36 ;  /* 0x00000034e824723c */ /* 0x000ff00000081024 */
[----:B------:R-:W-:Y:S01]  /*40820*/  IMAD.MOV.U32 R200, RZ, RZ, R40 ;  /* 0x000000ffffc87224 */ /* 0x000fe200078e0028 */
[----:B------:R-:W-:Y:S01]  /*40830*/  MOV R202, R42 ;  /* 0x0000002a00ca7202 */ /* 0x000fe20000000f00 */
[----:B------:R-:W-:Y:S01]  /*40840*/  IMAD.MOV.U32 R201, RZ, RZ, R41 ;  /* 0x000000ffffc97224 */ /* 0x000fe200078e0029 */
[----:B------:R-:W4:Y:S01]  /*40850*/  LDL.LU R40, [R1+0x11f0] ;  /* 0x0011f00001287983 */ /* 0x000f220000300800 */
[----:B------:R-:W-:-:S03]  /*40860*/  IMAD.MOV.U32 R203, RZ, RZ, R43 ;  /* 0x000000ffffcb7224 */ /* 0x000fc600078e002b */
[----:B------:R-:W4:Y:S04]  /*40870*/  LDL.LU R41, [R1+0x11f4] ;  /* 0x0011f40001297983 */ /* 0x000f280000300800 */
[----:B------:R-:W4:Y:S04]  /*40880*/  LDL.LU R42, [R1+0x11f8] ;  /* 0x0011f800012a7983 */ /* 0x000f280000300800 */
[----:B------:R-:W4:Y:S01]  /*40890*/  LDL.LU R43, [R1+0x11fc] ;  /* 0x0011fc00012b7983 */ /* 0x000f220000300800 */
[----:B------:R-:W-:Y:S01]  /*408a0*/  IMAD.MOV.U32 R169, RZ, RZ, R36 ;  /* 0x000000ffffa97224 */ /* 0x000fe200078e0024 */
[----:B------:R-:W-:Y:S01]  /*408b0*/  MOV R171, R38 ;  /* 0x0000002600ab7202 */ /* 0x000fe20000000f00 */
[----:B------:R-:W-:Y:S01]  /*408c0*/  IMAD.MOV.U32 R170, RZ, RZ, R37 ;  /* 0x000000ffffaa7224 */ /* 0x000fe200078e0025 */
[----:B------:R-:W4:Y:S01]  /*408d0*/  LDL.LU R36, [R1+0x11a0] ;  /* 0x0011a00001247983 */ /* 0x000f220000300800 */
[----:B------:R-:W-:-:S03]  /*408e0*/  IMAD.MOV.U32 R179, RZ, RZ, R39 ;  /* 0x000000ffffb37224 */ /* 0x000fc600078e0027 */
        /* <DEDUP_REMOVED lines=8> */
[----:B------:R-:W-:Y:S04]  /*40970*/  LDS R232, [R3+0x14000] ;  /* 0x0140000003e87984 */ /* 0x000fe80000000800 */
[----:B------:R-:W-:Y:S01]  /*40980*/  LDS R234, [R3+0x16000] ;  /* 0x0160000003ea7984 */ /* 0x000fe20000000800 */
[C---:B------:R-:W-:Y:S03]  /*40990*/  HMMA.1688.F32.TF32 R88, R228.reuse, R140, R244 ;  /* 0x0000008ce458723c */ /* 0x040fe600000810f4 */
[----:B------:R-:W2:Y:S04]  /*409a0*/  LDL.LU R244, [R1+0x1140] ;  /* 0x0011400001f47983 */ /* 0x000ea80000300800 */
[----:B------:R-:W-:Y:S04]  /*409b0*/  LDS R233, [R240+0x14000] ;  /* 0x01400000f0e97984 */ /* 0x000fe80000000800 */
[----:B------:R-:W1:Y:S04]  /*409c0*/  LDS R235, [R240+0x16000] ;  /* 0x01600000f0eb7984 */ /* 0x000e680000000800 */
[----:B------:R-:W-:Y:S04]  /*409d0*/  STL.64 [R1+0x990], R92 ;  /* 0x0009905c01007387 */ /* 0x000fe80000100a00 */
[----:B------:R-:W-:Y:S04]  /*409e0*/  STL.64 [R1+0x998], R94 ;  /* 0x0009985e01007387 */ /* 0x000fe80000100a00 */
[----:B------:R-:W-:Y:S04]  /*409f0*/  STL.64 [R1+0x9b0], R88 ;  /* 0x0009b05801007387 */ /* 0x000fe80000100a00 */
[----:B------:R3:W-:Y:S04]  /*40a00*/  STL.64 [R1+0x9b8], R90 ;  /* 0x0009b85a01007387 */ /* 0x0007e80000100a00 */
[----:B------:R-:W2:Y:S04]  /*40a10*/  LDL.LU R245, [R1+0x1144] ;  /* 0x0011440001f57983 */ /* 0x000ea80000300800 */
[----:B------:R-:W2:Y:S01]  /*40a20*/  LDL.LU R246, [R1+0x1148] ;  /* 0x0011480001f67983 */ /* 0x000ea20000300800 */
[C---:B---3--:R-:W-:Y:S03]  /*40a30*/  HMMA.1688.F32.TF32 R88, R228.reuse, R136, R248 ;  /* 0x00000088e458723c */ /* 0x048fe600000810f8 */
[----:B------:R-:W2:Y:S04]  /*40a40*/  LDL.LU R247, [R1+0x114c] ;  /* 0x00114c0001f77983 */ /* 0x000ea80000300800 */
[----:B------:R-:W3:Y:S11]  /*40a50*/  LDL.LU R248, [R1+0x1100] ;  /* 0x0011000001f87983 */ /* 0x000ef60000300800 */
[----:B------:R-:W-:Y:S05]  /*40a60*/  @!UPT UIADD3 URZ, URZ, URZ, URZ ;  /* 0x0000003f3f3ff290 */ /* 0x000fea000fffe03f */
[----:B------:R-:W-:Y:S04]  /*40a70*/  STL.64 [R1+0x9c0], R88 ;  /* 0x0009c05801007387 */ /* 0x000fe80000100a00 */
[----:B------:R1:W-:Y:S04]  /*40a80*/  STL.64 [R1+0x9c8], R90 ;  /* 0x0009c85a01007387 */ /* 0x0003e80000100a00 */
[----:B------:R-:W3:Y:S04]  /*40a90*/  LDL.LU R249, [R1+0x1104] ;  /* 0x0011040001f97983 */ /* 0x000ee80000300800 */
[----:B------:R-:W3:Y:S04]  /*40aa0*/  LDL.LU R250, [R1+0x1108] ;  /* 0x0011080001fa7983 */ /* 0x000ee80000300800 */
[----:B------:R-:W3:Y:S01]  /*40ab0*/  LDL.LU R251, [R1+0x110c] ;  /* 0x00110c0001fb7983 */ /* 0x000ee20000300800 */
[C---:B----4-:R-:W-:Y:S08]  /*40ac0*/  HMMA.1688.F32.TF32 R84, R228.reuse, R16, R84 ;  /* 0x00000010e454723c */ /* 0x050ff00000081054 */
[C---:B------:R-:W-:Y:S08]  /*40ad0*/  HMMA.1688.F32.TF32 R80, R228.reuse, R4, R80 ;  /* 0x00000004e450723c */ /* 0x040ff00000081050 */
[C---:B-1----:R-:W-:Y:S07]  /*40ae0*/  HMMA.1688.F32.TF32 R88, R228.reuse, R132, R156 ;  /* 0x00000084e458723c */ /* 0x042fee000008109c */
[----:B------:R-:W-:Y:S04]  /*40af0*/  STL.64 [R1+0x9d0], R84 ;  /* 0x0009d05401007387 */ /* 0x000fe80000100a00 */
[----:B------:R1:W-:Y:S04]  /*40b00*/  STL.64 [R1+0x9d8], R86 ;  /* 0x0009d85601007387 */ /* 0x0003e80000100a00 */
[----:B------:R-:W-:Y:S04]  /*40b10*/  STL.64 [R1+0x9e0], R80 ;  /* 0x0009e05001007387 */ /* 0x000fe80000100a00 */
[----:B------:R4:W-:Y:S01]  /*40b20*/  STL.64 [R1+0x9e8], R82 ;  /* 0x0009e85201007387 */ /* 0x0009e20000100a00 */
[C---:B-1----:R-:W-:Y:S08]  /*40b30*/  HMMA.1688.F32.TF32 R84, R228.reuse, R128, R152 ;  /* 0x00000080e454723c */ /* 0x042ff00000081098 */
[C---:B----4-:R-:W-:Y:S08]  /*40b40*/  HMMA.1688.F32.TF32 R80, R228.reuse, R64, R76 ;  /* 0x00000040e450723c */ /* 0x050ff0000008104c */
        /* <DEDUP_REMOVED lines=20> */
[----:B------:R-:W4:Y:S01]  /*40c90*/  LDL.LU R30, [R1+0x1128] ;  /* 0x00112800011e7983 */ /* 0x000f220000300800 */
[C---:B-1----:R-:W-:Y:S08]  /*40ca0*/  HMMA.1688.F32.TF32 R40, R228.reuse, R44, R36 ;  /* 0x0000002ce428723c */ /* 0x042ff00000081024 */
[C---:B------:R-:W-:Y:S08]  /*40cb0*/  HMMA.1688.F32.TF32 R36, R228.reuse, R24, R32 ;  /* 0x00000018e424723c */ /* 0x040ff00000081020 */
[----:B------:R-:W-:Y:S01]  /*40cc0*/  HMMA.1688.F32.TF32 R32, R228, R20, R236 ;  /* 0x00000014e420723c */ /* 0x000fe200000810ec */
[----:B------:R-:W-:-:S06]  /*40cd0*/  IMAD.MOV.U32 R31, RZ, RZ, R252 ;  /* 0x000000ffff1f7224 */ /* 0x000fcc00078e00fc */
[----:B------:R-:W-:Y:S04]  /*40ce0*/  STL.64 [R1+0xa70], R40 ;  /* 0x000a702801007387 */ /* 0x000fe80000100a00 */
[----:B------:R-:W-:Y:S11]  /*40cf0*/  STL.64 [R1+0xa78], R42 ;  /* 0x000a782a01007387 */ /* 0x000ff60000100a00 */
[----:B------:R-:W-:Y:S01]  /*40d00*/  @!UPT UIADD3 URZ, URZ, URZ, URZ ;  /* 0x0000003f3f3ff290 */ /* 0x000fe2000fffe03f */
[----:B------:R-:W-:Y:S01]  /*40d10*/  STL.64 [R1+0xad0], R32 ;  /* 0x000ad02001007387 */ /* 0x000fe20000100a00 */
[----:B------:R-:W-:-:S03]  /*40d20*/  IMAD.MOV.U32 R252, RZ, RZ, R35 ;  /* 0x000000fffffc7224 */ /* 0x000fc600078e0023 */
[----:B------:R-:W-:Y:S04]  /*40d30*/  STL.64 [R1+0xaa0], R36 ;  /* 0x000aa02401007387 */ /* 0x000fe80000100a00 */
[----:B------:R-:W-:Y:S04]  /*40d40*/  STL.64 [R1+0xaa8], R38 ;  /* 0x000aa82601007387 */ /* 0x000fe80000100a00 */
[----:B------:R2:W-:Y:S01]  /*40d50*/  STL [R1+0xad8], R34 ;  /* 0x000ad82201007387 */ /* 0x0005e20000100800 */
[----:B------:R-:W-:Y:S01]  /*40d60*/  MOV R236, R6 ;  /* 0x0000000600ec7202 */ /* 0x000fe20000000f00 */
[----:B------:R-:W-:-:S02]  /*40d70*/  IMAD.MOV.U32 R237, RZ, RZ, R7 ;  /* 0x000000ffffed7224 */ /* 0x000fc400078e0007 */
[----:B------:R-:W4:Y:S01]  /*40d80*/  LDL.LU R6, [R1+0x299c] ;  /* 0x00299c0001067983 */ /* 0x000f220000300800 */
[----:B------:R-:W-:Y:S02]  /*40d90*/  IMAD.MOV.U32 R238, RZ, RZ, R243 ;  /* 0x000000ffffee7224 */ /* 0x000fe400078e00f3 */
[----:B------:R-:W-:Y:S01]  /*40da0*/  IMAD.MOV.U32 R239, RZ, RZ, R242 ;  /* 0x000000ffffef7224 */ /* 0x000fe200078e00f2 */
[----:B------:R-:W4:Y:S01]  /*40db0*/  LDL.LU R7, [R1+0x2998] ;  /* 0x0029980001077983 */ /* 0x000f220000300800 */
[----:B--2---:R-:W-:Y:S07]  /*40dc0*/  HMMA.1688.F32.TF32 R32, R228, R8, R244 ;  /* 0x00000008e420723c */ /* 0x004fee00000810f4 */
[----:B------:R-:W-:Y:S01]  /*40dd0*/  MOV R244, R18 ;  /* 0x0000001200f47202 */ /* 0x000fe20000000f00 */
[----:B------:R-:W-:Y:S01]  /*40de0*/  IMAD.MOV.U32 R245, RZ, RZ, R142 ;  /* 0x000000fffff57224 */ /* 0x000fe200078e008e */
[----:B------:R-:W2:Y:S04]  /*40df0*/  LDL.LU R18, [R1+0x2994] ;  /* 0x0029940001127983 */ /* 0x000ea80000300800 */
[----:B------:R-:W4:Y:S11]  /*40e00*/  LDL.LU R142, [R1+0x2990] ;  /* 0x00299000018e7983 */ /* 0x000f360000300800 */
[----:B------:R-:W-:Y:S01]  /*40e10*/  MOV R243, R32 ;  /* 0x0000002000f37202 */ /* 0x000fe20000000f00 */
[----:B------:R-:W-:-:S02]  /*40e20*/  IMAD.MOV.U32 R242, RZ, RZ, R33 ;  /* 0x000000fffff27224 */ /* 0x000fc400078e0021 */
[----:B------:R-:W-:Y:S02]  /*40e30*/  IMAD.MOV.U32 R9, RZ, RZ, R34 ;  /* 0x000000ffff097224 */ /* 0x000fe400078e0022 */
[----:B------:R-:W-:Y:S02]  /*40e40*/  IMAD.MOV.U32 R8, RZ, RZ, R35 ;  /* 0x000000ffff087224 */ /* 0x000fe400078e0023 */
[----:B---3--:R-:W-:Y:S01]  /*40e50*/  HMMA.1688.F32.TF32 R32, R228, R12, R248 ;  /* 0x0000000ce420723c */ /* 0x008fe200000810f8 */
[----:B------:R-:W-:Y:S01]  /*40e60*/  IMAD.MOV.U32 R246, RZ, RZ, R2 ;  /* 0x000000fffff67224 */ /* 0x000fe200078e0002 */
[----:B------:R-:W-:Y:S01]  /*40e70*/  MOV R37, R66 ;  /* 0x0000004200257202 */ /* 0x000fe20000000f00 */
[----:B------:R-:W-:Y:S01]  /*40e80*/  IMAD.MOV.U32 R247, RZ, RZ, R0 ;  /* 0x000000fffff77224 */ /* 0x000fe200078e0000 */
[----:B------:R-:W-:Y:S03]  /*40e90*/  LDS R228, [R3+0x14080] ;  /* 0x0140800003e47984 */ /* 0x000fe60000000800 */
[----:B------:R-:W-:Y:S01]  /*40ea0*/  MOV R248, R143 ;  /* 0x0000008f00f87202 */ /* 0x000fe20000000f00 */
[----:B------:R-:W-:Y:S01]  /*40eb0*/  IMAD.MOV.U32 R38, RZ, RZ, R134 ;  /* 0x000000ffff267224 */ /* 0x000fe200078e0086 */
[----:B------:R-:W4:Y:S01]  /*40ec0*/  LDL.LU R143, [R1+0x298c] ;  /* 0x00298c00018f7983 */ /* 0x000f220000300800 */
[----:B------:R-:W-:-:S02]  /*40ed0*/  IMAD.MOV.U32 R249, RZ, RZ, R19 ;  /* 0x000000fffff97224 */ /* 0x000fc400078e0013 */
[----:B------:R-:W-:Y:S01]  /*40ee0*/  IMAD.MOV.U32 R250, RZ, RZ, R138 ;  /* 0x000000fffffa7224 */ /* 0x000fe200078e008a */
[----:B------:R-:W2:Y:S01]  /*40ef0*/  LDL.LU R19, [R1+0x2988] ;  /* 0x0029880001137983 */ /* 0x000ea20000300800 */
[----:B------:R-:W-:-:S03]  /*40f00*/  IMAD.MOV.U32 R251, RZ, RZ, R139 ;  /* 0x000000fffffb7224 */ /* 0x000fc600078e008b */
[----:B------:R-:W3:Y:S04]  /*40f10*/  LDL.LU R138, [R1+0x2984] ;  /* 0x00298400018a7983 */ /* 0x000ee80000300800 */
[----:B------:R-:W3:Y:S01]  /*40f20*/  LDL.LU R139, [R1+0x2980] ;  /* 0x00298000018b7983 */ /* 0x000ee20000300800 */
[----:B------:R-:W-:-:S03]  /*40f30*/  IMAD.MOV.U32 R39, RZ, RZ, R135 ;  /* 0x000000ffff277224 */ /* 0x000fc600078e0087 */
[----:B------:R-:W-:Y:S04]  /*40f40*/  LDS R230, [R3+0x16080] ;  /* 0x0160800003e67984 */ /* 0x000fe80000000800 */
[----:B------:R-:W-:Y:S04]  /*40f50*/  LDS R229, [R240+0x14080] ;  /* 0x01408000f0e57984 */ /* 0x000fe80000000800 */
[----:B------:R-:W1:Y:S01]  /*40f60*/  LDS R231, [R240+0x16080] ;  /* 0x01608000f0e77984 */ /* 0x000e620000000800 */
[C---:B----4-:R-:W-:Y:S11]  /*40f70*/  HMMA.1688.F32.TF32 R28, R232.reuse, R142, R28 ;  /* 0x0000008ee81c723c */ /* 0x050ff6000008101c */
[----:B------:R-:W-:Y:S11]  /*40f80*/  @!UPT UIADD3 URZ, URZ, URZ, URZ ;  /* 0x0000003f3f3ff290 */ /* 0x000ff6000fffe03f */
[----:B------:R-:W-:Y:S02]  /*40f90*/  @!UPT UIADD3 URZ, URZ, URZ, URZ ;  /* 0x0000003f3f3ff290 */ /* 0x000fe4000fffe03f */
[----:B------:R-:W-:Y:S01]  /*40fa0*/  MOV R45, R28 ;  /* 0x0000001c002d7202 */ /* 0x000fe20000000f00 */
[----:B------:R-:W-:Y:S02]  /*40fb0*/  IMAD.MOV.U32 R44, RZ, RZ, R29 ;  /* 0x000000ffff2c7224 */ /* 0x000fe400078e001d */
[----:B------:R-:W-:Y:S02]  /*40fc0*/  IMAD.MOV.U32 R25, RZ, RZ, R30 ;  /* 0x000000ffff197224 */ /* 0x000fe400078e001e */
[----:B------:R-:W-:Y:S02]  /*40fd0*/  IMAD.MOV.U32 R24, RZ, RZ, R31 ;  /* 0x000000ffff187224 */ /* 0x000fe400078e001f */
[C---:B---3--:R-:W-:Y:S11]  /*40fe0*/  HMMA.1688.F32.TF32 R28, R232.reuse, R138, R236 ;  /* 0x0000008ae81c723c */ /* 0x048ff600000810ec */
[----:B------:R-:W-:Y:S11]  /*40ff0*/  @!UPT UIADD3 URZ, URZ, URZ, URZ ;  /* 0x0000003f3f3ff290 */ /* 0x000ff6000fffe03f */
[----:B------:R-:W-:Y:S02]  /*41000*/  @!UPT UIADD3 URZ, URZ, URZ, URZ ;  /* 0x0000003f3f3ff290 */ /* 0x000fe4000fffe03f */
[----:B------:R-:W-:Y:S01]  /*41010*/  MOV R53, R28 ;  /* 0x0000001c00357202 */ /* 0x000fe20000000f00 */
[----:B------:R-:W-:Y:S02]  /*41020*/  IMAD.MOV.U32 R52, RZ, RZ, R29 ;  /* 0x000000ffff347224 */ /* 0x000fe400078e001d */
[----:B------:R-:W-:Y:S02]  /*41030*/  IMAD.MOV.U32 R49, RZ, RZ, R30 ;  /* 0x000000ffff317224 */ /* 0x000fe400078e001e */
[----:B------:R-:W-:Y:S02]  /*41040*/  IMAD.MOV.U32 R48, RZ, RZ, R31 ;  /* 0x000000ffff307224 */ /* 0x000fe400078e001f */
[----:B--2---:R-:W-:Y:S01]  /*41050*/  HMMA.1688.F32.TF32 R28, R232, R18, R244 ;  /* 0x00000012e81c723c */ /* 0x004fe200000810f4 */
[----:B------:R-:W-:Y:S04]  /*41060*/  STL [R1+0x25a0], R24 ;  /* 0x0025a01801007387 */ /* 0x000fe80000100800 */
[----:B------:R-:W-:Y:S04]  /*41070*/  STL [R1+0x259c], R25 ;  /* 0x00259c1901007387 */ /* 0x000fe80000100800 */
[----:B------:R-:W-:Y:S04]  /*41080*/  STL [R1+0x2598], R44 ;  /* 0x0025982c01007387 */ /* 0x000fe80000100800 */
[----:B------:R-:W-:Y:S04]  /*41090*/  STL [R1+0x2594], R45 ;  /* 0x0025942d01007387 */ /* 0x000fe80000100800 */
[----:B------:R-:W-:Y:S04]  /*410a0*/  STL [R1+0x25b0], R48 ;  /* 0x0025b03001007387 */ /* 0x000fe80000100800 */
[----:B------:R-:W-:Y:S03]  /*410b0*/  STL [R1+0x25ac], R49 ;  /* 0x0025ac3101007387 */ /* 0x000fe60000100800 */
[----:B------:R-:W-:-:S02]  /*410c0*/  IMAD.MOV.U32 R16, RZ, RZ, R31 ;  /* 0x000000ffff107224 */ /* 0x000fc400078e001f */
[----:B------:R-:W-:Y:S01]  /*410d0*/  IMAD.MOV.U32 R17, RZ, RZ, R30 ;  /* 0x000000ffff117224 */ /* 0x000fe200078e001e */
[----:B------:R-:W-:Y:S01]  /*410e0*/  STL [R1+0x25a8], R52 ;  /* 0x0025a83401007387 */ /* 0x000fe20000100800 */
[----:B------:R-:W-:Y:S01]  /*410f0*/  IMAD.MOV.U32 R20, RZ, RZ, R29 ;  /* 0x000000ffff147224 */ /* 0x000fe200078e001d */
[----:B------:R-:W-:Y:S02]  /*41100*/  MOV R21, R28 ;  /* 0x0000001c00157202 */ /* 0x000fe40000000f00 */
[----:B------:R-:W-:Y:S01]  /*41110*/  STL [R1+0x25a4], R53 ;  /* 0x0025a43501007387 */ /* 0x000fe20000100800 */
[----:B------:R-:W-:Y:S03]  /*41120*/  HMMA.1688.F32.TF32 R28, R232, R6, R248 ;  /* 0x00000006e81c723c */ /* 0x000fe600000810f8 */
[----:B------:R-:W-:Y:S04]  /*41130*/  STL [R1+0x25c0], R16 ;  /* 0x0025c01001007387 */ /* 0x000fe80000100800 */
[----:B------:R-:W-:Y:S01]  /*41140*/  STL [R1+0x25bc], R17 ;  /* 0x0025bc1101007387 */ /* 0x000fe20000100800 */
[----:B------:R-:W-:Y:S01]  /*41150*/  MOV R248, R63 ;  /* 0x0000003f00f87202 */ /* 0x000fe20000000f00 */
[----:B------:R-:W-:-:S02]  /*41160*/  IMAD.MOV.U32 R249, RZ, RZ, R62 ;  /* 0x000000fffff97224 */ /* 0x000fc400078e003e */
[----:B------:R-:W-:Y:S01]  /*41170*/  STL [R1+0x25b8], R20 ;  /* 0x0025b81401007387 */ /* 0x000fe20000100800 */
[----:B------:R-:W-:-:S03]  /*41180*/  IMAD.MOV.U32 R250, RZ, RZ, R59 ;  /* 0x000000fffffa7224 */ /* 0x000fc600078e003b */
[----:B------:R-:W-:Y:S01]  /*41190*/  STL [R1+0x25b4], R21 ;  /* 0x0025b41501007387 */ /* 0x000fe20000100800 */
[----:B------:R-:W-:-:S03]  /*411a0*/  IMAD.MOV.U32 R251, RZ, RZ, R58 ;  /* 0x000000fffffb7224 */ /* 0x000fc600078e003a */
[----:B------:R-:W2:Y:S01]  /*411b0*/  LDL.LU R63, [R1+0x297c] ;  /* 0x00297c00013f7983 */ /* 0x000ea20000300800 */
[----:B------:R-:W-:-:S03]  /*411c0*/  MOV R244, R55 ;  /* 0x0000003700f47202 */ /* 0x000fc60000000f00 */
[----:B------:R-:W3:Y:S01]  /*411d0*/  LDL.LU R62, [R1+0x2978] ;  /* 0x00297800013e7983 */ /* 0x000ee20000300800 */
[----:B------:R-:W-:-:S03]  /*411e0*/  IMAD.MOV.U32 R245, RZ, RZ, R54 ;  /* 0x000000fffff57224 */ /* 0x000fc600078e0036 */
[----:B------:R-:W4:Y:S01]  /*411f0*/  LDL.LU R59, [R1+0x2974] ;  /* 0x00297400013b7983 */ /* 0x000f220000300800 */
[----:B------:R-:W-:-:S03]  /*41200*/  IMAD.MOV.U32 R246, RZ, RZ, R51 ;  /* 0x000000fffff67224 */ /* 0x000fc600078e0033 */
[----:B------:R-:W2:Y:S01]  /*41210*/  LDL.LU R58, [R1+0x2970] ;  /* 0x00297000013a7983 */ /* 0x000ea20000300800 */
[----:B------:R-:W-:-:S03]  /*41220*/  IMAD.MOV.U32 R247, RZ, RZ, R50 ;  /* 0x000000fffff77224 */ /* 0x000fc600078e0032 */
[----:B------:R-:W2:Y:S01]  /*41230*/  LDL.LU R55, [R1+0x296c] ;  /* 0x00296c0001377983 */ /* 0x000ea20000300800 */
[----:B------:R-:W-:-:S03]  /*41240*/  MOV R236, R47 ;  /* 0x0000002f00ec7202 */ /* 0x000fc60000000f00 */
[----:B------:R-:W3:Y:S01]  /*41250*/  LDL.LU R54, [R1+0x2968] ;  /* 0x0029680001367983 */ /* 0x000ee20000300800 */
[----:B------:R-:W-:-:S03]  /*41260*/  IMAD.MOV.U32 R237, RZ, RZ, R22 ;  /* 0x000000ffffed7224 */ /* 0x000fc600078e0016 */
[----:B------:R-:W4:Y:S01]  /*41270*/  LDL.LU R51, [R1+0x2964] ;  /* 0x0029640001337983 */ /* 0x000f220000300800 */
[----:B------:R-:W-:-:S03]  /*41280*/  IMAD.MOV.U32 R238, RZ, RZ, R11 ;  /* 0x000000ffffee7224 */ /* 0x000fc600078e000b */
        /* <DEDUP_REMOVED lines=13> */
[----:B------:R-:W-:-:S03]  /*41360*/  MOV R5, R32 ;  /* 0x0000002000057202 */ /* 0x000fc60000000f00 */
[----:B------:R-:W4:Y:S01]  /*41370*/  LDL.LU R79, [R1+0x102c] ;  /* 0x00102c00014f7983 */ /* 0x000f220000300800 */
[----:B------:R-:W-:-:S03]  /*41380*/  IMAD.MOV.U32 R4, RZ, RZ, R33 ;  /* 0x000000ffff047224 */ /* 0x000fc600078e0021 */
[----:B------:R-:W4:Y:S01]  /*41390*/  LDL.LU R72, [R1+0x1000] ;  /* 0x0010000001487983 */ /* 0x000f220000300800 */
[----:B------:R-:W-:Y:S01]  /*413a0*/  IMAD.MOV.U32 R32, RZ, RZ, R23 ;  /* 0x000000ffff207224 */ /* 0x000fe200078e0017 */
[----:B------:R-:W-:Y:S01]  /*413b0*/  MOV R33, R26 ;  /* 0x0000001a00217202 */ /* 0x000fe20000000f00 */
[----:B------:R-:W-:Y:S02]  /*413c0*/  IMAD.MOV.U32 R2, RZ, RZ, R34 ;  /* 0x000000ffff027224 */ /* 0x000fe400078e0022 */
[----:B------:R-:W-:Y:S02]  /*413d0*/  IMAD.MOV.U32 R0, RZ, RZ, R35 ;  /* 0x000000ffff007224 */ /* 0x000fe400078e0023 */
[----:B------:R-:W-:Y:S02]  /*413e0*/  IMAD.MOV.U32 R34, RZ, RZ, R27 ;  /* 0x000000ffff227224 */ /* 0x000fe400078e001b */
[----:B------:R-:W-:Y:S02]  /*413f0*/  IMAD.MOV.U32 R35, RZ, RZ, R46 ;  /* 0x000000ffff237224 */ /* 0x000fe400078e002e */
[----:B--2---:R-:W-:-:S02]  /*41400*/  IMAD.MOV.U32 R40, RZ, RZ, R55 ;  /* 0x000000ffff287224 */ /* 0x004fc400078e0037 */
[----:B---3--:R-:W-:Y:S02]  /*41410*/  IMAD.MOV.U32 R71, RZ, RZ, R54 ;  /* 0x000000ffff477224 */ /* 0x008fe400078e0036 */
[----:B----4-:R-:W-:Y:S01]  /*41420*/  IMAD.MOV.U32 R70, RZ, RZ, R51 ;  /* 0x000000ffff467224 */ /* 0x010fe200078e0033 */
[----:B------:R-:W-:Y:S01]  /*41430*/  MOV R69, R50 ;  /* 0x0000003200457202 */ /* 0x000fe20000000f00 */
[----:B------:R-:W-:Y:S02]  /*41440*/  IMAD.MOV.U32 R75, RZ, RZ, R22 ;  /* 0x000000ffff4b7224 */ /* 0x000fe400078e0016 */
[----:B------:R-:W-:Y:S01]  /*41450*/  IMAD.MOV.U32 R74, RZ, RZ, R11 ;  /* 0x000000ffff4a7224 */ /* 0x000fe200078e000b */
[----:B------:R-:W-:Y:S02]  /*41460*/  MOV R73, R10 ;  /* 0x0000000a00497202 */ /* 0x000fe40000000f00 */
[----:B------:R-:W2:Y:S04]  /*41470*/  LDL.LU R10, [R1+0x294c] ;  /* 0x00294c00010a7983 */ /* 0x000ea80000300800 */
[----:B------:R-:W2:Y:S04]  /*41480*/  LDL.LU R11, [R1+0x2948] ;  /* 0x00294800010b7983 */ /* 0x000ea80000300800 */
[----:B------:R-:W3:Y:S01]  /*41490*/  LDL.LU R22, [R1+0x2944] ;  /* 0x0029440001167983 */ /* 0x000ee20000300800 */
[----:B------:R-:W-:-:S03]  /*414a0*/  IMAD.MOV.U32 R68, RZ, RZ, R47 ;  /* 0x000000ffff447224 */ /* 0x000fc600078e002f */
[----:B------:R-:W3:Y:S04]  /*414b0*/  LDL.LU R23, [R1+0x2940] ;  /* 0x0029400001177983 */ /* 0x000ee80000300800 */
[----:B------:R-:W4:Y:S04]  /*414c0*/  LDL.LU R26, [R1+0x293c] ;  /* 0x00293c00011a7983 */ /* 0x000f280000300800 */
[----:B------:R-:W4:Y:S04]  /*414d0*/  LDL.LU R27, [R1+0x2938] ;  /* 0x00293800011b7983 */ /* 0x000f280000300800 */
[----:B------:R-:W2:Y:S04]  /*414e0*/  LDL.LU R46, [R1+0x2934] ;  /* 0x00293400012e7983 */ /* 0x000ea80000300800 */
[----:B------:R-:W2:Y:S04]  /*414f0*/  LDL.LU R47, [R1+0x2930] ;  /* 0x00293000012f7983 */ /* 0x000ea80000300800 */
[----:B------:R-:W3:Y:S04]  /*41500*/  LDL.LU R50, [R1+0x292c] ;  /* 0x00292c0001327983 */ /* 0x000ee80000300800 */
[----:B------:R-:W3:Y:S04]  /*41510*/  LDL.LU R51, [R1+0x2928] ;  /* 0x0029280001337983 */ /* 0x000ee80000300800 */
[----:B------:R-:W4:Y:S04]  /*41520*/  LDL.LU R54, [R1+0x2924] ;  /* 0x0029240001367983 */ /* 0x000f280000300800 */
[----:B------:R-:W4:Y:S01]  /*41530*/  LDL.LU R55, [R1+0x2920] ;  /* 0x0029200001377983 */ /* 0x000f220000300800 */
[----:B------:R-:W-:Y:S01]  /*41540*/  MOV R41, R58 ;  /* 0x0000003a00297202 */ /* 0x000fe20000000f00 */
[----:B------:R-:W-:-:S02]  /*41550*/  IMAD.MOV.U32 R42, RZ, RZ, R59 ;  /* 0x000000ffff2a7224 */ /* 0x000fc400078e003b */
[----:B------:R-:W4:Y:S01]  /*41560*/  LDL.LU R58, [R1+0x291c] ;  /* 0x00291c00013a7983 */ /* 0x000f220000300800 */
[----:B------:R-:W-:Y:S02]  /*41570*/  IMAD.MOV.U32 R43, RZ, RZ, R62 ;  /* 0x000000ffff2b7224 */ /* 0x000fe400078e003e */
[----:B------:R-:W-:Y:S01]  /*41580*/  IMAD.MOV.U32 R36, RZ, RZ, R63 ;  /* 0x000000ffff247224 */ /* 0x000fe200078e003f */
[----:B------:R-:W4:Y:S01]  /*41590*/  LDL.LU R59, [R1+0x2918] ;  /* 0x00291800013b7983 */ /* 0x000f220000300800 */
[----:B------:R-:W-:-:S03]  /*415a0*/  MOV R61, R28 ;  /* 0x0000001c003d7202 */ /* 0x000fc60000000f00 */
[----:B------:R-:W4:Y:S01]  /*415b0*/  LDL.LU R62, [R1+0x2914] ;  /* 0x00291400013e7983 */ /* 0x000f220000300800 */
[----:B------:R-:W-:-:S03]  /*415c0*/  IMAD.MOV.U32 R60, RZ, RZ, R29 ;  /* 0x000000ffff3c7224 */ /* 0x000fc600078e001d */
[----:B------:R-:W4:Y:S01]  /*415d0*/  LDL.LU R63, [R1+0x2910] ;  /* 0x00291000013f7983 */ /* 0x000f220000300800 */
[----:B------:R-:W-:-:S03]  /*415e0*/  IMAD.MOV.U32 R28, RZ, RZ, R130 ;  /* 0x000000ffff1c7224 */ /* 0x000fc600078e0082 */
[----:B------:R-:W4:Y:S01]  /*415f0*/  LDL.LU R66, [R1+0x290c] ;  /* 0x00290c0001427983 */ /* 0x000f220000300800 */
[----:B------:R-:W-:Y:S01]  /*41600*/  IMAD.MOV.U32 R57, RZ, RZ, R30 ;  /* 0x000000ffff397224 */ /* 0x000fe200078e001e */
[----:B------:R-:W-:Y:S02]  /*41610*/  MOV R29, R131 ;  /* 0x00000083001d7202 */ /* 0x000fe40000000f00 */
[----:B------:R-:W4:Y:S01]  /*41620*/  LDL.LU R134, [R1+0x2908] ;  /* 0x0029080001867983 */ /* 0x000f220000300800 */
[----:B------:R-:W-:-:S03]  /*41630*/  IMAD.MOV.U32 R30, RZ, RZ, R67 ;  /* 0x000000ffff1e7224 */ /* 0x000fc600078e0043 */
[----:B------:R-:W4:Y:S01]  /*41640*/  LDL.LU R135, [R1+0x2904] ;  /* 0x0029040001877983 */ /* 0x000f220000300800 */
[----:B------:R-:W-:-:S03]  /*41650*/  IMAD.MOV.U32 R56, RZ, RZ, R31 ;  /* 0x000000ffff387224 */ /* 0x000fc600078e001f */
[----:B------:R-:W4:Y:S01]  /*41660*/  LDL.LU R130, [R1+0x2900] ;  /* 0x0029000001827983 */ /* 0x000f220000300800 */
[----:B------:R-:W-:-:S03]  /*41670*/  IMAD.MOV.U32 R31, RZ, RZ, R241 ;  /* 0x000000ffff1f7224 */ /* 0x000fc600078e00f1 */
[----:B------:R-:W4:Y:S04]  /*41680*/  LDL.LU R131, [R1+0x28fc] ;  /* 0x0028fc0001837983 */ /* 0x000f280000300800 */
[----:B------:R-:W4:Y:S04]  /*41690*/  LDL.LU R67, [R1+0x28f8] ;  /* 0x0028f80001437983 */ /* 0x000f280000300800 */
[----:B------:R-:W-:Y:S04]  /*416a0*/  STL [R1+0x25cc], R57 ;  /* 0x0025cc3901007387 */ /* 0x000fe80000100800 */
[----:B------:R-:W-:Y:S04]  /*416b0*/  STL [R1+0x25c8], R60 ;  /* 0x0025c83c01007387 */ /* 0x000fe80000100800 */
[----:B------:R-:W-:Y:S01]  /*416c0*/  STL [R1+0x25c4], R61 ;  /* 0x0025c43d01007387 */ /* 0x000fe20000100800 */
[C---:B--2---:R-:W-:Y:S08]  /*416d0*/  HMMA.1688.F32.TF32 R28, R232.reuse, R46, R28 ;  /* 0x0000002ee81c723c */ /* 0x044ff0000008101c */
[C---:B---3--:R-:W-:Y:S08]  /*416e0*/  HMMA.1688.F32.TF32 R32, R232.reuse, R50, R32 ;  /* 0x00000032e820723c */ /* 0x048ff00000081020 */
[C---:B----4-:R-:W-:Y:S11]  /*416f0*/  HMMA.1688.F32.TF32 R36, R232.reuse, R54, R36 ;  /* 0x00000036e824723c */ /* 0x050ff60000081024 */
[----:B------:R-:W-:Y:S11]  /*41700*/  @!UPT UIADD3 URZ, URZ, URZ, URZ ;  /* 0x0000003f3f3ff290 */ /* 0x000ff6000fffe03f */
[----:B------:R-:W-:Y:S01]  /*41710*/  @!UPT UIADD3 URZ, URZ, URZ, URZ ;  /* 0x0000003f3f3ff290 */ /* 0x000fe2000fffe03f */
        /* <DEDUP_REMOVED lines=18> */
[----:B------:R-:W2:Y:S01]  /*41840*/  LDL.LU R239, [R1+0xd0c] ;  /* 0x000d0c0001ef7983 */ /* 0x000ea20000300800 */
[----:B---3--:R-:W-:Y:S01]  /*41850*/  IMAD.MOV.U32 R30, RZ, RZ, R15 ;  /* 0x000000ffff1e7224 */ /* 0x008fe200078e000f */
[----:B------:R-:W-:-:S02]  /*41860*/  MOV R31, R14 ;  /* 0x0000000e001f7202 */ /* 0x000fc40000000f00 */
[----:B------:R-:W3:Y:S04]  /*41870*/  LDL.LU R28, [R1+0xd20] ;  /* 0x000d2000011c7983 */ /* 0x000ee80000300800 */
[----:B------:R-:W3:Y:S04]  /*41880*/  LDL.LU R29, [R1+0xd24] ;  /* 0x000d2400011d7983 */ /* 0x000ee80000300800 */
[----:B------:R-:W4:Y:S04]  /*41890*/  LDL.LU R15, [R1+0x28f4] ;  /* 0x0028f400010f7983 */ /* 0x000f280000300800 */
[----:B------:R-:W2:Y:S01]  /*418a0*/  LDL.LU R14, [R1+0x28f0] ;  /* 0x0028f000010e7983 */ /* 0x000ea20000300800 */
[C---:B------:R-:W-:Y:S03]  /*418b0*/  HMMA.1688.F32.TF32 R40, R232.reuse, R58, R40 ;  /* 0x0000003ae828723c */ /* 0x040fe60000081028 */
[----:B------:R-:W3:Y:S04]  /*418c0*/  LDL.LU R32, [R1+0xd40] ;  /* 0x000d400001207983 */ /* 0x000ee80000300800 */
[----:B------:R-:W3:Y:S01]  /*418d0*/  LDL.LU R33, [R1+0xd44] ;  /* 0x000d440001217983 */ /* 0x000ee20000300800 */
[C---:B------:R-:W-:Y:S03]  /*418e0*/  HMMA.1688.F32.TF32 R68, R232.reuse, R62, R68 ;  /* 0x0000003ee844723c */ /* 0x040fe60000081044 */
[----:B------:R-:W3:Y:S04]  /*418f0*/  LDL.LU R34, [R1+0xd48] ;  /* 0x000d480001227983 */ /* 0x000ee80000300800 */
[----:B------:R-:W3:Y:S01]  /*41900*/  LDL.LU R35, [R1+0xd4c] ;  /* 0x000d4c0001237983 */ /* 0x000ee20000300800 */
[----:B------:R-:W-:Y:S08]  /*41910*/  HMMA.1688.F32.TF32 R72, R232, R66, R72 ;  /* 0x00000042e848723c */ /* 0x000ff00000081048 */
[----:B------:R-:W-:Y:S01]  /*41920*/  IMAD.MOV.U32 R57, RZ, RZ, R40 ;  /* 0x000000ffff397224 */ /* 0x000fe200078e0028 */
[----:B------:R-:W-:Y:S01]  /*41930*/  MOV R60, R41 ;  /* 0x00000029003c7202 */ /* 0x000fe20000000f00 */
[----:B------:R-:W3:Y:S01]  /*41940*/  LDL.LU R40, [R1+0xd80] ;  /* 0x000d800001287983 */ /* 0x000ee20000300800 */
[----:B------:R-:W-:-:S02]  /*41950*/  IMAD.MOV.U32 R61, RZ, RZ, R42 ;  /* 0x000000ffff3d7224 */ /* 0x000fc400078e002a */
[----:B------:R-:W-:Y:S01]  /*41960*/  IMAD.MOV.U32 R16, RZ, RZ, R43 ;  /* 0x000000ffff107224 */ /* 0x000fe200078e002b */
[----:B------:R-:W3:Y:S02]  /*41970*/  LDL.LU R41, [R1+0xd84] ;  /* 0x000d840001297983 */ /* 0x000ee40000300800 */
[----:B------:R-:W-:Y:S02]  /*41980*/  IMAD.MOV.U32 R17, RZ, RZ, R68 ;  /* 0x000000ffff117224 */ /* 0x000fe400078e0044 */
[----:B------:R-:W3:Y:S01]  /*41990*/  LDL.LU R42, [R1+0xd88] ;  /* 0x000d8800012a7983 */ /* 0x000ee20000300800 */
[----:B------:R-:W-:Y:S01]  /*419a0*/  MOV R20, R69 ;  /* 0x0000004500147202 */ /* 0x000fe20000000f00 */
[----:B------:R-:W-:Y:S02]  /*419b0*/  IMAD.MOV.U32 R21, RZ, RZ, R70 ;  /* 0x000000ffff157224 */ /* 0x000fe400078e0046 */
[----:B------:R-:W3:Y:S01]  /*419c0*/  LDL.LU R43, [R1+0xd8c] ;  /* 0x000d8c00012b7983 */ /* 0x000ee20000300800 */
[----:B------:R-:W-:-:S03]  /*419d0*/  IMAD.MOV.U32 R48, RZ, RZ, R71 ;  /* 0x000000ffff307224 */ /* 0x000fc600078e0047 */
[----:B------:R-:W3:Y:S01]  /*419e0*/  LDL.LU R68, [R1+0xda0] ;  /* 0x000da00001447983 */ /* 0x000ee20000300800 */
[----:B------:R-:W-:-:S03]  /*419f0*/  IMAD.MOV.U32 R49, RZ, RZ, R72 ;  /* 0x000000ffff317224 */ /* 0x000fc600078e0048 */
[----:B------:R-:W3:Y:S01]  /*41a00*/  LDL.LU R69, [R1+0xda4] ;  /* 0x000da40001457983 */ /* 0x000ee20000300800 */
[----:B------:R-:W-:-:S03]  /*41a10*/  MOV R52, R73 ;  /* 0x0000004900347202 */ /* 0x000fc60000000f00 */
[----:B------:R-:W3:Y:S01]  /*41a20*/  LDL.LU R70, [R1+0xda8] ;  /* 0x000da80001467983 */ /* 0x000ee20000300800 */
[----:B------:R-:W-:-:S03]  /*41a30*/  IMAD.MOV.U32 R53, RZ, RZ, R74 ;  /* 0x000000ffff357224 */ /* 0x000fc600078e004a */
[----:B------:R-:W3:Y:S01]  /*41a40*/  LDL.LU R71, [R1+0xdac] ;  /* 0x000dac0001477983 */ /* 0x000ee20000300800 */
[----:B------:R-:W-:-:S03]  /*41a50*/  IMAD.MOV.U32 R24, RZ, RZ, R75 ;  /* 0x000000ffff187224 */ /* 0x000fc600078e004b */
[----:B------:R-:W3:Y:S01]  /*41a60*/  LDL.LU R72, [R1+0xdc0] ;  /* 0x000dc00001487983 */ /* 0x000ee20000300800 */
[C---:B------:R-:W-:Y:S03]  /*41a70*/  HMMA.1688.F32.TF32 R80, R232.reuse, R134, R152 ;  /* 0x00000086e850723c */ /* 0x040fe60000081098 */
[----:B------:R-:W3:Y:S04]  /*41a80*/  LDL.LU R73, [R1+0xdc4] ;  /* 0x000dc40001497983 */ /* 0x000ee80000300800 */
[----:B------:R-:W3:Y:S04]  /*41a90*/  LDL.LU R74, [R1+0xdc8] ;  /* 0x000dc800014a7983 */ /* 0x000ee80000300800 */
[----:B------:R-:W3:Y:S04]  /*41aa0*/  LDL.LU R75, [R1+0xdcc] ;  /* 0x000dcc00014b7983 */ /* 0x000ee80000300800 */
[----:B------:R-:W3:Y:S04]  /*41ab0*/  LDL.LU R152, [R1+0xdf0] ;  /* 0x000df00001987983 */ /* 0x000ee80000300800 */
[----:B------:R-:W3:Y:S04]  /*41ac0*/  LDL.LU R153, [R1+0xdf4] ;  /* 0x000df40001997983 */ /* 0x000ee80000300800 */
[----:B------:R-:W3:Y:S04]  /*41ad0*/  LDL.LU R154, [R1+0xdf8] ;  /* 0x000df800019a7983 */ /* 0x000ee80000300800 */
[----:B------:R-:W3:Y:S01]  /*41ae0*/  LDL.LU R155, [R1+0xdfc] ;  /* 0x000dfc00019b7983 */ /* 0x000ee20000300800 */
[----:B------:R-:W-:Y:S03]  /*41af0*/  HMMA.1688.F32.TF32 R76, R232, R130, R76 ;  /* 0x00000082e84c723c */ /* 0x000fe6000008104c */
        /* <DEDUP_REMOVED lines=40> */
[----:B------:R-:W3:Y:S01]  /*41d80*/  LDL.LU R36, [R1+0xd60] ;  /* 0x000d600001247983 */ /* 0x000ee20000300800 */
[----:B----4-:R-:W-:-:S02]  /*41d90*/  IMAD.MOV.U32 R38, RZ, RZ, R15 ;  /* 0x000000ffff267224 */ /* 0x010fc400078e000f */
[----:B--2---:R-:W-:Y:S02]  /*41da0*/  IMAD.MOV.U32 R37, RZ, RZ, R14 ;  /* 0x000000ffff257224 */ /* 0x004fe400078e000e */
[----:B------:R-:W3:Y:S04]  /*41db0*/  LDL.LU R14, [R1+0x28ec] ;  /* 0x0028ec00010e7983 */ /* 0x000ee80000300800 */
[----:B------:R-:W3:Y:S04]  /*41dc0*/  LDL.LU R15, [R1+0x28e8] ;  /* 0x0028e800010f7983 */ /* 0x000ee80000300800 */
[----:B------:R-:W2:Y:S04]  /*41dd0*/  LDL.LU R39, [R1+0xd6c] ;  /* 0x000d6c0001277983 */ /* 0x000ea80000300800 */
[----:B------:R-:W4:Y:S04]  /*41de0*/  LDL.LU R244, [R1+0xca0] ;  /* 0x000ca00001f47983 */ /* 0x000f280000300800 */
[----:B------:R-:W4:Y:S04]  /*41df0*/  LDL.LU R245, [R1+0xca4] ;  /* 0x000ca40001f57983 */ /* 0x000f280000300800 */
[----:B------:R-:W4:Y:S04]  /*41e00*/  LDL.LU R246, [R1+0xca8] ;  /* 0x000ca80001f67983 */ /* 0x000f280000300800 */
[----:B------:R-:W4:Y:S01]  /*41e10*/  LDL.LU R247, [R1+0xcac] ;  /* 0x000cac0001f77983 */ /* 0x000f220000300800 */
[----:B---3--:R-:W-:Y:S03]  /*41e20*/  HMMA.1688.F32.TF32 R100, R232, R14, R248 ;  /* 0x0000000ee864723c */ /* 0x008fe600000810f8 */
[----:B------:R-:W3:Y:S04]  /*41e30*/  LDL.LU R248, [R1+0xc90] ;  /* 0x000c900001f87983 */ /* 0x000ee80000300800 */
[----:B------:R-:W-:Y:S01]  /*41e40*/  LDS R232, [R3+0x14100] ;  /* 0x0141000003e87984 */ /* 0x000fe20000000800 */
[C---:B-1----:R-:W-:Y:S03]  /*41e50*/  HMMA.1688.F32.TF32 R88, R228.reuse, R18, R88 ;  /* 0x00000012e458723c */ /* 0x042fe60000081058 */
[----:B------:R-:W-:Y:S04]  /*41e60*/  LDS R234, [R3+0x16100] ;  /* 0x0161000003ea7984 */ /* 0x000fe80000000800 */
[----:B------:R-:W-:Y:S01]  /*41e70*/  LDS R233, [R240+0x14100] ;  /* 0x01410000f0e97984 */ /* 0x000fe20000000800 */
[C---:B------:R-:W-:Y:S03]  /*41e80*/  HMMA.1688.F32.TF32 R96, R228.reuse, R142, R96 ;  /* 0x0000008ee460723c */ /* 0x040fe60000081060 */
[----:B------:R-:W3:Y:S04]  /*41e90*/  LDS R235, [R240+0x16100] ;  /* 0x01610000f0eb7984 */ /* 0x000ee80000000800 */
[----:B------:R-:W-:Y:S04]  /*41ea0*/  STL.64 [R1+0xe50], R100 ;  /* 0x000e506401007387 */ /* 0x000fe80000100a00 */
[----:B------:R-:W-:Y:S04]  /*41eb0*/  STL.64 [R1+0xe58], R102 ;  /* 0x000e586601007387 */ /* 0x000fe80000100a00 */
[----:B------:R-:W3:Y:S04]  /*41ec0*/  LDL.LU R249, [R1+0xc94] ;  /* 0x000c940001f97983 */ /* 0x000ee80000300800 */
[----:B------:R-:W3:Y:S04]  /*41ed0*/  LDL.LU R250, [R1+0xc98] ;  /* 0x000c980001fa7983 */ /* 0x000ee80000300800 */
[----:B------:R-:W3:Y:S01]  /*41ee0*/  LDL.LU R251, [R1+0xc9c] ;  /* 0x000c9c0001fb7983 */ /* 0x000ee20000300800 */
[----:B------:R-:W-:Y:S01]  /*41ef0*/  HMMA.1688.F32.TF32 R92, R228, R138, R92 ;  /* 0x0000008ae45c723c */ /* 0x000fe2000008105c */
[----:B------:R-:W-:Y:S01]  /*41f00*/  IMAD.MOV.U32 R133, RZ, RZ, R88 ;  /* 0x000000ffff857224 */ /* 0x000fe200078e0058 */
[----:B------:R-:W-:Y:S01]  /*41f10*/  MOV R128, R91 ;  /* 0x0000005b00807202 */ /* 0x000fe20000000f00 */
[----:B------:R-:W-:-:S02]  /*41f20*/  IMAD.MOV.U32 R132, RZ, RZ, R89 ;  /* 0x000000ffff847224 */ /* 0x000fc400078e0059 */
[----:B------:R-:W-:-:S03]  /*41f30*/  IMAD.MOV.U32 R129, RZ, RZ, R90 ;  /* 0x000000ffff817224 */ /* 0x000fc600078e005a */
[C---:B------:R-:W-:Y:S08]  /*41f40*/  HMMA.1688.F32.TF32 R88, R228.reuse, R6, R84 ;  /* 0x00000006e458723c */ /* 0x040ff00000081054 */
[C---:B------:R-:W-:Y:S08]  /*41f50*/  HMMA.1688.F32.TF32 R84, R228.reuse, R134, R80 ;  /* 0x00000086e454723c */ /* 0x040ff00000081050 */
[C---:B------:R-:W-:Y:S01]  /*41f60*/  HMMA.1688.F32.TF32 R80, R228.reuse, R130, R156 ;  /* 0x00000082e450723c */ /* 0x040fe2000008109c */
        /* <DEDUP_REMOVED lines=12> */
[C---:B------:R-:W-:Y:S08]  /*42030*/  HMMA.1688.F32.TF32 R76, R228.reuse, R54, R68 ;  /* 0x00000036e44c723c */ /* 0x040ff00000081044 */
[C---:B------:R-:W-:Y:S08]  /*42040*/  HMMA.1688.F32.TF32 R72, R228.reuse, R50, R40 ;  /* 0x00000032e448723c */ /* 0x040ff00000081028 */
[C---:B------:R-:W-:Y:S08]  /*42050*/  HMMA.1688.F32.TF32 R68, R228.reuse, R46, R36 ;  /* 0x0000002ee444723c */ /* 0x040ff00000081024 */
[C---:B------:R-:W-:Y:S08]  /*42060*/  HMMA.1688.F32.TF32 R40, R228.reuse, R26, R32 ;  /* 0x0000001ae428723c */ /* 0x040ff00000081020 */
[C---:B------:R-:W-:Y:S01]  /*42070*/  HMMA.1688.F32.TF32 R36, R228.reuse, R22, R28 ;  /* 0x00000016e424723c */ /* 0x040fe2000008101c */
[----:B------:R-:W-:Y:S07]  /*42080*/  STL.64 [R1+0xf50], R88 ;  /* 0x000f505801007387 */ /* 0x000fee0000100a00 */
[C---:B------:R-:W-:Y:S01]  /*42090*/  HMMA.1688.F32.TF32 R32, R228.reuse, R10, R236 ;  /* 0x0000000ae420723c */ /* 0x040fe200000810ec */
[----:B------:R-:W-:Y:S07]  /*420a0*/  STL.64 [R1+0xf58], R90 ;  /* 0x000f585a01007387 */ /* 0x000fee0000100a00 */
[----:B----4-:R-:W-:Y:S01]  /*420b0*/  HMMA.1688.F32.TF32 R28, R228, R14, R244 ;  /* 0x0000000ee41c723c */ /* 0x010fe200000810f4 */
        /* <DEDUP_REMOVED lines=18> */
[----:B------:R-:W2:Y:S01]  /*421e0*/  LDL.LU R244, [R1+0x7c0] ;  /* 0x0007c00001f47983 */ /* 0x000ea20000300800 */
[----:B------:R-:W-:Y:S01]  /*421f0*/  IMAD.MOV.U32 R137, RZ, RZ, R94 ;  /* 0x000000ffff897224 */ /* 0x000fe200078e005e */
[----:B------:R-:W-:-:S02]  /*42200*/  MOV R136, R95 ;  /* 0x0000005f00887202 */ /* 0x000fc40000000f00 */
[----:B------:R-:W-:Y:S04]  /*42210*/  LDS R228, [R3+0x14180] ;  /* 0x0141800003e47984 */ /* 0x000fe80000000800 */
[----:B------:R-:W-:Y:S04]  /*42220*/  LDS R230, [R3+0x16180] ;  /* 0x0161800003e67984 */ /* 0x000fe80000000800 */
[----:B------:R-:W-:Y:S04]  /*42230*/  LDS R229, [R240+0x14180] ;  /* 0x01418000f0e57984 */ /* 0x000fe80000000800 */
[----:B------:R-:W1:Y:S01]  /*42240*/  LDS R231, [R240+0x16180] ;  /* 0x01618000f0e77984 */ /* 0x000e620000000800 */
[C---:B---3--:R-:W-:Y:S11]  /*42250*/  HMMA.1688.F32.TF32 R28, R232.reuse, R142, R248 ;  /* 0x0000008ee81c723c */ /* 0x048ff600000810f8 */
[----:B------:R-:W-:Y:S11]  /*42260*/  @!UPT UIADD3 URZ, URZ, URZ, URZ ;  /* 0x0000003f3f3ff290 */ /* 0x000ff6000fffe03f */
[----:B------:R-:W-:Y:S01]  /*42270*/  @!UPT UIADD3 URZ, URZ, URZ, URZ ;  /* 0x0000003f3f3ff290 */ /* 0x000fe2000fffe03f */
        /* <DEDUP_REMOVED lines=118> */
[C---:B------:R-:W-:Y:S11]  /*429e0*/  HMMA.1688.F32.TF32 R148, R232.reuse, R138, R148 ;  /* 0x0000008ae894723c */ /* 0x040ff60000081094 */
[----:B------:R-:W-:Y:S11]  /*429f0*/  @!UPT UIADD3 URZ, URZ, URZ, URZ ;  /* 0x0000003f3f3ff290 */ /* 0x000ff6000fffe03f */
[----:B------:R-:W-:Y:S01]  /*42a00*/  @!UPT UIADD3 URZ, URZ, URZ, URZ ;  /* 0x0000003f3f3ff290 */ /* 0x000fe2000fffe03f */
[----:B------:R-:W-:Y:S04]  /*42a10*/  STL.64 [R1+0xeb0], R148 ;  /* 0x000eb09401007387 */ /* 0x000fe80000100a00 */
[----:B------:R2:W-:Y:S02]  /*42a20*/  STL.64 [R1+0xeb8], R150 ;  /* 0x000eb89601007387 */ /* 0x0005e40000100a00 */
[C---:B--2---:R-:W-:Y:S08]  /*42a30*/  HMMA.1688.F32.TF32 R148, R232.reuse, R18, R144 ;  /* 0x00000012e894723c */ /* 0x044ff00000081090 */
[C---:B------:R-:W-:Y:S08]  /*42a40*/  HMMA.1688.F32.TF32 R144, R232.reuse, R6, R220 ;  /* 0x00000006e890723c */ /* 0x040ff000000810dc */
[C---:B------:R-:W-:Y:S08]  /*42a50*/  HMMA.1688.F32.TF32 R112, R232.reuse, R62, R112 ;  /* 0x0000003ee870723c */ /* 0x040ff00000081070 */
        /* <DEDUP_REMOVED lines=28> */
[----:B------:R-:W-:Y:S01]  /*42c20*/  STL.64 [R1+0xdb0], R80 ;  /* 0x000db05001007387 */ /* 0x000fe20000100a00 */
[C---:B-1----:R-:W-:Y:S03]  /*42c30*/  HMMA.1688.F32.TF32 R76, R228.reuse, R18, R76 ;  /* 0x00000012e44c723c */ /* 0x042fe6000008104c */
[----:B------:R1:W-:Y:S04]  /*42c40*/  STL.64 [R1+0xdb8], R82 ;  /* 0x000db85201007387 */ /* 0x0003e80000100a00 */
[----:B------:R-:W-:Y:S01]  /*42c50*/  LDS R232, [R3+0x14200] ;  /* 0x0142000003e87984 */ /* 0x000fe20000000800 */
[C---:B--2---:R-:W-:Y:S03]  /*42c60*/  HMMA.1688.F32.TF32 R84, R228.reuse, R142, R156 ;  /* 0x0000008ee454723c */ /* 0x044fe6000008109c */
[----:B------:R-:W-:Y:S04]  /*42c70*/  LDS R234, [R3+0x16200] ;  /* 0x0162000003ea7984 */ /* 0x000fe80000000800 */
[----:B------:R-:W-:Y:S01]  /*42c80*/  LDS R233, [R240+0x14200] ;  /* 0x01420000f0e97984 */ /* 0x000fe20000000800 */
[C---:B-1----:R-:W-:Y:S03]  /*42c90*/  HMMA.1688.F32.TF32 R80, R228.reuse, R138, R152 ;  /* 0x0000008ae450723c */ /* 0x042fe60000081098 */
[----:B------:R-:W1:Y:S05]  /*42ca0*/  LDS R235, [R240+0x16200] ;  /* 0x01620000f0eb7984 */ /* 0x000e6a0000000800 */
[C---:B------:R-:W-:Y:S08]  /*42cb0*/  HMMA.1688.F32.TF32 R72, R228.reuse, R6, R72 ;  /* 0x00000006e448723c */ /* 0x040ff00000081048 */
[C---:B------:R-:W-:Y:S08]  /*42cc0*/  HMMA.1688.F32.TF32 R68, R228.reuse, R134, R68 ;  /* 0x00000086e444723c */ /* 0x040ff00000081044 */
[C---:B------:R-:W-:Y:S08]  /*42cd0*/  HMMA.1688.F32.TF32 R40, R228.reuse, R130, R40 ;  /* 0x00000082e428723c */ /* 0x040ff00000081028 */
        /* <DEDUP_REMOVED lines=123> */
[C---:B--2---:R-:W-:Y:S08]  /*43490*/  HMMA.1688.F32.TF32 R68, R232.reuse, R46, R68 ;  /* 0x0000002ee844723c */ /* 0x044ff00000081044 */
[C---:B----4-:R-:W-:Y:S08]  /*434a0*/  HMMA.1688.F32.TF32 R36, R232.reuse, R22, R36 ;  /* 0x00000016e824723c */ /* 0x050ff00000081024 */
[C---:B---3--:R-:W-:Y:S08]  /*434b0*/  HMMA.1688.F32.TF32 R76, R232.reuse, R54, R76 ;  /* 0x00000036e84c723c */ /* 0x048ff0000008104c */
[-C--:B------:R-:W-:Y:S08]  /*434c0*/  HMMA.1688.F32.TF32 R28, R232, R14.reuse, R28 ;  /* 0x0000000ee81c723c */ /* 0x080ff0000008101c */
[C---:B------:R-:W-:Y:S08]  /*434d0*/  HMMA.1688.F32.TF32 R108, R228.reuse, R14, R108 ;  /* 0x0000000ee46c723c */ /* 0x040ff0000008106c */
        /* <DEDUP_REMOVED lines=15> */
[----:B------:R-:W1:Y:S01]  /*435d0*/  LDS R231, [R240+0x16280] ;  /* 0x01628000f0e77984 */ /* 0x000e620000000800 */
[C---:B--2---:R-:W-:Y:S08]  /*435e0*/  HMMA.1688.F32.TF32 R108, R232.reuse, R138, R100 ;  /* 0x0000008ae86c723c */ /* 0x044ff00000081064 */
[C---:B------:R-:W-:Y:S08]  /*435f0*/  HMMA.1688.F32.TF32 R104, R232.reuse, R18, R96 ;  /* 0x00000012e868723c */ /* 0x040ff00000081060 */
        /* <DEDUP_REMOVED lines=46> */
[----:B------:R-:W-:Y:S11]  /*438e0*/  HMMA.1688.F32.TF32 R32, R228, R18, R248 ;  /* 0x00000012e420723c */ /* 0x000ff600000810f8 */
[----:B------:R-:W-:Y:S04]  /*438f0*/  @!UPT UIADD3 URZ, URZ, URZ, URZ ;  /* 0x0000003f3f3ff290 */ /* 0x000fe8000fffe03f */
[----:B------:R2:W-:Y:S04]  /*43900*/  STL.64 [R1+0xba0], R28 ;  /* 0x000ba01c01007387 */ /* 0x0005e80000100a00 */
[----:B------:R3:W-:Y:S04]  /*43910*/  STL.64 [R1+0xba8], R30 ;  /* 0x000ba81e01007387 */ /* 0x0007e80000100a00 */
[----:B--2---:R-:W2:Y:S04]  /*43920*/  LDL.LU R28, [R1+0x4a0] ;  /* 0x0004a000011c7983 */ /* 0x004ea80000300800 */
[----:B------:R-:W-:Y:S04]  /*43930*/  STL.64 [R1+0xb90], R36 ;  /* 0x000b902401007387 */ /* 0x000fe80000100a00 */
[----:B------:R-:W-:Y:S04]  /*43940*/  STL.64 [R1+0xb98], R38 ;  /* 0x000b982601007387 */ /* 0x000fe80000100a00 */
[----:B------:R4:W-:Y:S04]  /*43950*/  STL.64 [R1+0xb80], R32 ;  /* 0x000b802001007387 */ /* 0x0009e80000100a00 */
[----:B------:R1:W-:Y:S04]  /*43960*/  STL.64 [R1+0xb88], R34 ;  /* 0x000b882201007387 */ /* 0x0003e80000100a00 */
[----:B------:R-:W2:Y:S04]  /*43970*/  LDL.LU R29, [R1+0x4a4] ;  /* 0x0004a400011d7983 */ /* 0x000ea80000300800 */
[----:B---3--:R-:W2:Y:S04]  /*43980*/  LDL.LU R30, [R1+0x4a8] ;  /* 0x0004a800011e7983 */ /* 0x008ea80000300800 */
[----:B------:R-:W2:Y:S04]  /*43990*/  LDL.LU R31, [R1+0x4ac] ;  /* 0x0004ac00011f7983 */ /* 0x000ea80000300800 */
[----:B----4-:R-:W3:Y:S04]  /*439a0*/  LDL.LU R32, [R1+0x4b0] ;  /* 0x0004b00001207983 */ /* 0x010ee80000300800 */
[----:B------:R-:W3:Y:S04]  /*439b0*/  LDL.LU R33, [R1+0x4b4] ;  /* 0x0004b40001217983 */ /* 0x000ee80000300800 */
[----:B-1----:R-:W3:Y:S04]  /*439c0*/  LDL.LU R34, [R1+0x4b8] ;  /* 0x0004b80001227983 */ /* 0x002ee80000300800 */
        /* <DEDUP_REMOVED lines=102> */
[----:B---3--:R-:W-:Y:S08]  /*44030*/  HMMA.1688.F32.TF32 R84, R232, R18, R84 ;  /* 0x00000012e854723c */ /* 0x008ff00000081054 */
[C---:B----4-:R-:W-:Y:S08]  /*44040*/  HMMA.1688.F32.TF32 R96, R228.reuse, R14, R96 ;  /* 0x0000000ee460723c */ /* 0x050ff00000081060 */
        /* <DEDUP_REMOVED lines=14> */
[----:B-1----:R-:W2:Y:S04]  /*44130*/  LDL.LU.64 R150, [R1+0x28e0] ;  /* 0x0028e00001967983 */ /* 0x002ea80000300a00 */
[----:B------:R-:W2:Y:S04]  /*44140*/  LDL.LU.64 R148, [R1+0x28d8] ;  /* 0x0028d80001947983 */ /* 0x000ea80000300a00 */
[----:B------:R-:W-:Y:S01]  /*44150*/  STL.64 [R1+0xb60], R144 ;  /* 0x000b609001007387 */ /* 0x000fe20000100a00 */
[----:B------:R-:W-:Y:S03]  /*44160*/  HMMA.1688.F32.TF32 R104, R228, R22, R104 ;  /* 0x00000016e468723c */ /* 0x000fe60000081068 */
[----:B------:R1:W-:Y:S04]  /*44170*/  STL.64 [R1+0xb68], R146 ;  /* 0x000b689201007387 */ /* 0x0003e80000100a00 */
[----:B------:R-:W-:Y:S01]  /*44180*/  LDS R228, [R3+0x14380] ;  /* 0x0143800003e47984 */ /* 0x000fe20000000800 */
[C---:B------:R-:W-:Y:S03]  /*44190*/  HMMA.1688.F32.TF32 R32, R232.reuse, R46, R32 ;  /* 0x0000002ee820723c */ /* 0x040fe60000081020 */
[----:B------:R-:W-:Y:S04]  /*441a0*/  LDS R230, [R3+0x16380] ;  /* 0x0163800003e67984 */ /* 0x000fe80000000800 */
[----:B-1----:R-:W3:Y:S04]  /*441b0*/  LDL.LU.64 R146, [R1+0x28d0] ;  /* 0x0028d00001927983 */ /* 0x002ee80000300a00 */
[----:B------:R-:W3:Y:S01]  /*441c0*/  LDL.LU.64 R144, [R1+0x28c8] ;  /* 0x0028c80001907983 */ /* 0x000ee20000300a00 */
[C---:B------:R-:W-:Y:S03]  /*441d0*/  HMMA.1688.F32.TF32 R92, R232.reuse, R142, R92 ;  /* 0x0000008ee85c723c */ /* 0x040fe6000008105c */
[----:B------:R-:W-:Y:S04]  /*441e0*/  STL.64 [R1+0xb50], R236 ;  /* 0x000b50ec01007387 */ /* 0x000fe80000100a00 */
[----:B------:R1:W-:Y:S04]  /*441f0*/  STL.64 [R1+0xb58], R238 ;  /* 0x000b58ee01007387 */ /* 0x0003e80000100a00 */
[----:B------:R-:W-:Y:S01]  /*44200*/  LDS R229, [R240+0x14380] ;  /* 0x01438000f0e57984 */ /* 0x000fe20000000800 */
[C---:B------:R-:W-:Y:S03]  /*44210*/  HMMA.1688.F32.TF32 R88, R232.reuse, R138, R88 ;  /* 0x0000008ae858723c */ /* 0x040fe60000081058 */
[----:B------:R-:W4:Y:S04]  /*44220*/  LDS R231, [R240+0x16380] ;  /* 0x01638000f0e77984 */ /* 0x000f280000000800 */
[----:B-1----:R-:W2:Y:S04]  /*44230*/  LDL.LU.64 R238, [R1+0x28c0] ;  /* 0x0028c00001ee7983 */ /* 0x002ea80000300a00 */
[----:B------:R-:W2:Y:S04]  /*44240*/  LDL.LU.64 R236, [R1+0x28b8] ;  /* 0x0028b80001ec7983 */ /* 0x000ea80000300a00 */
[----:B------:R-:W-:Y:S04]  /*44250*/  STL.64 [R1+0xb40], R248 ;  /* 0x000b40f801007387 */ /* 0x000fe80000100a00 */
[----:B------:R1:W-:Y:S04]  /*44260*/  STL.64 [R1+0xb48], R250 ;  /* 0x000b48fa01007387 */ /* 0x0003e80000100a00 */
[----:B-1----:R-:W2:Y:S04]  /*44270*/  LDL.LU.64 R250, [R1+0x28b0] ;  /* 0x0028b00001fa7983 */ /* 0x002ea80000300a00 */
[----:B------:R-:W2:Y:S04]  /*44280*/  LDL.LU.64 R248, [R1+0x28a8] ;  /* 0x0028a80001f87983 */ /* 0x000ea80000300a00 */
        /* <DEDUP_REMOVED lines=28> */
[C---:B-1----:R-:W-:Y:S08]  /*44450*/  HMMA.1688.F32.TF32 R80, R232.reuse, R66, R76 ;  /* 0x00000042e850723c */ /* 0x042ff0000008104c */
        /* <DEDUP_REMOVED lines=21> */
[----:B------:R4:W-:Y:S04]  /*445b0*/  STL.64 [R1+0x818], R34 ;  /* 0x0008182201007387 */ /* 0x0009e80000100a00 */
[----:B-1----:R-:W2:Y:S04]  /*445c0*/  LDL.LU R32, [R1+0x90] ;  /* 0x0000900001207983 */ /* 0x002ea80000300800 */
[----:B------:R1:W-:Y:S04]  /*445d0*/  STL.64 [R1+0x800], R36 ;  /* 0x0008002401007387 */ /* 0x0003e80000100a00 */
[----:B------:R1:W-:Y:S04]  /*445e0*/  STL.64 [R1+0x808], R38 ;  /* 0x0008082601007387 */ /* 0x0003e80000100a00 */
[----:B------:R1:W-:Y:S04]  /*445f0*/  STL.64 [R1+0x7f0], R28 ;  /* 0x0007f01c01007387 */ /* 0x0003e80000100a00 */
[----:B------:R1:W-:Y:S04]  /*44600*/  STL.64 [R1+0x7f8], R30 ;  /* 0x0007f81e01007387 */ /* 0x0003e80000100a00 */
[----:B------:R-:W2:Y:S04]  /*44610*/  LDL.LU R33, [R1+0x94] ;  /* 0x0000940001217983 */ /* 0x000ea80000300800 */
[----:B----4-:R-:W2:Y:S04]  /*44620*/  LDL.LU R34, [R1+0x98] ;  /* 0x0000980001227983 */ /* 0x010ea80000300800 */
        /* <DEDUP_REMOVED lines=89> */
[C---:B--2---:R-:W-:Y:S11]  /*44bc0*/  HMMA.1688.F32.TF32 R244, R232.reuse, R10, R244 ;  /* 0x0000000ae8f4723c */ /* 0x044ff600000810f4 */
[----:B------:R-:W-:Y:S11]  /*44bd0*/  @!UPT UIADD3 URZ, URZ, URZ, URZ ;  /* 0x0000003f3f3ff290 */ /* 0x000ff6000fffe03f */
[----:B------:R-:W-:Y:S01]  /*44be0*/  @!UPT UIADD3 URZ, URZ, URZ, URZ ;  /* 0x0000003f3f3ff290 */ /* 0x000fe2000fffe03f */
[----:B------:R-:W-:Y:S04]  /*44bf0*/  STL.64 [R1+0x7e0], R244 ;  /* 0x0007e0f401007387 */ /* 0x000fe80000100a00 */
[----:B------:R1:W-:Y:S04]  /*44c00*/  STL.64 [R1+0x7e8], R246 ;  /* 0x0007e8f601007387 */ /* 0x0003e80000100a00 */
[----:B-1----:R-:W2:Y:S04]  /*44c10*/  LDL.LU.64 R246, [R1+0x28a0] ;  /* 0x0028a00001f67983 */ /* 0x002ea80000300a00 */
[----:B------:R-:W2:Y:S01]  /*44c20*/  LDL.LU.64 R244, [R1+0x2898] ;  /* 0x0028980001f47983 */ /* 0x000ea20000300a00 */
[----:B------:R-:W-:Y:S03]  /*44c30*/  HMMA.1688.F32.TF32 R220, R232, R14, R220 ;  /* 0x0000000ee8dc723c */ /* 0x000fe600000810dc */
[----:B------:R-:W-:Y:S04]  /*44c40*/  LDS R232, [R3+0x14400] ;  /* 0x0144000003e87984 */ /* 0x000fe80000000800 */
[----:B------:R-:W-:Y:S01]  /*44c50*/  LDS R234, [R3+0x16400] ;  /* 0x0164000003ea7984 */ /* 0x000fe20000000800 */
[C---:B---3--:R-:W-:Y:S03]  /*44c60*/  HMMA.1688.F32.TF32 R124, R228.reuse, R142, R124 ;  /* 0x0000008ee47c723c */ /* 0x048fe6000008107c */
[----:B------:R-:W-:Y:S04]  /*44c70*/  LDS R233, [R240+0x14400] ;  /* 0x01440000f0e97984 */ /* 0x000fe80000000800 */
[----:B------:R-:W1:Y:S08]  /*44c80*/  LDS R235, [R240+0x16400] ;  /* 0x01640000f0eb7984 */ /* 0x000e700000000800 */
[----:B------:R-:W-:Y:S04]  /*44c90*/  STL.64 [R1+0x7d0], R220 ;  /* 0x0007d0dc01007387 */ /* 0x000fe80000100a00 */
[----:B------:R3:W-:Y:S04]  /*44ca0*/  STL.64 [R1+0x7d8], R222 ;  /* 0x0007d8de01007387 */ /* 0x0007e80000100a00 */
[----:B------:R-:W-:Y:S04]  /*44cb0*/  STL.64 [R1+0x7c0], R124 ;  /* 0x0007c07c01007387 */ /* 0x000fe80000100a00 */
[----:B------:R1:W-:Y:S01]  /*44cc0*/  STL.64 [R1+0x7c8], R126 ;  /* 0x0007c87e01007387 */ /* 0x0003e20000100a00 */
[C---:B---3--:R-:W-:Y:S08]  /*44cd0*/  HMMA.1688.F32.TF32 R220, R228.reuse, R138, R120 ;  /* 0x0000008ae4dc723c */ /* 0x048ff00000081078 */
[C---:B-1----:R-:W-:Y:S08]  /*44ce0*/  HMMA.1688.F32.TF32 R124, R228.reuse, R18, R116 ;  /* 0x00000012e47c723c */ /* 0x042ff00000081074 */
[C---:B------:R-:W-:Y:S08]  /*44cf0*/  HMMA.1688.F32.TF32 R120, R228.reuse, R6, R112 ;  /* 0x00000006e478723c */ /* 0x040ff00000081070 */
[C---:B------:R-:W-:Y:S08]  /*44d00*/  HMMA.1688.F32.TF32 R116, R228.reuse, R134, R108 ;  /* 0x00000086e474723c */ /* 0x040ff0000008106c */
[C---:B------:R-:W-:Y:S08]  /*44d10*/  HMMA.1688.F32.TF32 R112, R228.reuse, R130, R104 ;  /* 0x00000082e470723c */ /* 0x040ff00000081068 */
[C---:B------:R-:W-:Y:S08]  /*44d20*/  HMMA.1688.F32.TF32 R108, R228.reuse, R66, R100 ;  /* 0x00000042e46c723c */ /* 0x040ff00000081064 */
[C---:B------:R-:W-:Y:S08]  /*44d30*/  HMMA.1688.F32.TF32 R104, R228.reuse, R62, R96 ;  /* 0x0000003ee468723c */ /* 0x040ff00000081060 */
[C---:B----4-:R-:W-:Y:S01]  /*44d40*/  HMMA.1688.F32.TF32 R100, R228.reuse, R58, R92 ;  /* 0x0000003ae464723c */ /* 0x050fe2000008105c */
        /* <DEDUP_REMOVED lines=36> */
[----:B------:R1:W-:Y:S01]  /*44f90*/  STL.64 [R1+0x6d8], R74 ;  /* 0x0006d84a01007387 */ /* 0x0003e20000100a00 */
[C---:B------:R-:W-:Y:S03]  /*44fa0*/  HMMA.1688.F32.TF32 R28, R232.reuse, R134, R28 ;  /* 0x00000086e81c723c */ /* 0x040fe6000008101c */
[----:B------:R-:W-:Y:S04]  /*44fb0*/  LDS R228, [R3+0x14480] ;  /* 0x0144800003e47984 */ /* 0x000fe80000000800 */
[----:B------:R-:W-:Y:S01]  /*44fc0*/  LDS R230, [R3+0x16480] ;  /* 0x0164800003e67984 */ /* 0x000fe20000000800 */
[C---:B-1----:R-:W-:Y:S03]  /*44fd0*/  HMMA.1688.F32.TF32 R72, R232.reuse, R142, R68 ;  /* 0x0000008ee848723c */ /* 0x042fe60000081044 */
[----:B------:R-:W-:Y:S04]  /*44fe0*/  LDS R229, [R240+0x14480] ;  /* 0x01448000f0e57984 */ /* 0x000fe80000000800 */
[----:B------:R-:W1:Y:S01]  /*44ff0*/  LDS R231, [R240+0x16480] ;  /* 0x01648000f0e77984 */ /* 0x000e620000000800 */
[C---:B------:R-:W-:Y:S08]  /*45000*/  HMMA.1688.F32.TF32 R68, R232.reuse, R138, R40 ;  /* 0x0000008ae844723c */ /* 0x040ff00000081028 */
[C---:B------:R-:W-:Y:S08]  /*45010*/  HMMA.1688.F32.TF32 R40, R232.reuse, R18, R36 ;  /* 0x00000012e828723c */ /* 0x040ff00000081024 */
[----:B------:R-:W-:Y:S01]  /*45020*/  HMMA.1688.F32.TF32 R36, R232, R6, R32 ;  /* 0x00000006e824723c */ /* 0x000fe20000081020 */
[----:B------:R-:W-:Y:S04]  /*45030*/  STL.64 [R1+0x6c0], R72 ;  /* 0x0006c04801007387 */ /* 0x000fe80000100a00 */
[----:B------:R-:W-:Y:S04]  /*45040*/  STL.64 [R1+0x6c8], R74 ;  /* 0x0006c84a01007387 */ /* 0x000fe80000100a00 */
[----:B------:R-:W-:Y:S04]  /*45050*/  STL.64 [R1+0x6b0], R68 ;  /* 0x0006b04401007387 */ /* 0x000fe80000100a00 */
[----:B------:R-:W-:Y:S04]  /*45060*/  STL.64 [R1+0x6b8], R70 ;  /* 0x0006b84601007387 */ /* 0x000fe80000100a00 */
[----:B------:R-:W-:Y:S04]  /*45070*/  STL.64 [R1+0x6a0], R40 ;  /* 0x0006a02801007387 */ /* 0x000fe80000100a00 */
[----:B------:R-:W-:Y:S04]  /*45080*/  STL.64 [R1+0x6a8], R42 ;  /* 0x0006a82a01007387 */ /* 0x000fe80000100a00 */
[----:B------:R3:W-:Y:S04]  /*45090*/  STL.64 [R1+0x690], R36 ;  /* 0x0006902401007387 */ /* 0x0007e80000100a00 */
[----:B------:R4:W-:Y:S01]  /*450a0*/  STL.64 [R1+0x698], R38 ;  /* 0x0006982601007387 */ /* 0x0009e20000100a00 */
[----:B--2---:R-:W-:-:S03]  /*450b0*/  IMAD.MOV.U32 R32, RZ, RZ, R244 ;  /* 0x000000ffff207224 */ /* 0x004fc600078e00f4 */
[----:B------:R-:W2:Y:S01]  /*450c0*/  LDL.LU R244, [R1+0x2894] ;  /* 0x0028940001f47983 */ /* 0x000ea20000300800 */
[----:B------:R-:W-:-:S03]  /*450d0*/  IMAD.MOV.U32 R33, RZ, RZ, R246 ;  /* 0x000000ffff217224 */ /* 0x000fc600078e00f6 */
[----:B------:R1:W-:Y:S01]  /*450e0*/  STL.64 [R1+0x680], R28 ;  /* 0x0006801c01007387 */ /* 0x0003e20000100a00 */
[----:B------:R-:W-:Y:S01]  /*450f0*/  IMAD.MOV.U32 R34, RZ, RZ, R251 ;  /* 0x000000ffff227224 */ /* 0x000fe200078e00fb */
[----:B------:R-:W-:Y:S02]  /*45100*/  MOV R35, R250 ;  /* 0x000000fa00237202 */ /* 0x000fe40000000f00 */
[----:B------:R1:W-:Y:S01]  /*45110*/  STL.64 [R1+0x688], R30 ;  /* 0x0006881e01007387 */ /* 0x0003e20000100a00 */
[----:B---3--:R-:W-:-:S03]  /*45120*/  IMAD.MOV.U32 R36, RZ, RZ, R247 ;  /* 0x000000ffff247224 */ /* 0x008fc600078e00f7 */
[----:B------:R-:W3:Y:S01]  /*45130*/  LDL.LU R246, [R1+0x2890] ;  /* 0x0028900001f67983 */ /* 0x000ee20000300800 */
[----:B------:R-:W-:-:S03]  /*45140*/  IMAD.MOV.U32 R37, RZ, RZ, R245 ;  /* 0x000000ffff257224 */ /* 0x000fc600078e00f5 */
[----:B------:R-:W3:Y:S01]  /*45150*/  LDL.LU R251, [R1+0x288c] ;  /* 0x00288c0001fb7983 */ /* 0x000ee20000300800 */
[----:B----4-:R-:W-:-:S03]  /*45160*/  IMAD.MOV.U32 R38, RZ, RZ, R249 ;  /* 0x000000ffff267224 */ /* 0x010fc600078e00f9 */
[----:B------:R-:W4:Y:S01]  /*45170*/  LDL.LU R250, [R1+0x2888] ;  /* 0x0028880001fa7983 */ /* 0x000f220000300800 */
[----:B------:R-:W-:-:S03]  /*45180*/  MOV R39, R248 ;  /* 0x000000f800277202 */ /* 0x000fc60000000f00 */
[----:B------:R-:W4:Y:S04]  /*45190*/  LDL.LU R247, [R1+0x2884] ;  /* 0x0028840001f77983 */ /* 0x000f280000300800 */
[----:B------:R-:W4:Y:S04]  /*451a0*/  LDL.LU R245, [R1+0x2880] ;  /* 0x0028800001f57983 */ /* 0x000f280000300800 */
[----:B------:R-:W4:Y:S04]  /*451b0*/  LDL.LU R249, [R1+0x287c] ;  /* 0x00287c0001f97983 */ /* 0x000f280000300800 */
[----:B------:R-:W4:Y:S01]  /*451c0*/  LDL.LU R248, [R1+0x2878] ;  /* 0x0028780001f87983 */ /* 0x000f220000300800 */
[----:B--2---:R-:W-:Y:S01]  /*451d0*/  MOV R43, R244 ;  /* 0x000000f4002b7202 */ /* 0x004fe20000000f00 */
[----:B---3--:R-:W-:-:S02]  /*451e0*/  IMAD.MOV.U32 R42, RZ, RZ, R246 ;  /* 0x000000ffff2a7224 */ /* 0x008fc400078e00f6 */
[----:B------:R-:W-:Y:S02]  /*451f0*/  IMAD.MOV.U32 R40, RZ, RZ, R251 ;  /* 0x000000ffff287224 */ /* 0x000fe400078e00fb */
[----:B------:R-:W2:Y:S01]  /*45200*/  LDL.LU R251, [R1+0x2874] ;  /* 0x0028740001fb7983 */ /* 0x000ea20000300800 */
[----:B----4-:R-:W-:-:S03]  /*45210*/  IMAD.MOV.U32 R41, RZ, RZ, R250 ;  /* 0x000000ffff297224 */ /* 0x010fc600078e00fa */
[----:B------:R-:W3:Y:S04]  /*45220*/  LDL.LU R250, [R1+0x2870] ;  /* 0x0028700001fa7983 */ /* 0x000ee80000300800 */
[----:B------:R-:W4:Y:S04]  /*45230*/  LDL.LU R246, [R1+0x286c] ;  /* 0x00286c0001f67983 */ /* 0x000f280000300800 */
[----:B------:R-:W4:Y:S01]  /*45240*/  LDL.LU R244, [R1+0x2868] ;  /* 0x0028680001f47983 */ /* 0x000f220000300800 */
[----:B------:R-:W-:-:S03]  /*45250*/  IMAD.MOV.U32 R72, RZ, RZ, R249 ;  /* 0x000000ffff487224 */ /* 0x000fc600078e00f9 */
[----:B------:R-:W4:Y:S01]  /*45260*/  LDL.LU R249, [R1+0x2864] ;  /* 0x0028640001f97983 */ /* 0x000f220000300800 */
[----:B------:R-:W-:Y:S02]  /*45270*/  IMAD.MOV.U32 R74, RZ, RZ, R245 ;  /* 0x000000ffff4a7224 */ /* 0x000fe400078e00f5 */
[----:B------:R-:W-:Y:S01]  /*45280*/  IMAD.MOV.U32 R73, RZ, RZ, R248 ;  /* 0x000000ffff497224 */ /* 0x000fe200078e00f8 */
[----:B------:R-:W-:Y:S01]  /*45290*/  MOV R75, R247 ;  /* 0x000000f7004b7202 */ /* 0x000fe20000000f00 */
[----:B------:R-:W4:Y:S04]  /*452a0*/  LDL.LU R248, [R1+0x2860] ;  /* 0x0028600001f87983 */ /* 0x000f280000300800 */
[----:B------:R-:W4:Y:S04]  /*452b0*/  LDL.LU R245, [R1+0x285c] ;  /* 0x00285c0001f57983 */ /* 0x000f280000300800 */
[----:B------:R-:W4:Y:S01]  /*452c0*/  LDL.LU R247, [R1+0x2858] ;  /* 0x0028580001f77983 */ /* 0x000f220000300800 */
[----:B--2---:R-:W-:Y:S01]  /*452d0*/  MOV R79, R251 ;  /* 0x000000fb004f7202 */ /* 0x004fe20000000f00 */
[----:B---3--:R-:W-:-:S02]  /*452e0*/  IMAD.MOV.U32 R78, RZ, RZ, R250 ;  /* 0x000000ffff4e7224 */ /* 0x008fc400078e00fa */
[----:B----4-:R-:W-:Y:S02]  /*452f0*/  IMAD.MOV.U32 R76, RZ, RZ, R246 ;  /* 0x000000ffff4c7224 */ /* 0x010fe400078e00f6 */
[----:B------:R-:W2:Y:S01]  /*45300*/  LDL.LU R246, [R1+0x2854] ;  /* 0x0028540001f67983 */ /* 0x000ea20000300800 */
[----:B------:R-:W-:-:S03]  /*45310*/  IMAD.MOV.U32 R77, RZ, RZ, R244 ;  /* 0x000000ffff4d7224 */ /* 0x000fc600078e00f4 */
[----:B------:R-:W3:Y:S04]  /*45320*/  LDL.LU R244, [R1+0x2850] ;  /* 0x0028500001f47983 */ /* 0x000ee80000300800 */
[----:B------:R-:W4:Y:S04]  /*45330*/  LDL.LU R250, [R1+0x284c] ;  /* 0x00284c0001fa7983 */ /* 0x000f280000300800 */
[----:B------:R-:W4:Y:S01]  /*45340*/  LDL.LU R251, [R1+0x2848] ;  /* 0x0028480001fb7983 */ /* 0x000f220000300800 */
[----:B------:R-:W-:-:S03]  /*45350*/  IMAD.MOV.U32 R152, RZ, RZ, R245 ;  /* 0x000000ffff987224 */ /* 0x000fc600078e00f5 */
[----:B------:R-:W4:Y:S01]  /*45360*/  LDL.LU R245, [R1+0x2844] ;  /* 0x0028440001f57983 */ /* 0x000f220000300800 */
[----:B------:R-:W-:-:S03]  /*45370*/  IMAD.MOV.U32 R153, RZ, RZ, R247 ;  /* 0x000000ffff997224 */ /* 0x000fc600078e00f7 */
[----:B------:R-:W4:Y:S01]  /*45380*/  LDL.LU R247, [R1+0x2840] ;  /* 0x0028400001f77983 */ /* 0x000f220000300800 */
[----:B------:R-:W-:Y:S01]  /*45390*/  IMAD.MOV.U32 R154, RZ, RZ, R248 ;  /* 0x000000ffff9a7224 */ /* 0x000fe200078e00f8 */
[----:B------:R-:W-:Y:S02]  /*453a0*/  MOV R155, R249 ;  /* 0x000000f9009b7202 */ /* 0x000fe40000000f00 */
        /* <DEDUP_REMOVED lines=8> */
[----:B------:R-:W4:Y:S01]  /*45430*/  LDL.LU R244, [R1+0x282c] ;  /* 0x00282c0001f47983 */ /* 0x000f220000300800 */
[----:B------:R-:W-:Y:S02]  /*45440*/  IMAD.MOV.U32 R85, RZ, RZ, R245 ;  /* 0x000000ffff557224 */ /* 0x000fe400078e00f5 */
[----:B------:R-:W-:Y:S01]  /*45450*/  IMAD.MOV.U32 R84, RZ, RZ, R247 ;  /* 0x000000ffff547224 */ /* 0x000fe200078e00f7 */
[----:B------:R-:W4:Y:S04]  /*45460*/  LDL.LU R246, [R1+0x2828] ;  /* 0x0028280001f67983 */ /* 0x000f280000300800 */
[----:B------:R-:W4:Y:S04]  /*45470*/  LDL.LU R247, [R1+0x2824] ;  /* 0x0028240001f77983 */ /* 0x000f280000300800 */
[----:B------:R-:W4:Y:S04]  /*45480*/  LDL.LU R245, [R1+0x2820] ;  /* 0x0028200001f57983 */ /* 0x000f280000300800 */
[----:B------:R-:W4:Y:S04]  /*45490*/  LDL.LU R86, [R1+0x168] ;  /* 0x0001680001567983 */ /* 0x000f280000300800 */
[----:B------:R-:W4:Y:S04]  /*454a0*/  LDL.LU R87, [R1+0x16c] ;  /* 0x00016c0001577983 */ /* 0x000f280000300800 */
        /* <DEDUP_REMOVED lines=19> */
[----:B------:R-:W4:Y:S01]  /*455e0*/  LDL.LU R249, [R1+0x64] ;  /* 0x0000640001f97983 */ /* 0x000f220000300800 */
[----:B--2---:R-:W-:-:S03]  /*455f0*/  MOV R89, R250 ;  /* 0x000000fa00597202 */ /* 0x004fc60000000f00 */
[----:B------:R-:W2:Y:S01]  /*45600*/  LDL.LU R250, [R1+0x68] ;  /* 0x0000680001fa7983 */ /* 0x000ea20000300800 */
[----:B---3--:R-:W-:-:S03]  /*45610*/  IMAD.MOV.U32 R88, RZ, RZ, R251 ;  /* 0x000000ffff587224 */ /* 0x008fc600078e00fb */
[----:B------:R-:W2:Y:S01]  /*45620*/  LDL.LU R251, [R1+0x6c] ;  /* 0x00006c0001fb7983 */ /* 0x000ea20000300800 */
[----:B----4-:R-:W-:-:S03]  /*45630*/  IMAD.MOV.U32 R99, RZ, RZ, R244 ;  /* 0x000000ffff637224 */ /* 0x010fc600078e00f4 */
[----:B------:R-:W3:Y:S01]  /*45640*/  LDL.LU R244, [R1+0x70] ;  /* 0x0000700001f47983 */ /* 0x000ee20000300800 */
[----:B------:R-:W-:Y:S01]  /*45650*/  MOV R97, R246 ;  /* 0x000000f600617202 */ /* 0x000fe20000000f00 */
[----:B------:R-:W-:Y:S02]  /*45660*/  IMAD.MOV.U32 R96, RZ, RZ, R247 ;  /* 0x000000ffff607224 */ /* 0x000fe400078e00f7 */
[----:B------:R-:W-:Y:S02]  /*45670*/  IMAD.MOV.U32 R98, RZ, RZ, R245 ;  /* 0x000000ffff627224 */ /* 0x000fe400078e00f5 */
        /* <DEDUP_REMOVED lines=27> */
[----:B-1----:R-:W-:-:S03]  /*45830*/  IMAD.MOV.U32 R28, RZ, RZ, R236 ;  /* 0x000000ffff1c7224 */ /* 0x002fc600078e00ec */
[----:B------:R-:W4:Y:S01]  /*45840*/  LDL.LU R68, [R1+0x100] ;  /* 0x0001000001447983 */ /* 0x000f220000300800 */
[----:B------:R-:W-:-:S03]  /*45850*/  MOV R29, R237 ;  /* 0x000000ed001d7202 */ /* 0x000fc60000000f00 */
        /* <DEDUP_REMOVED lines=9> */
[C---:B--2---:R-:W-:Y:S08]  /*458f0*/  HMMA.1688.F32.TF32 R248, R232.reuse, R66, R248 ;  /* 0x00000042e8f8723c */ /* 0x044ff000000810f8 */
[C---:B---3--:R-:W-:Y:S11]  /*45900*/  HMMA.1688.F32.TF32 R244, R232.reuse, R130, R244 ;  /* 0x00000082e8f4723c */ /* 0x048ff600000810f4 */
        /* <DEDUP_REMOVED lines=10> */
[C---:B----4-:R-:W-:Y:S08]  /*459b0*/  HMMA.1688.F32.TF32 R220, R232.reuse, R62, R220 ;  /* 0x0000003ee8dc723c */ /* 0x050ff000000810dc */
        /* <DEDUP_REMOVED lines=17> */
[----:B-1----:R-:W-:Y:S08]  /*45ad0*/  HMMA.1688.F32.TF32 R108, R232, R14, R236 ;  /* 0x0000000ee86c723c */ /* 0x002ff000000810ec */
[C---:B------:R-:W-:Y:S08]  /*45ae0*/  HMMA.1688.F32.TF32 R76, R228.reuse, R54, R76 ;  /* 0x00000036e44c723c */ /* 0x040ff0000008104c */
[C---:B------:R-:W-:Y:S08]  /*45af0*/  HMMA.1688.F32.TF32 R72, R228.reuse, R50, R72 ;  /* 0x00000032e448723c */ /* 0x040ff00000081048 */
[C---:B------:R-:W-:Y:S08]  /*45b00*/  HMMA.1688.F32.TF32 R68, R228.reuse, R46, R68 ;  /* 0x0000002ee444723c */ /* 0x040ff00000081044 */
[C---:B------:R-:W-:Y:S08]  /*45b10*/  HMMA.1688.F32.TF32 R40, R228.reuse, R26, R40 ;  /* 0x0000001ae428723c */ /* 0x040ff00000081028 */
[C---:B------:R-:W-:Y:S08]  /*45b20*/  HMMA.1688.F32.TF32 R36, R228.reuse, R22, R36 ;  /* 0x00000016e424723c */ /* 0x040ff00000081024 */
[C---:B------:R-:W-:Y:S08]  /*45b30*/  HMMA.1688.F32.TF32 R32, R228.reuse, R10, R32 ;  /* 0x0000000ae420723c */ /* 0x040ff00000081020 */
[----:B------:R-:W-:Y:S08]  /*45b40*/  HMMA.1688.F32.TF32 R28, R228, R14, R28 ;  /* 0x0000000ee41c723c */ /* 0x000ff0000008101c */
[C---:B--2---:R-:W-:Y:S08]  /*45b50*/  HMMA.1688.F32.TF32 R112, R232.reuse, R10, R244 ;  /* 0x0000000ae870723c */ /* 0x044ff000000810f4 */
[----:B---3--:R-:W-:Y:S01]  /*45b60*/  HMMA.1688.F32.TF32 R116, R232, R22, R248 ;  /* 0x00000016e874723c */ /* 0x008fe200000810f8 */
[----:B------:R-:W-:Y:S04]  /*45b70*/  LDS R232, [R3+0x14500] ;  /* 0x0145000003e87984 */ /* 0x000fe80000000800 */
[----:B------:R-:W-:Y:S04]  /*45b80*/  LDS R234, [R3+0x16500] ;  /* 0x0165000003ea7984 */ /* 0x000fe80000000800 */
[----:B------:R-:W-:Y:S04]  /*45b90*/  LDS R233, [R240+0x14500] ;  /* 0x01450000f0e97984 */ /* 0x000fe80000000800 */
[----:B------:R-:W1:Y:S10]  /*45ba0*/  LDS R235, [R240+0x16500] ;  /* 0x01650000f0eb7984 */ /* 0x000e740000000800 */
[----:B------:R-:W-:Y:S04]  /*45bb0*/  STL.64 [R1+0x5f0], R116 ;  /* 0x0005f07401007387 */ /* 0x000fe80000100a00 */
[----:B------:R-:W-:Y:S04]  /*45bc0*/  STL.64 [R1+0x5f8], R118 ;  /* 0x0005f87601007387 */ /* 0x000fe80000100a00 */
[----:B------:R-:W-:Y:S04]  /*45bd0*/  STL.64 [R1+0x5e0], R112 ;  /* 0x0005e07001007387 */ /* 0x000fe80000100a00 */
[----:B------:R2:W-:Y:S04]  /*45be0*/  STL.64 [R1+0x5e8], R114 ;  /* 0x0005e87201007387 */ /* 0x0005e80000100a00 */
[----:B------:R-:W-:Y:S04]  /*45bf0*/  STL.64 [R1+0x5d0], R108 ;  /* 0x0005d06c01007387 */ /* 0x000fe80000100a00 */
[----:B------:R3:W-:Y:S01]  /*45c00*/  STL.64 [R1+0x5d8], R110 ;  /* 0x0005d86e01007387 */ /* 0x0007e20000100a00 */
[C---:B--2---:R-:W-:Y:S08]  /*45c10*/  HMMA.1688.F32.TF32 R112, R228.reuse, R142, R104 ;  /* 0x0000008ee470723c */ /* 0x044ff00000081068 */
[C---:B---3--:R-:W-:Y:S08]  /*45c20*/  HMMA.1688.F32.TF32 R108, R228.reuse, R138, R100 ;  /* 0x0000008ae46c723c */ /* 0x048ff00000081064 */
[C---:B------:R-:W-:Y:S08]  /*45c30*/  HMMA.1688.F32.TF32 R104, R228.reuse, R18, R96 ;  /* 0x00000012e468723c */ /* 0x040ff00000081060 */
[C---:B------:R-:W-:Y:S08]  /*45c40*/  HMMA.1688.F32.TF32 R100, R228.reuse, R6, R92 ;  /* 0x00000006e464723c */ /* 0x040ff0000008105c */
[C---:B------:R-:W-:Y:S08]  /*45c50*/  HMMA.1688.F32.TF32 R96, R228.reuse, R134, R88 ;  /* 0x00000086e460723c */ /* 0x040ff00000081058 */
[C---:B------:R-:W-:Y:S08]  /*45c60*/  HMMA.1688.F32.TF32 R92, R228.reuse, R130, R84 ;  /* 0x00000082e45c723c */ /* 0x040ff00000081054 */
[C---:B------:R-:W-:Y:S08]  /*45c70*/  HMMA.1688.F32.TF32 R88, R228.reuse, R66, R80 ;  /* 0x00000042e458723c */ /* 0x040ff00000081050 */
[C---:B------:R-:W-:Y:S01]  /*45c80*/  HMMA.1688.F32.TF32 R84, R228.reuse, R62, R156 ;  /* 0x0000003ee454723c */ /* 0x040fe2000008109c */
[----:B------:R-:W-:Y:S07]  /*45c90*/  STL.64 [R1+0x5c0], R112 ;  /* 0x0005c07001007387 */ /* 0x000fee0000100a00 */
        /* <DEDUP_REMOVED lines=135> */
[----:B------:R-:W3:Y:S01]  /*46510*/  LDS R231, [R240+0x16580] ;  /* 0x01658000f0e77984 */ /* 0x000ee20000000800 */
[C---:B-1----:R-:W-:Y:S08]  /*46520*/  HMMA.1688.F32.TF32 R156, R232.reuse, R22, R156 ;  /* 0x00000016e89c723c */ /* 0x042ff0000008109c */
        /* <DEDUP_REMOVED lines=17> */
[----:B------:R-:W-:Y:S04]  /*46640*/  STL.64 [R1+0x4b0], R124 ;  /* 0x0004b07c01007387 */ /* 0x000fe80000100a00 */
[----:B------:R1:W-:Y:S01]  /*46650*/  STL.64 [R1+0x4b8], R126 ;  /* 0x0004b87e01007387 */ /* 0x0003e20000100a00 */
[C---:B------:R-:W-:Y:S03]  /*46660*/  HMMA.1688.F32.TF32 R88, R232.reuse, R50, R88 ;  /* 0x00000032e858723c */ /* 0x040fe60000081058 */
        /* <DEDUP_REMOVED lines=15> */
[----:B------:R1:W-:Y:S01]  /*46760*/  STL.64 [R1+0x478], R110 ;  /* 0x0004786e01007387 */ /* 0x0003e20000100a00 */
[C---:B------:R-:W-:Y:S03]  /*46770*/  HMMA.1688.F32.TF32 R152, R232.reuse, R10, R152 ;  /* 0x0000000ae898723c */ /* 0x040fe60000081098 */
        /* <DEDUP_REMOVED lines=8> */
[----:B------:R-:W-:Y:S03]  /*46800*/  HMMA.1688.F32.TF32 R232, R232, R14, R76 ;  /* 0x0000000ee8e8723c */ /* 0x000fe6000008104c */
        /* <DEDUP_REMOVED lines=36> */
[----:B------:R-:W2:Y:S04]  /*46a50*/  LDL.LU.64 R78, [R1+0x26f8] ;  /* 0x0026f800014e7983 */ /* 0x000ea80000300a00 */
[----:B------:R-:W2:Y:S04]  /*46a60*/  LDL.LU.64 R76, [R1+0x26f0] ;  /* 0x0026f000014c7983 */ /* 0x000ea80000300a00 */
[----:B------:R-:W-:Y:S04]  /*46a70*/  STL.64 [R1+0x3d0], R232 ;  /* 0x0003d0e801007387 */ /* 0x000fe80000100a00 */
[----:B------:R-:W-:Y:S04]  /*46a80*/  STL.64 [R1+0x3d8], R234 ;  /* 0x0003d8ea01007387 */ /* 0x000fe80000100a00 */
[----:B------:R-:W-:Y:S04]  /*46a90*/  STL.64 [R1+0x3c0], R72 ;  /* 0x0003c04801007387 */ /* 0x000fe80000100a00 */
[----:B------:R1:W-:Y:S01]  /*46aa0*/  STL.64 [R1+0x3c8], R74 ;  /* 0x0003c84a01007387 */ /* 0x0003e20000100a00 */
[C---:B------:R-:W-:Y:S03]  /*46ab0*/  HMMA.1688.F32.TF32 R236, R228.reuse, R66, R236 ;  /* 0x00000042e4ec723c */ /* 0x040fe600000810ec */
[----:B------:R-:W-:Y:S04]  /*46ac0*/  LDS R232, [R3+0x14600] ;  /* 0x0146000003e87984 */ /* 0x000fe80000000800 */
[----:B------:R-:W-:Y:S04]  /*46ad0*/  LDS R234, [R3+0x16600] ;  /* 0x0166000003ea7984 */ /* 0x000fe80000000800 */
[----:B-1----:R-:W2:Y:S04]  /*46ae0*/  LDL.LU.64 R74, [R1+0x26e8] ;  /* 0x0026e800014a7983 */ /* 0x002ea80000300a00 */
[----:B------:R-:W2:Y:S04]  /*46af0*/  LDL.LU.64 R72, [R1+0x26e0] ;  /* 0x0026e00001487983 */ /* 0x000ea80000300a00 */
[----:B------:R-:W-:Y:S04]  /*46b00*/  STL.64 [R1+0x3b0], R68 ;  /* 0x0003b04401007387 */ /* 0x000fe80000100a00 */
[----:B------:R1:W-:Y:S01]  /*46b10*/  STL.64 [R1+0x3b8], R70 ;  /* 0x0003b84601007387 */ /* 0x0003e20000100a00 */
[C---:B------:R-:W-:Y:S03]  /*46b20*/  HMMA.1688.F32.TF32 R244, R228.reuse, R62, R244 ;  /* 0x0000003ee4f4723c */ /* 0x040fe600000810f4 */
[----:B------:R-:W-:Y:S04]  /*46b30*/  LDS R233, [R240+0x14600] ;  /* 0x01460000f0e97984 */ /* 0x000fe80000000800 */
[----:B------:R-:W2:Y:S04]  /*46b40*/  LDS R235, [R240+0x16600] ;  /* 0x01660000f0eb7984 */ /* 0x000ea80000000800 */
        /* <DEDUP_REMOVED lines=19> */
[----:B------:R1:W-:Y:S02]  /*46c80*/  STL.64 [R1+0x358], R238 ;  /* 0x000358ee01007387 */ /* 0x0003e40000100a00 */
[C---:B-1----:R-:W-:Y:S02]  /*46c90*/  HMMA.1688.F32.TF32 R236, R228.reuse, R58, R248 ;  /* 0x0000003ae4ec723c */ /* 0x042fe400000810f8 */
[----:B------:R-:W-:Y:S04]  /*46ca0*/  STL.64 [R1+0x340], R244 ;  /* 0x000340f401007387 */ /* 0x000fe80000100a00 */
[----:B------:R-:W-:Y:S11]  /*46cb0*/  STL.64 [R1+0x348], R246 ;  /* 0x000348f601007387 */ /* 0x000ff60000100a00 */
[----:B------:R-:W-:Y:S06]  /*46cc0*/  @!UPT UIADD3 URZ, URZ, URZ, URZ ;  /* 0x0000003f3f3ff290 */ /* 0x000fec000fffe03f */
        /* <DEDUP_REMOVED lines=18> */
[----:B-1----:R-:W-:Y:S06]  /*46df0*/  HMMA.1688.F32.TF32 R28, R228, R14, R76 ;  /* 0x0000000ee41c723c */ /* 0x002fec000008104c */
[----:B------:R-:W-:Y:S04]  /*46e00*/  STL.64 [R1+0x2e0], R32 ;  /* 0x0002e02001007387 */ /* 0x000fe80000100a00 */
[----:B------:R-:W-:Y:S05]  /*46e10*/  STL.64 [R1+0x2e8], R34 ;  /* 0x0002e82201007387 */ /* 0x000fea0000100a00 */
[----:B------:R-:W-:Y:S04]  /*46e20*/  STL.64 [R1+0x2d0], R36 ;  /* 0x0002d02401007387 */ /* 0x000fe80000100a00 */
[----:B------:R1:W-:Y:S01]  /*46e30*/  STL.64 [R1+0x2d8], R38 ;  /* 0x0002d82601007387 */ /* 0x0003e20000100a00 */
[C---:B------:R-:W-:Y:S03]  /*46e40*/  HMMA.1688.F32.TF32 R40, R232.reuse, R18, R80 ;  /* 0x00000012e828723c */ /* 0x040fe60000081050 */
[----:B------:R-:W-:Y:S04]  /*46e50*/  LDS R32, [R3+0x14680] ;  /* 0x0146800003207984 */ /* 0x000fe80000000800 */
[----:B------:R-:W-:Y:S04]  /*46e60*/  LDS R34, [R3+0x16680] ;  /* 0x0166800003227984 */ /* 0x000fe80000000800 */
[----:B------:R-:W-:Y:S04]  /*46e70*/  STL.64 [R1+0x2c0], R28 ;  /* 0x0002c01c01007387 */ /* 0x000fe80000100a00 */
[----:B------:R2:W-:Y:S01]  /*46e80*/  STL.64 [R1+0x2c8], R30 ;  /* 0x0002c81e01007387 */ /* 0x0005e20000100a00 */
[C---:B-1----:R-:W-:Y:S03]  /*46e90*/  HMMA.1688.F32.TF32 R36, R232.reuse, R138, R156 ;  /* 0x0000008ae824723c */ /* 0x042fe6000008109c */
[----:B------:R-:W-:Y:S04]  /*46ea0*/  LDS R33, [R240+0x14680] ;  /* 0x01468000f0217984 */ /* 0x000fe80000000800 */
[----:B------:R-:W1:Y:S01]  /*46eb0*/  LDS R35, [R240+0x16680] ;  /* 0x01668000f0237984 */ /* 0x000e620000000800 */
[C---:B--2---:R-:W-:Y:S11]  /*46ec0*/  HMMA.1688.F32.TF32 R28, R232.reuse, R142, R152 ;  /* 0x0000008ee81c723c */ /* 0x044ff60000081098 */
        /* <DEDUP_REMOVED lines=39> */
[----:B------:R2:W-:Y:S01]  /*47140*/  STL.64 [R1+0x1f8], R30 ;  /* 0x0001f81e01007387 */ /* 0x0005e20000100a00 */
[----:B-1----:R-:W-:Y:S03]  /*47150*/  HMMA.1688.F32.TF32 R236, R32, R142, R148 ;  /* 0x0000008e20ec723c */ /* 0x002fe60000081094 */
[----:B------:R-:W-:Y:S04]  /*47160*/  STL.64 [R1+0x1e0], R36 ;  /* 0x0001e02401007387 */ /* 0x000fe80000100a00 */
[----:B------:R-:W-:Y:S01]  /*47170*/  STL.64 [R1+0x1e8], R38 ;  /* 0x0001e82601007387 */ /* 0x000fe20000100a00 */
[----:B--2---:R-:W-:Y:S03]  /*47180*/  HMMA.1688.F32.TF32 R28, R232, R14, R144 ;  /* 0x0000000ee81c723c */ /* 0x004fe60000081090 */
[----:B------:R-:W-:Y:S04]  /*47190*/  STL.64 [R1+0x1d0], R40 ;  /* 0x0001d02801007387 */ /* 0x000fe80000100a00 */
[----:B------:R1:W-:Y:S01]  /*471a0*/  STL.64 [R1+0x1d8], R42 ;  /* 0x0001d82a01007387 */ /* 0x0003e20000100a00 */
[C---:B------:R-:W-:Y:S08]  /*471b0*/  HMMA.1688.F32.TF32 R72, R32.reuse, R18, R216 ;  /* 0x000000122048723c */ /* 0x040ff000000810d8 */
[----:B------:R-:W-:Y:S01]  /*471c0*/  HMMA.1688.F32.TF32 R68, R32, R6, R160 ;  /* 0x000000062044723c */ /* 0x000fe200000810a0 */
[----:B------:R-:W-:Y:S01]  /*471d0*/  IMAD.MOV.U32 R244, RZ, RZ, R212 ;  /* 0x000000fffff47224 */ /* 0x000fe200078e00d4 */
[----:B------:R-:W-:Y:S01]  /*471e0*/  MOV R245, R213 ;  /* 0x000000d500f57202 */ /* 0x000fe20000000f00 */
[----:B------:R-:W-:-:S02]  /*471f0*/  IMAD.MOV.U32 R246, RZ, RZ, R214 ;  /* 0x000000fffff67224 */ /* 0x000fc400078e00d6 */
[----:B------:R-:W-:Y:S01]  /*47200*/  IMAD.MOV.U32 R247, RZ, RZ, R215 ;  /* 0x000000fffff77224 */ /* 0x000fe200078e00d7 */
[----:B------:R-:W-:Y:S01]  /*47210*/  MOV R77, R201 ;  /* 0x000000c9004d7202 */ /* 0x000fe20000000f00 */
[----:B------:R-:W-:Y:S01]  /*47220*/  IMAD.MOV.U32 R76, RZ, RZ, R200 ;  /* 0x000000ffff4c7224 */ /* 0x000fe200078e00c8 */
[----:B-1----:R-:W-:Y:S01]  /*47230*/  HMMA.1688.F32.TF32 R40, R32, R138, R224 ;  /* 0x0000008a2028723c */ /* 0x002fe200000810e0 */
[----:B------:R-:W-:Y:S04]  /*47240*/  STL.64 [R1+0x1c0], R28 ;  /* 0x0001c01c01007387 */ /* 0x000fe80000100a00 */
[----:B------:R-:W-:Y:S04]  /*47250*/  STL.64 [R1+0x1c8], R30 ;  /* 0x0001c81e01007387 */ /* 0x000fe80000100a00 */
[----:B------:R-:W-:Y:S04]  /*47260*/  STL [R1+0x24fc], R236 ;  /* 0x0024fcec01007387 */ /* 0x000fe80000100800 */
[----:B------:R-:W-:Y:S04]  /*47270*/  STL [R1+0x24f8], R237 ;  /* 0x0024f8ed01007387 */ /* 0x000fe80000100800 */
[----:B------:R-:W-:Y:S04]  /*47280*/  STL [R1+0x24f4], R238 ;  /* 0x0024f4ee01007387 */ /* 0x000fe80000100800 */
[----:B------:R-:W-:Y:S04]  /*47290*/  STL [R1+0x24f0], R239 ;  /* 0x0024f0ef01007387 */ /* 0x000fe80000100800 */
[----:B------:R-:W-:Y:S04]  /*472a0*/  STL.64 [R1+0x1280], R40 ;  /* 0x0012802801007387 */ /* 0x000fe80000100a00 */
[----:B------:R1:W-:Y:S01]  /*472b0*/  STL.64 [R1+0x1288], R42 ;  /* 0x0012882a01007387 */ /* 0x0003e20000100a00 */
[----:B------:R-:W-:-:S02]  /*472c0*/  IMAD.MOV.U32 R78, RZ, RZ, R202 ;  /* 0x000000ffff4e7224 */ /* 0x000fc400078e00ca */
[----:B------:R-:W-:Y:S01]  /*472d0*/  IMAD.MOV.U32 R79, RZ, RZ, R203 ;  /* 0x000000ffff4f7224 */ /* 0x000fe200078e00cb */
[----:B------:R-:W-:Y:S01]  /*472e0*/  MOV R229, R197 ;  /* 0x000000c500e57202 */ /* 0x000fe20000000f00 */
[----:B------:R-:W-:Y:S02]  /*472f0*/  IMAD.MOV.U32 R228, RZ, RZ, R196 ;  /* 0x000000ffffe47224 */ /* 0x000fe400078e00c4 */
[----:B------:R-:W-:Y:S02]  /*47300*/  IMAD.MOV.U32 R230, RZ, RZ, R198 ;  /* 0x000000ffffe67224 */ /* 0x000fe400078e00c6 */
[----:B------:R-:W-:Y:S01]  /*47310*/  IMAD.MOV.U32 R231, RZ, RZ, R199 ;  /* 0x000000ffffe77224 */ /* 0x000fe200078e00c7 */
[----:B------:R-:W-:Y:S01]  /*47320*/  MOV R153, R193 ;  /* 0x000000c100997202 */ /* 0x000fe20000000f00 */
[----:B------:R-:W-:Y:S01]  /*47330*/  IMAD.MOV.U32 R152, RZ, RZ, R192 ;  /* 0x000000ffff987224 */ /* 0x000fe200078e00c0 */
[----:B-1----:R-:W-:Y:S01]  /*47340*/  HMMA.1688.F32.TF32 R40, R32, R134, R164 ;  /* 0x000000862028723c */ /* 0x002fe200000810a4 */
[----:B------:R-:W-:Y:S04]  /*47350*/  STL.64 [R1+0x1270], R72 ;  /* 0x0012704801007387 */ /* 0x000fe80000100a00 */
[----:B------:R-:W-:Y:S04]  /*47360*/  STL.64 [R1+0x1278], R74 ;  /* 0x0012784a01007387 */ /* 0x000fe80000100a00 */
[----:B------:R-:W-:Y:S04]  /*47370*/  STL.64 [R1+0x1260], R68 ;  /* 0x0012604401007387 */ /* 0x000fe80000100a00 */
[----:B------:R-:W-:Y:S04]  /*47380*/  STL.64 [R1+0x1268], R70 ;  /* 0x0012684601007387 */ /* 0x000fe80000100a00 */
[----:B------:R-:W2:Y:S01]  /*47390*/  LDL.LU R212, [R1+0x268c] ;  /* 0x00268c0001d47983 */ /* 0x000ea20000300800 */
[----:B------:R-:W-:-:S02]  /*473a0*/  IMAD.MOV.U32 R154, RZ, RZ, R194 ;  /* 0x000000ffff9a7224 */ /* 0x000fc400078e00c2 */
[----:B------:R-:W-:Y:S01]  /*473b0*/  IMAD.MOV.U32 R155, RZ, RZ, R195 ;  /* 0x000000ffff9b7224 */ /* 0x000fe200078e00c3 */
[----:B------:R-:W-:Y:S01]  /*473c0*/  MOV R81, R189 ;  /* 0x000000bd00517202 */ /* 0x000fe20000000f00 */
[----:B------:R-:W-:Y:S01]  /*473d0*/  IMAD.MOV.U32 R80, RZ, RZ, R188 ;  /* 0x000000ffff507224 */ /* 0x000fe200078e00bc */
[----:B------:R1:W-:Y:S04]  /*473e0*/  STL.64 [R1+0x1250], R40 ;  /* 0x0012502801007387 */ /* 0x0003e80000100a00 */
[----:B------:R3:W-:Y:S04]  /*473f0*/  STL.64 [R1+0x1258], R42 ;  /* 0x0012582a01007387 */ /* 0x0007e80000100a00 */
[----:B------:R-:W2:Y:S04]  /*47400*/  LDL.LU R213, [R1+0x2688] ;  /* 0x0026880001d57983 */ /* 0x000ea80000300800 */
[----:B------:R-:W2:Y:S01]  /*47410*/  LDL.LU R214, [R1+0x2684] ;  /* 0x0026840001d67983 */ /* 0x000ea20000300800 */
[----:B-1----:R-:W-:Y:S01]  /*47420*/  IMAD.MOV.U32 R40, RZ, RZ, R208 ;  /* 0x000000ffff287224 */ /* 0x002fe200078e00d0 */
[----:B------:R-:W-:-:S02]  /*47430*/  MOV R41, R209 ;  /* 0x000000d100297202 */ /* 0x000fc40000000f00 */
[----:B------:R-:W2:Y:S01]  /*47440*/  LDL.LU R215, [R1+0x2680] ;  /* 0x0026800001d77983 */ /* 0x000ea20000300800 */
[----:B---3--:R-:W-:-:S03]  /*47450*/  IMAD.MOV.U32 R42, RZ, RZ, R210 ;  /* 0x000000ffff2a7224 */ /* 0x008fc600078e00d2 */
[----:B------:R-:W3:Y:S01]  /*47460*/  LDL.LU R208, [R1+0x267c] ;  /* 0x00267c0001d07983 */ /* 0x000ee20000300800 */
[----:B------:R-:W-:-:S03]  /*47470*/  IMAD.MOV.U32 R43, RZ, RZ, R211 ;  /* 0x000000ffff2b7224 */ /* 0x000fc600078e00d3 */
[----:B------:R-:W3:Y:S01]  /*47480*/  LDL.LU R209, [R1+0x2678] ;  /* 0x0026780001d17983 */ /* 0x000ee20000300800 */
[----:B------:R-:W-:Y:S01]  /*47490*/  IMAD.MOV.U32 R68, RZ, RZ, R204 ;  /* 0x000000ffff447224 */ /* 0x000fe200078e00cc */
[----:B------:R-:W-:Y:S02]  /*474a0*/  MOV R69, R205 ;  /* 0x000000cd00457202 */ /* 0x000fe40000000f00 */
[----:B------:R-:W3:Y:S01]  /*474b0*/  LDL.LU R210, [R1+0x2674] ;  /* 0x0026740001d27983 */ /* 0x000ee20000300800 */
[----:B------:R-:W-:-:S03]  /*474c0*/  IMAD.MOV.U32 R70, RZ, RZ, R206 ;  /* 0x000000ffff467224 */ /* 0x000fc600078e00ce */
[----:B------:R-:W3:Y:S01]  /*474d0*/  LDL.LU R211, [R1+0x2670] ;  /* 0x0026700001d37983 */ /* 0x000ee20000300800 */
[----:B------:R-:W-:-:S03]  /*474e0*/  IMAD.MOV.U32 R71, RZ, RZ, R207 ;  /* 0x000000ffff477224 */ /* 0x000fc600078e00cf */
        /* <DEDUP_REMOVED lines=14> */
[----:B------:R-:W-:-:S03]  /*475d0*/  IMAD.MOV.U32 R82, RZ, RZ, R190 ;  /* 0x000000ffff527224 */ /* 0x000fc600078e00be */
[----:B------:R-:W2:Y:S01]  /*475e0*/  LDL.LU R194, [R1+0x2634] ;  /* 0x0026340001c27983 */ /* 0x000ea20000300800 */
[----:B------:R-:W-:-:S03]  /*475f0*/  IMAD.MOV.U32 R83, RZ, RZ, R184 ;  /* 0x000000ffff537224 */ /* 0x000fc600078e00b8 */
[----:B------:R-:W2:Y:S01]  /*47600*/  LDL.LU R195, [R1+0x2630] ;  /* 0x0026300001c37983 */ /* 0x000ea20000300800 */
[----:B------:R-:W-:-:S03]  /*47610*/  IMAD.MOV.U32 R84, RZ, RZ, R185 ;  /* 0x000000ffff547224 */ /* 0x000fc600078e00b9 */
[----:B------:R-:W2:Y:S01]  /*47620*/  LDL.LU R188, [R1+0x262c] ;  /* 0x00262c0001bc7983 */ /* 0x000ea20000300800 */
[----:B------:R-:W-:-:S03]  /*47630*/  MOV R85, R180 ;  /* 0x000000b400557202 */ /* 0x000fc60000000f00 */
        /* <DEDUP_REMOVED lines=12> */
[----:B------:R-:W2:Y:S04]  /*47700*/  LDL.LU R182, [R1+0x2610] ;  /* 0x0026100001b67983 */ /* 0x000ea80000300800 */
[----:B------:R-:W2:Y:S04]  /*47710*/  LDL.LU R176, [R1+0x260c] ;  /* 0x00260c0001b07983 */ /* 0x000ea80000300800 */
[----:B------:R-:W2:Y:S04]  /*47720*/  LDL.LU R177, [R1+0x2608] ;  /* 0x0026080001b17983 */ /* 0x000ea80000300800 */
[----:B------:R-:W2:Y:S04]  /*47730*/  LDL.LU R178, [R1+0x2604] ;  /* 0x0026040001b27983 */ /* 0x000ea80000300800 */
        /* <DEDUP_REMOVED lines=14> */
[----:B------:R-:W2:Y:S04]  /*47820*/  LDL.LU R175, [R1+0x25f4] ;  /* 0x0025f40001af7983 */ /* 0x000ea80000300800 */
[----:B------:R-:W2:Y:S04]  /*47830*/  LDL.LU R168, [R1+0x25f0] ;  /* 0x0025f00001a87983 */ /* 0x000ea80000300800 */
[----:B------:R-:W2:Y:S04]  /*47840*/  LDL.LU R169, [R1+0x25ec] ;  /* 0x0025ec0001a97983 */ /* 0x000ea80000300800 */
[----:B------:R-:W2:Y:S04]  /*47850*/  LDL.LU R170, [R1+0x25e8] ;  /* 0x0025e80001aa7983 */ /* 0x000ea80000300800 */
[----:B------:R-:W2:Y:S01]  /*47860*/  LDL.LU R171, [R1+0x25e4] ;  /* 0x0025e40001ab7983 */ /* 0x000ea20000300800 */
[----:B------:R-:W-:-:S02]  /*47870*/  IMAD.MOV.U32 R75, RZ, RZ, R179 ;  /* 0x000000ffff4b7224 */ /* 0x000fc400078e00b3 */
[----:B------:R-:W-:Y:S01]  /*47880*/  IMAD.MOV.U32 R248, RZ, RZ, R183 ;  /* 0x000000fffff87224 */ /* 0x000fe200078e00b7 */
[----:B------:R-:W3:Y:S04]  /*47890*/  LDL.LU R179, [R1+0x25e0] ;  /* 0x0025e00001b37983 */ /* 0x000ee80000300800 */
[----:B------:R-:W3:Y:S01]  /*478a0*/  LDL.LU R183, [R1+0x25dc] ;  /* 0x0025dc0001b77983 */ /* 0x000ee20000300800 */
[----:B------:R-:W-:Y:S01]  /*478b0*/  MOV R249, R186 ;  /* 0x000000ba00f97202 */ /* 0x000fe20000000f00 */
[----:B------:R-:W-:Y:S02]  /*478c0*/  IMAD.MOV.U32 R250, RZ, RZ, R187 ;  /* 0x000000fffffa7224 */ /* 0x000fe400078e00bb */
[----:B------:R-:W3:Y:S01]  /*478d0*/  LDL.LU R186, [R1+0x25d8] ;  /* 0x0025d80001ba7983 */ /* 0x000ee20000300800 */
[----:B------:R-:W-:-:S03]  /*478e0*/  IMAD.MOV.U32 R251, RZ, RZ, R191 ;  /* 0x000000fffffb7224 */ /* 0x000fc600078e00bf */
[----:B------:R-:W3:Y:S04]  /*478f0*/  LDL.LU R187, [R1+0x25d4] ;  /* 0x0025d40001bb7983 */ /* 0x000ee80000300800 */
[----:B------:R-:W4:Y:S04]  /*47900*/  LDL.LU R191, [R1+0x25d0] ;  /* 0x0025d00001bf7983 */ /* 0x000f280000300800 */
[----:B------:R-:W-:Y:S04]  /*47910*/  LDS R36, [R3+0x14700] ;  /* 0x0147000003247984 */ /* 0x000fe80000000800 */
[----:B------:R-:W-:Y:S04]  /*47920*/  LDS R38, [R3+0x16700] ;  /* 0x0167000003267984 */ /* 0x000fe80000000800 */
[----:B------:R-:W-:Y:S04]  /*47930*/  LDS R37, [R240+0x14700] ;  /* 0x01470000f0257984 */ /* 0x000fe80000000800 */
[----:B------:R-:W1:Y:S04]  /*47940*/  LDS R39, [R240+0x16700] ;  /* 0x01670000f0277984 */ /* 0x000e680000000800 */
[----:B------:R-:W-:Y:S04]  /*47950*/  LDS R28, [R3+0x14780] ;  /* 0x01478000031c7984 */ /* 0x000fe80000000800 */
[----:B------:R-:W-:Y:S04]  /*47960*/  LDS R30, [R3+0x16780] ;  /* 0x01678000031e7984 */ /* 0x000fe80000000800 */
[----:B------:R-:W-:Y:S04]  /*47970*/  LDS R29, [R240+0x14780] ;  /* 0x01478000f01d7984 */ /* 0x000fe80000000800 */
[----:B------:R-:W2:Y:S01]  /*47980*/  LDS R31, [R240+0x16780] ;  /* 0x01678000f01f7984 */ /* 0x000ea20000000800 */
[C---:B-1----:R-:W-:Y:S08]  /*47990*/  HMMA.1688.F32.TF32 R76, R36.reuse, R58, R76 ;  /* 0x0000003a244c723c */ /* 0x042ff0000008104c */
[----:B------:R-:W-:Y:S08]  /*479a0*/  HMMA.1688.F32.TF32 R72, R36, R54, R72 ;  /* 0x000000362448723c */ /* 0x000ff00000081048 */
[C---:B--2---:R-:W-:Y:S08]  /*479b0*/  HMMA.1688.F32.TF32 R96, R32.reuse, R130, R168 ;  /* 0x000000822060723c */ /* 0x044ff000000810a8 */
[C---:B------:R-:W-:Y:S08]  /*479c0*/  HMMA.1688.F32.TF32 R104, R32.reuse, R66, R172 ;  /* 0x000000422068723c */ /* 0x040ff000000810ac */
[C---:B---3--:R-:W-:Y:S07]  /*479d0*/  HMMA.1688.F32.TF32 R100, R32.reuse, R62, R176 ;  /* 0x0000003e2064723c */ /* 0x048fee00000810b0 */
        /* <DEDUP_REMOVED lines=9> */
[C---:B----4-:R-:W-:Y:S03]  /*47a70*/  HMMA.1688.F32.TF32 R100, R32.reuse, R50, R188 ;  /* 0x000000322064723c */ /* 0x050fe600000810bc */
        /* <DEDUP_REMOVED lines=8> */
[C---:B--2---:R-:W-:Y:S01]  /*47b00*/  HMMA.1688.F32.TF32 R100, R32.reuse, R22, R200 ;  /* 0x000000162064723c */ /* 0x044fe200000810c8 */
[----:B------:R1:W-:Y:S07]  /*47b10*/  STL.64 [R1+0x11e8], R98 ;  /* 0x0011e86201007387 */ /* 0x0003ee0000100a00 */
[C---:B-1----:R-:W-:Y:S07]  /*47b20*/  HMMA.1688.F32.TF32 R96, R32.reuse, R10, R204 ;  /* 0x0000000a2060723c */ /* 0x042fee00000810cc */
[----:B------:R-:W-:Y:S01]  /*47b30*/  STL.64 [R1+0x11d0], R104 ;  /* 0x0011d06801007387 */ /* 0x000fe20000100a00 */
[----:B------:R-:W-:Y:S03]  /*47b40*/  HMMA.1688.F32.TF32 R32, R32, R14, R208 ;  /* 0x0000000e2020723c */ /* 0x000fe600000810d0 */
[----:B------:R-:W-:Y:S04]  /*47b50*/  STL.64 [R1+0x11d8], R106 ;  /* 0x0011d86a01007387 */ /* 0x000fe80000100a00 */
[----:B------:R-:W-:Y:S04]  /*47b60*/  STL.64 [R1+0x11c0], R100 ;  /* 0x0011c06401007387 */ /* 0x000fe80000100a00 */
[----:B------:R-:W-:Y:S04]  /*47b70*/  STL.64 [R1+0x11c8], R102 ;  /* 0x0011c86601007387 */ /* 0x000fe80000100a00 */
[----:B------:R-:W-:Y:S01]  /*47b80*/  LDS R204, [R3+0x18080] ;  /* 0x0180800003cc7984 */ /* 0x000fe20000000800 */
[----:B------:R-:W-:Y:S01]  /*47b90*/  IMAD.MOV.U32 R236, RZ, RZ, R97 ;  /* 0x000000ffffec7224 */ /* 0x000fe200078e0061 */
[----:B------:R-:W-:-:S02]  /*47ba0*/  MOV R237, R98 ;  /* 0x0000006200ed7202 */ /* 0x000fc40000000f00 */
[----:B------:R1:W-:Y:S01]  /*47bb0*/  STL [R1+0x1170], R96 ;  /* 0x0011706001007387 */ /* 0x0003e20000100800 */
[----:B------:R-:W-:-:S03]  /*47bc0*/  IMAD.MOV.U32 R238, RZ, RZ, R99 ;  /* 0x000000ffffee7224 */ /* 0x000fc600078e0063 */
[----:B------:R-:W-:Y:S01]  /*47bd0*/  LDS R206, [R3+0x1a080] ;  /* 0x01a0800003ce7984 */ /* 0x000fe20000000800 */
[----:B------:R-:W-:-:S03]  /*47be0*/  IMAD.MOV.U32 R239, RZ, RZ, R32 ;  /* 0x000000ffffef7224 */ /* 0x000fc600078e0020 */
[----:B------:R-:W-:Y:S01]  /*47bf0*/  STL [R1+0x1b4], R33 ;  /* 0x0001b42101007387 */ /* 0x000fe20000100800 */
[C---:B-1----:R-:W-:Y:S03]  /*47c00*/  HMMA.1688.F32.TF32 R96, R36.reuse, R142, R212 ;  /* 0x0000008e2460723c */ /* 0x042fe600000810d4 */
        /* <DEDUP_REMOVED lines=9> */
[C---:B------:R-:W-:Y:S07]  /*47ca0*/  HMMA.1688.F32.TF32 R88, R36.reuse, R6, R84 ;  /* 0x000000062458723c */ /* 0x040fee0000081054 */
[----:B------:R-:W-:Y:S04]  /*47cb0*/  STL.64 [R1+0x190], R32 ;  /* 0x0001902001007387 */ /* 0x000fe80000100a00 */
[----:B------:R1:W-:Y:S02]  /*47cc0*/  STL.64 [R1+0x198], R34 ;  /* 0x0001982201007387 */ /* 0x0003e40000100a00 */
[C---:B-1----:R-:W-:Y:S02]  /*47cd0*/  HMMA.1688.F32.TF32 R32, R36.reuse, R134, R80 ;  /* 0x000000862420723c */ /* 0x042fe40000081050 */
[----:B------:R-:W-:Y:S04]  /*47ce0*/  STL.64 [R1+0x180], R92 ;  /* 0x0001805c01007387 */ /* 0x000fe80000100a00 */
[----:B------:R-:W-:Y:S02]  /*47cf0*/  STL.64 [R1+0x188], R94 ;  /* 0x0001885e01007387 */ /* 0x000fe40000100a00 */
[C---:B------:R-:W-:Y:S02]  /*47d00*/  HMMA.1688.F32.TF32 R84, R36.reuse, R130, R156 ;  /* 0x000000822454723c */ /* 0x040fe4000008109c */
[----:B------:R-:W-:Y:S04]  /*47d10*/  STL.64 [R1+0x170], R88 ;  /* 0x0001705801007387 */ /* 0x000fe80000100a00 */
[----:B------:R-:W-:Y:S02]  /*47d20*/  STL.64 [R1+0x178], R90 ;  /* 0x0001785a01007387 */ /* 0x000fe40000100a00 */
[C---:B------:R-:W-:Y:S07]  /*47d30*/  HMMA.1688.F32.TF32 R80, R36.reuse, R66, R152 ;  /* 0x000000422450723c */ /* 0x040fee0000081098 */
[----:B------:R-:W-:Y:S04]  /*47d40*/  STL.64 [R1+0x160], R32 ;  /* 0x0001602001007387 */ /* 0x000fe80000100a00 */
[----:B------:R1:W-:Y:S02]  /*47d50*/  STL.64 [R1+0x168], R34 ;  /* 0x0001682201007387 */ /* 0x0003e40000100a00 */
[C---:B-1----:R-:W-:Y:S02]  /*47d60*/  HMMA.1688.F32.TF32 R32, R36.reuse, R62, R228 ;  /* 0x0000003e2420723c */ /* 0x042fe400000810e4 */
[----:B------:R-:W-:Y:S04]  /*47d70*/  STL.64 [R1+0x150], R84 ;  /* 0x0001505401007387 */ /* 0x000fe80000100a00 */
[----:B------:R-:W-:Y:S04]  /*47d80*/  STL.64 [R1+0x158], R86 ;  /* 0x0001585601007387 */ /* 0x000fe80000100a00 */
[----:B------:R-:W-:Y:S04]  /*47d90*/  STL.64 [R1+0x140], R80 ;  /* 0x0001405001007387 */ /* 0x000fe80000100a00 */
[----:B------:R-:W-:Y:S09]  /*47da0*/  STL.64 [R1+0x148], R82 ;  /* 0x0001485201007387 */ /* 0x000ff20000100a00 */
        /* <DEDUP_REMOVED lines=11> */
[----:B-1----:R-:W-:Y:S02]  /*47e60*/  HMMA.1688.F32.TF32 R32, R36, R22, R248 ;  /* 0x000000162420723c */ /* 0x002fe400000810f8 */
[----:B------:R-:W-:Y:S04]  /*47e70*/  STL.64 [R1+0xf0], R68 ;  /* 0x0000f04401007387 */ /* 0x000fe80000100a00 */
[----:B------:R-:W-:Y:S04]  /*47e80*/  STL.64 [R1+0xf8], R70 ;  /* 0x0000f84601007387 */ /* 0x000fe80000100a00 */
[----:B------:R-:W2:Y:S04]  /*47e90*/  LDL.LU R244, [R1+0xaa0] ;  /* 0x000aa00001f47983 */ /* 0x000ea80000300800 */
[----:B------:R1:W-:Y:S04]  /*47ea0*/  STL.64 [R1+0xe0], R40 ;  /* 0x0000e02801007387 */ /* 0x0003e80000100a00 */
[----:B------:R3:W-:Y:S05]  /*47eb0*/  STL.64 [R1+0xe8], R42 ;  /* 0x0000e82a01007387 */ /* 0x0007ea0000100a00 */
        /* <DEDUP_REMOVED lines=64> */
[----:B-1----:R-:W-:Y:S01]  /*482c0*/  MOV R40, R5 ;  /* 0x0000000500287202 */ /* 0x002fe20000000f00 */
[----:B------:R-:W-:Y:S01]  /*482d0*/  IMAD.MOV.U32 R41, RZ, RZ, R4 ;  /* 0x000000ffff297224 */ /* 0x000fe200078e0004 */
[----:B------:R-:W-:Y:S01]  /*482e0*/  MOV R68, R243 ;  /* 0x000000f300447202 */ /* 0x000fe20000000f00 */
[----:B------:R-:W-:-:S02]  /*482f0*/  IMAD.MOV.U32 R75, RZ, RZ, R252 ;  /* 0x000000ffff4b7224 */ /* 0x000fc400078e00fc */
[----:B------:R-:W-:Y:S02]  /*48300*/  IMAD.MOV.U32 R69, RZ, RZ, R242 ;  /* 0x000000ffff457224 */ /* 0x000fe400078e00f2 */
[----:B---3--:R-:W-:Y:S02]  /*48310*/  IMAD.MOV.U32 R42, RZ, RZ, R2 ;  /* 0x000000ffff2a7224 */ /* 0x008fe400078e0002 */
[----:B------:R-:W-:Y:S02]  /*48320*/  IMAD.MOV.U32 R43, RZ, RZ, R0 ;  /* 0x000000ffff2b7224 */ /* 0x000fe400078e0000 */
[----:B------:R-:W-:Y:S02]  /*48330*/  IMAD.MOV.U32 R70, RZ, RZ, R9 ;  /* 0x000000ffff467224 */ /* 0x000fe400078e0009 */
[----:B------:R-:W-:Y:S01]  /*48340*/  IMAD.MOV.U32 R71, RZ, RZ, R8 ;  /* 0x000000ffff477224 */ /* 0x000fe200078e0008 */
[----:B--2---:R-:W-:Y:S08]  /*48350*/  HMMA.1688.F32.TF32 R4, R28, R6, R92 ;  /* 0x000000061c04723c */ /* 0x004ff0000008105c */
[C---:B----4-:R-:W-:Y:S08]  /*48360*/  HMMA.1688.F32.TF32 R32, R36.reuse, R10, R112 ;  /* 0x0000000a2420723c */ /* 0x050ff00000081070 */
[----:B------:R-:W-:Y:S08]  /*48370*/  HMMA.1688.F32.TF32 R36, R36, R14, R108 ;  /* 0x0000000e2424723c */ /* 0x000ff0000008106c */
[C---:B------:R-:W-:Y:S01]  /*48380*/  HMMA.1688.F32.TF32 R104, R28.reuse, R142, R104 ;  /* 0x0000008e1c68723c */ /* 0x040fe20000081068 */
[----:B------:R-:W-:Y:S04]  /*48390*/  LDS R142, [R3+0x1a000] ;  /* 0x01a00000038e7984 */ /* 0x000fe80000000800 */
[----:B------:R-:W-:Y:S04]  /*483a0*/  LDS R143, [R240+0x1a000] ;  /* 0x01a00000f08f7984 */ /* 0x000fe80000000800 */
        /* <DEDUP_REMOVED lines=8> */
[----:B------:R-:W-:Y:S04]  /*48430*/  STL.64 [R1+0x90], R32 ;  /* 0x0000902001007387 */ /* 0x000fe80000100a00 */
[----:B------:R1:W-:Y:S02]  /*48440*/  STL.64 [R1+0x98], R34 ;  /* 0x0000982201007387 */ /* 0x0003e40000100a00 */
[C---:B-1----:R-:W-:Y:S09]  /*48450*/  HMMA.1688.F32.TF32 R32, R28.reuse, R134, R88 ;  /* 0x000000861c20723c */ /* 0x042ff20000081058 */
[----:B------:R-:W-:Y:S04]  /*48460*/  STL.64 [R1+0x80], R36 ;  /* 0x0000802401007387 */ /* 0x000fe80000100a00 */
[----:B------:R-:W-:Y:S04]  /*48470*/  STL.64 [R1+0x88], R38 ;  /* 0x0000882601007387 */ /* 0x000fe80000100a00 */
[----:B------:R-:W-:Y:S04]  /*48480*/  STL.64 [R1+0x70], R4 ;  /* 0x0000700401007387 */ /* 0x000fe80000100a00 */
[----:B------:R1:W-:Y:S04]  /*48490*/  STL.64 [R1+0x78], R6 ;  /* 0x0000780601007387 */ /* 0x0003e80000100a00 */
[----:B------:R2:W-:Y:S01]  /*484a0*/  STL.64 [R1+0x60], R32 ;  /* 0x0000602001007387 */ /* 0x0005e20000100a00 */
[----:B------:R-:W-:Y:S01]  /*484b0*/  MOV R252, R34 ;  /* 0x0000002200fc7202 */ /* 0x000fe20000000f00 */
[----:B------:R-:W-:Y:S01]  /*484c0*/  IMAD.MOV.U32 R243, RZ, RZ, R35 ;  /* 0x000000fffff37224 */ /* 0x000fe200078e0023 */
[C---:B-1----:R-:W-:Y:S08]  /*484d0*/  HMMA.1688.F32.TF32 R4, R28.reuse, R66, R80 ;  /* 0x000000421c04723c */ /* 0x042ff00000081050 */
        /* <DEDUP_REMOVED lines=8> */
[C---:B--2---:R-:W-:Y:S01]  /*48560*/  HMMA.1688.F32.TF32 R4, R28.reuse, R54, R228 ;  /* 0x000000361c04723c */ /* 0x044fe200000810e4 */
[----:B------:R-:W-:Y:S04]  /*48570*/  STL.64 [R1+0x30], R36 ;  /* 0x0000302401007387 */ /* 0x000fe80000100a00 */
[----:B------:R-:W-:Y:S03]  /*48580*/  STL.64 [R1+0x38], R38 ;  /* 0x0000382601007387 */ /* 0x000fe60000100a00 */
[----:B------:R-:W-:Y:S07]  /*48590*/  HMMA.1688.F32.TF32 R248, R28, R46, R248 ;  /* 0x0000002e1cf8723c */ /* 0x000fee00000810f8 */
[----:B------:R-:W-:Y:S04]  /*485a0*/  STL.64 [R1+0x20], R32 ;  /* 0x0000202001007387 */ /* 0x000fe80000100a00 */
[----:B------:R-:W-:Y:S04]  /*485b0*/  STL.64 [R1+0x28], R34 ;  /* 0x0000282201007387 */ /* 0x000fe80000100a00 */
[----:B------:R1:W-:Y:S01]  /*485c0*/  STL [R1+0x10], R4 ;  /* 0x0000100401007387 */ /* 0x0003e20000100800 */
[----:B------:R-:W-:Y:S01]  /*485d0*/  IMAD.MOV.U32 R242, RZ, RZ, R5 ;  /* 0x000000fffff27224 */ /* 0x000fe200078e0005 */
[----:B------:R-:W-:Y:S01]  /*485e0*/  MOV R0, R7 ;  /* 0x0000000700007202 */ /* 0x000fe20000000f00 */
[----:B------:R-:W-:-:S02]  /*485f0*/  IMAD.MOV.U32 R2, RZ, RZ, R6 ;  /* 0x000000ffff027224 */ /* 0x000fc400078e0006 */
[C---:B-1----:R-:W-:Y:S03]  /*48600*/  HMMA.1688.F32.TF32 R4, R28.reuse, R50, R76 ;  /* 0x000000321c04723c */ /* 0x042fe6000008104c */
[----:B------:R-:W-:Y:S05]  /*48610*/  STL.64 [R1+0x23d8], R250 ;  /* 0x0023d8fa01007387 */ /* 0x000fea0000100a00 */
[C---:B------:R-:W-:Y:S08]  /*48620*/  HMMA.1688.F32.TF32 R244, R28.reuse, R26, R244 ;  /* 0x0000001a1cf4723c */ /* 0x040ff000000810f4 */
[C---:B------:R-:W-:Y:S07]  /*48630*/  HMMA.1688.F32.TF32 R8, R28.reuse, R10, R68 ;  /* 0x0000000a1c08723c */ /* 0x040fee0000081044 */
[----:B------:R-:W-:Y:S04]  /*48640*/  STL.64 [R1], R4 ;  /* 0x0000000401007387 */ /* 0x000fe80000100a00 */
[----:B------:R1:W-:Y:S02]  /*48650*/  STL.64 [R1+0x8], R6 ;  /* 0x0000080601007387 */ /* 0x0003e40000100a00 */
[----:B-1----:R-:W-:Y:S02]  /*48660*/  HMMA.1688.F32.TF32 R4, R28, R22, R72 ;  /* 0x000000161c04723c */ /* 0x002fe40000081048 */
[----:B------:R-:W-:Y:S04]  /*48670*/  STL.64 [R1+0x23d0], R248 ;  /* 0x0023d0f801007387 */ /* 0x000fe80000100a00 */
[----:B------:R-:W-:Y:S04]  /*48680*/  STL.64 [R1+0x23e8], R246 ;  /* 0x0023e8f601007387 */ /* 0x000fe80000100a00 */
[----:B------:R-:W-:Y:S01]  /*48690*/  STL.64 [R1+0x23e0], R244 ;  /* 0x0023e0f401007387 */ /* 0x000fe20000100a00 */
[----:B------:R-:W-:-:S02]  /*486a0*/  IMAD.MOV.U32 R152, RZ, RZ, R57 ;  /* 0x000000ffff987224 */ /* 0x000fc400078e0039 */
[----:B------:R-:W-:Y:S01]  /*486b0*/  IMAD.MOV.U32 R153, RZ, RZ, R60 ;  /* 0x000000ffff997224 */ /* 0x000fe200078e003c */
[----:B------:R-:W-:Y:S01]  /*486c0*/  MOV R155, R16 ;  /* 0x00000010009b7202 */ /* 0x000fe20000000f00 */
[----:B------:R-:W-:Y:S02]  /*486d0*/  IMAD.MOV.U32 R154, RZ, RZ, R61 ;  /* 0x000000ffff9a7224 */ /* 0x000fe400078e003d */
[----:B------:R-:W-:-:S06]  /*486e0*/  IMAD.MOV.U32 R156, RZ, RZ, R17 ;  /* 0x000000ffff9c7224 */ /* 0x000fcc00078e0011 */
[----:B------:R-:W-:Y:S04]  /*486f0*/  STL.64 [R1+0x23f8], R6 ;  /* 0x0023f80601007387 */ /* 0x000fe80000100a00 */
[----:B------:R-:W-:Y:S04]  /*48700*/  STL.64 [R1+0x23f0], R4 ;  /* 0x0023f00401007387 */ /* 0x000fe80000100a00 */
[----:B------:R-:W-:Y:S04]  /*48710*/  STL.64 [R1+0x2408], R10 ;  /* 0x0024080a01007387 */ /* 0x000fe80000100a00 */
[----:B------:R-:W-:Y:S04]  /*48720*/  STL.64 [R1+0x2400], R8 ;  /* 0x0024000801007387 */ /* 0x000fe80000100a00 */
[----:B------:R-:W2:Y:S01]  /*48730*/  LDL.LU R57, [R1+0x25cc] ;  /* 0x0025cc0001397983 */ /* 0x000ea20000300800 */
[----:B------:R-:W-:-:S03]  /*48740*/  IMAD.MOV.U32 R157, RZ, RZ, R20 ;  /* 0x000000ffff9d7224 */ /* 0x000fc600078e0014 */
[----:B------:R-:W3:Y:S01]  /*48750*/  LDL.LU R60, [R1+0x25c8] ;  /* 0x0025c800013c7983 */ /* 0x000ee20000300800 */
[----:B------:R-:W-:-:S03]  /*48760*/  IMAD.MOV.U32 R158, RZ, RZ, R21 ;  /* 0x000000ffff9e7224 */ /* 0x000fc600078e0015 */
[----:B------:R-:W4:Y:S01]  /*48770*/  LDL.LU R61, [R1+0x25c4] ;  /* 0x0025c400013d7983 */ /* 0x000f220000300800 */
[----:B------:R-:W-:-:S03]  /*48780*/  MOV R159, R48 ;  /* 0x00000030009f7202 */ /* 0x000fc60000000f00 */
[----:B------:R-:W2:Y:S01]  /*48790*/  LDL.LU R16, [R1+0x25c0] ;  /* 0x0025c00001107983 */ /* 0x000ea20000300800 */
[----:B------:R-:W-:-:S03]  /*487a0*/  IMAD.MOV.U32 R228, RZ, RZ, R49 ;  /* 0x000000ffffe47224 */ /* 0x000fc600078e0031 */
[----:B------:R-:W3:Y:S01]  /*487b0*/  LDL.LU R17, [R1+0x25bc] ;  /* 0x0025bc0001117983 */ /* 0x000ee20000300800 */
[----:B------:R-:W-:-:S03]  /*487c0*/  IMAD.MOV.U32 R229, RZ, RZ, R52 ;  /* 0x000000ffffe57224 */ /* 0x000fc600078e0034 */
[----:B------:R-:W4:Y:S01]  /*487d0*/  LDL.LU R20, [R1+0x25b8] ;  /* 0x0025b80001147983 */ /* 0x000f220000300800 */
[----:B------:R-:W-:-:S03]  /*487e0*/  IMAD.MOV.U32 R230, RZ, RZ, R53 ;  /* 0x000000ffffe67224 */ /* 0x000fc600078e0035 */
[----:B------:R-:W4:Y:S01]  /*487f0*/  LDL.LU R21, [R1+0x25b4] ;  /* 0x0025b40001157983 */ /* 0x000f220000300800 */
[----:B------:R-:W-:-:S03]  /*48800*/  MOV R231, R24 ;  /* 0x0000001800e77202 */ /* 0x000fc60000000f00 */
[----:B------:R-:W4:Y:S01]  /*48810*/  LDL.LU R48, [R1+0x25b0] ;  /* 0x0025b00001307983 */ /* 0x000f220000300800 */
[----:B------:R-:W-:-:S03]  /*48820*/  IMAD.MOV.U32 R100, RZ, RZ, R25 ;  /* 0x000000ffff647224 */ /* 0x000fc600078e0019 */
[----:B------:R-:W4:Y:S01]  /*48830*/  LDL.LU R49, [R1+0x25ac] ;  /* 0x0025ac0001317983 */ /* 0x000f220000300800 */
[----:B------:R-:W-:-:S03]  /*48840*/  IMAD.MOV.U32 R101, RZ, RZ, R44 ;  /* 0x000000ffff657224 */ /* 0x000fc600078e002c */
[----:B------:R-:W4:Y:S01]  /*48850*/  LDL.LU R52, [R1+0x25a8] ;  /* 0x0025a80001347983 */ /* 0x000f220000300800 */
[----:B------:R-:W-:-:S03]  /*48860*/  IMAD.MOV.U32 R102, RZ, RZ, R45 ;  /* 0x000000ffff667224 */ /* 0x000fc600078e002d */
[----:B------:R-:W4:Y:S01]  /*48870*/  LDL.LU R53, [R1+0x25a4] ;  /* 0x0025a40001357983 */ /* 0x000f220000300800 */
[----:B------:R-:W-:-:S03]  /*48880*/  MOV R103, R241 ;  /* 0x000000f100677202 */ /* 0x000fc60000000f00 */
[----:B------:R-:W4:Y:S04]  /*48890*/  LDL.LU R24, [R1+0x25a0] ;  /* 0x0025a00001187983 */ /* 0x000f280000300800 */
[----:B------:R-:W4:Y:S04]  /*488a0*/  LDL.LU R25, [R1+0x259c] ;  /* 0x00259c0001197983 */ /* 0x000f280000300800 */
[----:B------:R-:W4:Y:S04]  /*488b0*/  LDL.LU R44, [R1+0x2598] ;  /* 0x00259800012c7983 */ /* 0x000f280000300800 */
[----:B------:R-:W4:Y:S04]  /*488c0*/  LDL.LU R45, [R1+0x2594] ;  /* 0x00259400012d7983 */ /* 0x000f280000300800 */
[----:B------:R-:W4:Y:S01]  /*488d0*/  LDL.LU R241, [R1+0x2590] ;  /* 0x0025900001f17983 */ /* 0x000f220000300800 */
[----:B------:R-:W-:-:S02]  /*488e0*/  IMAD.MOV.U32 R96, RZ, RZ, R141 ;  /* 0x000000ffff607224 */ /* 0x000fc400078e008d */
[----:B------:R-:W-:Y:S01]  /*488f0*/  IMAD.MOV.U32 R97, RZ, RZ, R140 ;  /* 0x000000ffff617224 */ /* 0x000fe200078e008c */
[----:B------:R-:W-:Y:S04]  /*48900*/  LDS R141, [R240+0x18000] ;  /* 0x01800000f08d7984 */ /* 0x000fe80000000800 */
[----:B------:R-:W-:Y:S01]  /*48910*/  LDS R140, [R3+0x18000] ;  /* 0x01800000038c7984 */ /* 0x000fe20000000800 */
[----:B------:R-:W-:Y:S01]  /*48920*/  HMMA.1688.F32.TF32 R12, R28, R14, R40 ;  /* 0x0000000e1c0c723c */ /* 0x000fe20000081028 */
[----:B------:R-:W-:Y:S01]  /*48930*/  MOV R95, R56 ;  /* 0x00000038005f7202 */ /* 0x000fe20000000f00 */
[----:B------:R-:W-:Y:S01]  /*48940*/  IMAD.MOV.U32 R98, RZ, RZ, R65 ;  /* 0x000000ffff627224 */ /* 0x000fe200078e0041 */
[----:B------:R-:W-:Y:S11]  /*48950*/  MOV R99, R64 ;  /* 0x0000004000637202 */ /* 0x000ff60000000f00 */
[----:B------:R-:W-:Y:S09]  /*48960*/  @!UPT UIADD3 URZ, URZ, URZ, URZ ;  /* 0x0000003f3f3ff290 */ /* 0x000ff2000fffe03f */
[----:B------:R-:W-:Y:S04]  /*48970*/  STL.64 [R1+0x2418], R14 ;  /* 0x0024180e01007387 */ /* 0x000fe80000100a00 */
[----:B------:R-:W-:Y:S01]  /*48980*/  STL.64 [R1+0x2410], R12 ;  /* 0x0024100c01007387 */ /* 0x000fe20000100a00 */
[----:B--2---:R-:W-:Y:S01]  /*48990*/  MOV R91, R16 ;  /* 0x00000010005b7202 */ /* 0x004fe20000000f00 */
[----:B---3--:R-:W-:Y:S02]  /*489a0*/  IMAD.MOV.U32 R90, RZ, RZ, R17 ;  /* 0x000000ffff5a7224 */ /* 0x008fe400078e0011 */
[----:B----4-:R-:W-:Y:S02]  /*489b0*/  IMAD.MOV.U32 R89, RZ, RZ, R20 ;  /* 0x000000ffff597224 */ /* 0x010fe400078e0014 */
[----:B------:R-:W-:Y:S01]  /*489c0*/  IMAD.MOV.U32 R88, RZ, RZ, R21 ;  /* 0x000000ffff587224 */ /* 0x000fe200078e0015 */
[----:B------:R-:W-:Y:S01]  /*489d0*/  MOV R83, R24 ;  /* 0x0000001800537202 */ /* 0x000fe20000000f00 */
[----:B------:R-:W-:Y:S01]  /*489e0*/  IMAD.MOV.U32 R82, RZ, RZ, R25 ;  /* 0x000000ffff527224 */ /* 0x000fe200078e0019 */
[----:B------:R-:W1:Y:S04]  /*489f0*/  LDSM.16.M88.4 R16, [R241+0x40080] ;  /* 0x04008000f110783b */ /* 0x000e680000000200 */
[----:B------:R-:W2:Y:S04]  /*48a00*/  LDSM.16.M88.4 R20, [R241+0x41080] ;  /* 0x04108000f114783b */ /* 0x000ea80000000200 */
[----:B------:R-:W3:Y:S04]  /*48a10*/  LDSM.16.M88.4 R24, [R241+0x42080] ;  /* 0x04208000f118783b */ /* 0x000ee80000000200 */
[----:B------:R-:W4:Y:S04]  /*48a20*/  LDSM.16.M88.4 R28, [R241+0x43080] ;  /* 0x04308000f11c783b */ /* 0x000f280000000200 */
[----:B------:R-:W3:Y:S04]  /*48a30*/  LDSM.16.M88.4 R32, [R241+0x44080] ;  /* 0x04408000f120783b */ /* 0x000ee80000000200 */
[----:B------:R-:W4:Y:S01]  /*48a40*/  LDSM.16.M88.4 R36, [R241+0x45080] ;  /* 0x04508000f124783b */ /* 0x000f220000000200 */
[----:B------:R-:W-:-:S02]  /*48a50*/  IMAD.MOV.U32 R80, RZ, RZ, R45 ;  /* 0x000000ffff507224 */ /* 0x000fc400078e002d */
[----:B------:R-:W-:Y:S01]  /*48a60*/  IMAD.MOV.U32 R81, RZ, RZ, R44 ;  /* 0x000000ffff517224 */ /* 0x000fe200078e002c */
[----:B------:R-:W4:Y:S04]  /*48a70*/  LDSM.16.M88.4 R40, [R241+0x46080] ;  /* 0x04608000f128783b */ /* 0x000f280000000200 */
[----:B------:R-:W4:Y:S01]  /*48a80*/  LDSM.16.M88.4 R44, [R241+0x47080] ;  /* 0x04708000f12c783b */ /* 0x000f220000000200 */
[----:B------:R-:W-:Y:S01]  /*48a90*/  IMAD.MOV.U32 R84, RZ, RZ, R53 ;  /* 0x000000ffff547224 */ /* 0x000fe200078e0035 */
[----:B------:R-:W-:Y:S01]  /*48aa0*/  MOV R87, R48 ;  /* 0x0000003000577202 */ /* 0x000fe20000000f00 */
[----:B------:R-:W-:Y:S01]  /*48ab0*/  IMAD.MOV.U32 R85, RZ, RZ, R52 ;  /* 0x000000ffff557224 */ /* 0x000fe200078e0034 */
[----:B------:R-:W-:Y:S01]  /*48ac0*/  LDSM.16.M88.4 R64, [R241+0x4c080] ;  /* 0x04c08000f140783b */ /* 0x000fe20000000200 */
[----:B------:R-:W-:-:S02]  /*48ad0*/  IMAD.MOV.U32 R86, RZ, RZ, R49 ;  /* 0x000000ffff567224 */ /* 0x000fc400078e0031 */
[----:B------:R-:W-:Y:S01]  /*48ae0*/  IMAD.MOV.U32 R92, RZ, RZ, R61 ;  /* 0x000000ffff5c7224 */ /* 0x000fe200078e003d */
[----:B------:R-:W4:Y:S01]  /*48af0*/  LDSM.16.M88.4 R48, [R241+0x48080] ;  /* 0x04808000f130783b */ /* 0x000f220000000200 */
[----:B------:R-:W-:Y:S02]  /*48b00*/  IMAD.MOV.U32 R93, RZ, RZ, R60 ;  /* 0x000000ffff5d7224 */ /* 0x000fe400078e003c */
[----:B------:R-:W-:Y:S01]  /*48b10*/  IMAD.MOV.U32 R94, RZ, RZ, R57 ;  /* 0x000000ffff5e7224 */ /* 0x000fe200078e0039 */
[C---:B-1----:R-:W-:Y:S01]  /*48b20*/  HMMA.1688.F32.TF32 R80, R140.reuse, R16, R80 ;  /* 0x000000108c50723c */ /* 0x042fe20000081050 */
[----:B------:R-:W1:Y:S04]  /*48b30*/  LDSM.16.M88.4 R52, [R241+0x49080] ;  /* 0x04908000f134783b */ /* 0x000e680000000200 */
[----:B------:R-:W-:Y:S03]  /*48b40*/  LDSM.16.M88.4 R56, [R241+0x4a080] ;  /* 0x04a08000f138783b */ /* 0x000fe60000000200 */
[C---:B--2---:R-:W-:Y:S01]  /*48b50*/  HMMA.1688.F32.TF32 R84, R140.reuse, R20, R84 ;  /* 0x000000148c54723c */ /* 0x044fe20000081054 */
[----:B------:R-:W-:Y:S04]  /*48b60*/  LDSM.16.M88.4 R60, [R241+0x4b080] ;  /* 0x04b08000f13c783b */ /* 0x000fe80000000200 */
[----:B------:R-:W-:Y:S03]  /*48b70*/  LDSM.16.M88.4 R68, [R241+0x4d080] ;  /* 0x04d08000f144783b */ /* 0x000fe60000000200 */
[C---:B---3--:R-:W-:Y:S01]  /*48b80*/  HMMA.1688.F32.TF32 R88, R140.reuse, R24, R88 ;  /* 0x000000188c58723c */ /* 0x048fe20000081058 */
[----:B------:R-:W2:Y:S04]  /*48b90*/  LDSM.16.M88.4 R72, [R241+0x4e080] ;  /* 0x04e08000f148783b */ /* 0x000ea80000000200 */
[----:B------:R-:W3:Y:S03]  /*48ba0*/  LDSM.16.M88.4 R76, [R241+0x4f080] ;  /* 0x04f08000f14c783b */ /* 0x000ee60000000200 */
[C---:B----4-:R-:W-:Y:S08]  /*48bb0*/  HMMA.1688.F32.TF32 R92, R140.reuse, R28, R92 ;  /* 0x0000001c8c5c723c */ /* 0x050ff0000008105c */
        /* <DEDUP_REMOVED lines=16> */
[----:B------:R-:W1:Y:S04]  /*48cc0*/  LDL.LU R228, [R1+0x1010] ;  /* 0x0010100001e47983 */ /* 0x000e680000300800 */
[----:B------:R-:W1:Y:S04]  /*48cd0*/  LDL.LU R229, [R1+0x1014] ;  /* 0x0010140001e57983 */ /* 0x000e680000300800 */
[----:B------:R-:W1:Y:S04]  /*48ce0*/  LDL.LU R230, [R1+0x1018] ;  /* 0x0010180001e67983 */ /* 0x000e680000300800 */
[----:B------:R-:W1:Y:S04]  /*48cf0*/  LDL.LU R231, [R1+0x101c] ;  /* 0x00101c0001e77983 */ /* 0x000e680000300800 */
[----:B------:R-:W-:Y:S04]  /*48d00*/  STL.64 [R1+0x2488], R106 ;  /* 0x0024886a01007387 */ /* 0x000fe80000100a00 */
[----:B------:R-:W-:Y:S01]  /*48d10*/  STL.64 [R1+0x2480], R104 ;  /* 0x0024806801007387 */ /* 0x000fe20000100a00 */
[----:B------:R-:W-:Y:S03]  /*48d20*/  HMMA.1688.F32.TF32 R112, R140, R48, R152 ;  /* 0x000000308c70723c */ /* 0x000fe60000081098 */
[----:B------:R-:W-:Y:S04]  /*48d30*/  STL.64 [R1+0x2498], R110 ;  /* 0x0024986e01007387 */ /* 0x000fe80000100a00 */
[----:B------:R-:W-:Y:S04]  /*48d40*/  STL.64 [R1+0x2490], R108 ;  /* 0x0024906c01007387 */ /* 0x000fe80000100a00 */
        /* <DEDUP_REMOVED lines=24> */
[----:B------:R-:W-:Y:S04]  /*48ed0*/  STL.64 [R1+0x24a8], R114 ;  /* 0x0024a87201007387 */ /* 0x000fe80000100a00 */
[----:B------:R-:W-:Y:S04]  /*48ee0*/  STL.64 [R1+0x24a0], R112 ;  /* 0x0024a07001007387 */ /* 0x000fe80000100a00 */
        /* <DEDUP_REMOVED lines=8> */
[C---:B-1----:R-:W-:Y:S07]  /*48f70*/  HMMA.1688.F32.TF32 R116, R140.reuse, R52, R228 ;  /* 0x000000348c74723c */ /* 0x042fee00000810e4 */
[----:B------:R-:W-:Y:S02]  /*48f80*/  IMAD.MOV.U32 R230, RZ, RZ, R129 ;  /* 0x000000ffffe67224 */ /* 0x000fe400078e0081 */
[----:B------:R-:W-:Y:S01]  /*48f90*/  IMAD.MOV.U32 R231, RZ, RZ, R128 ;  /* 0x000000ffffe77224 */ /* 0x000fe200078e0080 */
[----:B------:R-:W-:Y:S01]  /*48fa0*/  MOV R229, R132 ;  /* 0x0000008400e57202 */ /* 0x000fe20000000f00 */
[----:B------:R-:W-:Y:S01]  /*48fb0*/  IMAD.MOV.U32 R228, RZ, RZ, R133 ;  /* 0x000000ffffe47224 */ /* 0x000fe200078e0085 */
[C---:B--2---:R-:W-:Y:S08]  /*48fc0*/  HMMA.1688.F32.TF32 R136, R140.reuse, R72, R144 ;  /* 0x000000488c88723c */ /* 0x044ff00000081090 */
[C---:B----4-:R-:W-:Y:S08]  /*48fd0*/  HMMA.1688.F32.TF32 R120, R140.reuse, R56, R120 ;  /* 0x000000388c78723c */ /* 0x050ff00000081078 */
[C---:B---3--:R-:W-:Y:S08]  /*48fe0*/  HMMA.1688.F32.TF32 R124, R140.reuse, R60, R124 ;  /* 0x0000003c8c7c723c */ /* 0x048ff0000008107c */
[C---:B------:R-:W-:Y:S01]  /*48ff0*/  HMMA.1688.F32.TF32 R128, R140.reuse, R64, R148 ;  /* 0x000000408c80723c */ /* 0x040fe20000081094 */
[----:B------:R-:W-:Y:S07]  /*49000*/  STL.64 [R1+0x24b8], R118 ;  /* 0x0024b87601007387 */ /* 0x000fee0000100a00 */
[C---:B------:R-:W-:Y:S01]  /*49010*/  HMMA.1688.F32.TF32 R132, R140.reuse, R68, R232 ;  /* 0x000000448c84723c */ /* 0x040fe200000810e8 */
[----:B------:R-:W-:Y:S07]  /*49020*/  STL.64 [R1+0x24b0], R116 ;  /* 0x0024b07401007387 */ /* 0x000fee0000100a00 */
[----:B------:R-:W-:Y:S01]  /*49030*/  HMMA.1688.F32.TF32 R140, R140, R76, R220 ;  /* 0x0000004c8c8c723c */ /* 0x000fe200000810dc */
[----:B------:R-:W-:Y:S04]  /*49040*/  STL.64 [R1+0x24c8], R122 ;  /* 0x0024c87a01007387 */ /* 0x000fe80000100a00 */
[----:B------:R-:W-:Y:S04]  /*49050*/  STL.64 [R1+0x24c0], R120 ;  /* 0x0024c07801007387 */ /* 0x000fe80000100a00 */
[----:B------:R-:W-:Y:S01]  /*49060*/  STL.64 [R1+0x24d8], R126 ;  /* 0x0024d87e01007387 */ /* 0x000fe20000100a00 */
        /* <DEDUP_REMOVED lines=73> */
[----:B------:R-:W-:Y:S04]  /*49500*/  STL.64 [R1+0x2560], R152 ;  /* 0x0025609801007387 */ /* 0x000fe80000100a00 */
[----:B------:R-:W-:Y:S04]  /*49510*/  LDS R232, [R3+0x18100] ;  /* 0x0181000003e87984 */ /* 0x000fe80000000800 */
[----:B------:R-:W-:Y:S04]  /*49520*/  LDS R234, [R3+0x1a100] ;  /* 0x01a1000003ea7984 */ /* 0x000fe80000000800 */
[----:B------:R-:W-:Y:S04]  /*49530*/  LDS R233, [R240+0x18100] ;  /* 0x01810000f0e97984 */ /* 0x000fe80000000800 */
[----:B------:R-:W4:Y:S01]  /*49540*/  LDS R235, [R240+0x1a100] ;  /* 0x01a10000f0eb7984 */ /* 0x000f220000000800 */
[C---:B--2---:R-:W-:Y:S08]  /*49550*/  HMMA.1688.F32.TF32 R156, R204.reuse, R28, R156 ;  /* 0x0000001ccc9c723c */ /* 0x044ff0000008109c */
[C---:B------:R-:W-:Y:S11]  /*49560*/  HMMA.1688.F32.TF32 R160, R204.reuse, R32, R224 ;  /* 0x00000020cca0723c */ /* 0x040ff600000810e0 */
[----:B------:R-:W-:Y:S04]  /*49570*/  @!UPT UIADD3 URZ, URZ, URZ, URZ ;  /* 0x0000003f3f3ff290 */ /* 0x000fe8000fffe03f */
[----:B------:R-:W-:Y:S04]  /*49580*/  STL.64 [R1+0x2578], R158 ;  /* 0x0025789e01007387 */ /* 0x000fe80000100a00 */
[----:B------:R-:W-:Y:S04]  /*49590*/  STL.64 [R1+0x2570], R156 ;  /* 0x0025709c01007387 */ /* 0x000fe80000100a00 */
[----:B------:R-:W2:Y:S04]  /*495a0*/  LDL.LU R224, [R1+0xeb0] ;  /* 0x000eb00001e07983 */ /* 0x000ea80000300800 */
[----:B------:R-:W2:Y:S04]  /*495b0*/  LDL.LU R225, [R1+0xeb4] ;  /* 0x000eb40001e17983 */ /* 0x000ea80000300800 */
[----:B------:R-:W2:Y:S04]  /*495c0*/  LDL.LU R226, [R1+0xeb8] ;  /* 0x000eb80001e27983 */ /* 0x000ea80000300800 */
[----:B------:R-:W2:Y:S04]  /*495d0*/  LDL.LU R227, [R1+0xebc] ;  /* 0x000ebc0001e37983 */ /* 0x000ea80000300800 */
[----:B------:R-:W-:Y:S01]  /*495e0*/  STL.64 [R1+0x2588], R162 ;  /* 0x002588a201007387 */ /* 0x000fe20000100a00 */
[----:B---3--:R-:W-:Y:S03]  /*495f0*/  HMMA.1688.F32.TF32 R172, R204, R44, R216 ;  /* 0x0000002cccac723c */ /* 0x008fe600000810d8 */
[----:B------:R-:W-:Y:S04]  /*49600*/  STL.64 [R1+0x2580], R160 ;  /* 0x002580a001007387 */ /* 0x000fe80000100a00 */
[----:B------:R-:W3:Y:S04]  /*49610*/  LDL.LU R216, [R1+0xea0] ;  /* 0x000ea00001d87983 */ /* 0x000ee80000300800 */
[----:B------:R-:W3:Y:S04]  /*49620*/  LDL.LU R217, [R1+0xea4] ;  /* 0x000ea40001d97983 */ /* 0x000ee80000300800 */
[----:B------:R-:W3:Y:S04]  /*49630*/  LDL.LU R218, [R1+0xea8] ;  /* 0x000ea80001da7983 */ /* 0x000ee80000300800 */
[----:B------:R-:W3:Y:S01]  /*49640*/  LDL.LU R219, [R1+0xeac] ;  /* 0x000eac0001db7983 */ /* 0x000ee20000300800 */
[C---:B----4-:R-:W-:Y:S03]  /*49650*/  HMMA.1688.F32.TF32 R208, R232.reuse, R16, R220 ;  /* 0x00000010e8d0723c */ /* 0x050fe600000810dc */
[----:B------:R-:W4:Y:S04]  /*49660*/  LDL.LU R220, [R1+0xe90] ;  /* 0x000e900001dc7983 */ /* 0x000f280000300800 */
[----:B------:R-:W4:Y:S04]  /*49670*/  LDL.LU R221, [R1+0xe94] ;  /* 0x000e940001dd7983 */ /* 0x000f280000300800 */
[----:B------:R-:W4:Y:S04]  /*49680*/  LDL.LU R222, [R1+0xe98] ;  /* 0x000e980001de7983 */ /* 0x000f280000300800 */
[----:B------:R-:W4:Y:S08]  /*49690*/  LDL.LU R223, [R1+0xe9c] ;  /* 0x000e9c0001df7983 */ /* 0x000f300000300800 */
[----:B------:R-:W-:Y:S04]  /*496a0*/  STL [R1+0x2328], R208 ;  /* 0x002328d001007387 */ /* 0x000fe80000100800 */
[----:B------:R-:W-:Y:S04]  /*496b0*/  STL [R1+0x2324], R209 ;  /* 0x002324d101007387 */ /* 0x000fe80000100800 */
[----:B------:R-:W-:Y:S04]  /*496c0*/  STL [R1+0x2320], R210 ;  /* 0x002320d201007387 */ /* 0x000fe80000100800 */
[----:B------:R-:W-:Y:S01]  /*496d0*/  STL [R1+0x231c], R211 ;  /* 0x00231cd301007387 */ /* 0x000fe20000100800 */
[C---:B--2---:R-:W-:Y:S03]  /*496e0*/  HMMA.1688.F32.TF32 R212, R232.reuse, R20, R224 ;  /* 0x00000014e8d4723c */ /* 0x044fe600000810e0 */
[----:B------:R-:W2:Y:S04]  /*496f0*/  LDL.LU R224, [R1+0xe80] ;  /* 0x000e800001e07983 */ /* 0x000ea80000300800 */
[----:B------:R-:W2:Y:S04]  /*49700*/  LDL.LU R225, [R1+0xe84] ;  /* 0x000e840001e17983 */ /* 0x000ea80000300800 */
[----:B------:R-:W2:Y:S04]  /*49710*/  LDL.LU R226, [R1+0xe88] ;  /* 0x000e880001e27983 */ /* 0x000ea80000300800 */
[----:B------:R-:W2:Y:S08]  /*49720*/  LDL.LU R227, [R1+0xe8c] ;  /* 0x000e8c0001e37983 */ /* 0x000eb00000300800 */
        /* <DEDUP_REMOVED lines=12> */
[C---:B---3--:R-:W-:Y:S03]  /*497f0*/  HMMA.1688.F32.TF32 R216, R232.reuse, R24, R216 ;  /* 0x00000018e8d8723c */ /* 0x048fe600000810d8 */
        /* <DEDUP_REMOVED lines=25> */
[C---:B--2---:R-:W-:Y:S11]  /*49990*/  HMMA.1688.F32.TF32 R224, R232.reuse, R32, R224 ;  /* 0x00000020e8e0723c */ /* 0x044ff600000810e0 */
[----:B------:R-:W-:Y:S11]  /*499a0*/  @!UPT UIADD3 URZ, URZ, URZ, URZ ;  /* 0x0000003f3f3ff290 */ /* 0x000ff6000fffe03f */
[----:B------:R-:W-:Y:S01]  /*499b0*/  @!UPT UIADD3 URZ, URZ, URZ, URZ ;  /* 0x0000003f3f3ff290 */ /* 0x000fe2000fffe03f */
[----:B------:R-:W-:Y:S04]  /*499c0*/  STL [R1+0x235c], R224 ;  /* 0x00235ce001007387 */ /* 0x000fe80000100800 */
[----:B------:R-:W-:Y:S04]  /*499d0*/  STL [R1+0x2358], R225 ;  /* 0x002358e101007387 */ /* 0x000fe80000100800 */
[----:B------:R-:W-:Y:S01]  /*499e0*/  STL [R1+0x2354], R226 ;  /* 0x002354e201007387 */ /* 0x000fe20000100800 */
[C---:B------:R-:W-:Y:S03]  /*499f0*/  HMMA.1688.F32.TF32 R84, R232.reuse, R36, R236 ;  /* 0x00000024e854723c */ /* 0x040fe600000810ec */
[----:B------:R-:W-:Y:S04]  /*49a00*/  STL [R1+0x2310], R227 ;  /* 0x002310e301007387 */ /* 0x000fe80000100800 */
[----:B------:R-:W2:Y:S11]  /*49a10*/  LDL.LU R4, [R1+0xdf0] ;  /* 0x000df00001047983 */ /* 0x000eb60000300800 */
[----:B------:R-:W-:Y:S05]  /*49a20*/  @!UPT UIADD3 URZ, URZ, URZ, URZ ;  /* 0x0000003f3f3ff290 */ /* 0x000fea000fffe03f */
        /* <DEDUP_REMOVED lines=8> */
[----:B------:R-:W2:Y:S01]  /*49ab0*/  LDL.LU R239, [R1+0xdec] ;  /* 0x000dec0001ef7983 */ /* 0x000ea20000300800 */
[C---:B----4-:R-:W-:Y:S08]  /*49ac0*/  HMMA.1688.F32.TF32 R84, R232.reuse, R40, R80 ;  /* 0x00000028e854723c */ /* 0x050ff00000081050 */
[C---:B---3--:R-:W-:Y:S08]  /*49ad0*/  HMMA.1688.F32.TF32 R80, R232.reuse, R44, R12 ;  /* 0x0000002ce850723c */ /* 0x048ff0000008100c */
[----:B------:R-:W-:Y:S07]  /*49ae0*/  HMMA.1688.F32.TF32 R12, R232, R48, R244 ;  /* 0x00000030e80c723c */ /* 0x000fee00000810f4 */
[----:B------:R-:W-:Y:S04]  /*49af0*/  STL.64 [R1+0x11b0], R84 ;  /* 0x0011b05401007387 */ /* 0x000fe80000100a00 */
[----:B------:R-:W-:Y:S04]  /*49b00*/  STL.64 [R1+0x11b8], R86 ;  /* 0x0011b85601007387 */ /* 0x000fe80000100a00 */
[----:B------:R-:W-:Y:S04]  /*49b10*/  STL.64 [R1+0x11a0], R80 ;  /* 0x0011a05001007387 */ /* 0x000fe80000100a00 */
[----:B------:R-:W-:Y:S04]  /*49b20*/  STL.64 [R1+0x11a8], R82 ;  /* 0x0011a85201007387 */ /* 0x000fe80000100a00 */
[----:B------:R-:W3:Y:S01]  /*49b30*/  LDL.LU R244, [R1+0xdd0] ;  /* 0x000dd00001f47983 */ /* 0x000ee20000300800 */
[----:B------:R-:W-:Y:S01]  /*49b40*/  IMAD.MOV.U32 R224, RZ, RZ, R12 ;  /* 0x000000ffffe07224 */ /* 0x000fe200078e000c */
[----:B------:R-:W-:Y:S01]  /*49b50*/  MOV R225, R13 ;  /* 0x0000000d00e17202 */ /* 0x000fe20000000f00 */
[----:B------:R-:W-:Y:S01]  /*49b60*/  IMAD.MOV.U32 R226, RZ, RZ, R14 ;  /* 0x000000ffffe27224 */ /* 0x000fe200078e000e */
[----:B------:R-:W3:Y:S01]  /*49b70*/  LDL.LU R245, [R1+0xdd4] ;  /* 0x000dd40001f57983 */ /* 0x000ee20000300800 */
[----:B------:R-:W-:-:S02]  /*49b80*/  IMAD.MOV.U32 R220, RZ, RZ, R15 ;  /* 0x000000ffffdc7224 */ /* 0x000fc400078e000f */
[C---:B------:R-:W-:Y:S01]  /*49b90*/  HMMA.1688.F32.TF32 R12, R232.reuse, R52, R248 ;  /* 0x00000034e80c723c */ /* 0x040fe200000810f8 */
[----:B------:R-:W3:Y:S04]  /*49ba0*/  LDL.LU R246, [R1+0xdd8] ;  /* 0x000dd80001f67983 */ /* 0x000ee80000300800 */
[----:B------:R-:W3:Y:S04]  /*49bb0*/  LDL.LU R247, [R1+0xddc] ;  /* 0x000ddc0001f77983 */ /* 0x000ee80000300800 */
[----:B------:R1:W-:Y:S04]  /*49bc0*/  STL [R1+0x236c], R220 ;  /* 0x00236cdc01007387 */ /* 0x0003e80000100800 */
[----:B------:R4:W-:Y:S04]  /*49bd0*/  STL [R1+0x2368], R226 ;  /* 0x002368e201007387 */ /* 0x0009e80000100800 */
[----:B------:R1:W-:Y:S04]  /*49be0*/  STL [R1+0x2364], R225 ;  /* 0x002364e101007387 */ /* 0x0003e80000100800 */
[----:B------:R1:W-:Y:S04]  /*49bf0*/  STL [R1+0x2360], R224 ;  /* 0x002360e001007387 */ /* 0x0003e80000100800 */
[----:B------:R-:W3:Y:S04]  /*49c00*/  LDL.LU R248, [R1+0xdc0] ;  /* 0x000dc00001f87983 */ /* 0x000ee80000300800 */
[----:B------:R-:W-:Y:S04]  /*49c10*/  STL.64 [R1+0x1180], R12 ;  /* 0x0011800c01007387 */ /* 0x000fe80000100a00 */
[----:B------:R-:W-:Y:S04]  /*49c20*/  STL.64 [R1+0x1188], R14 ;  /* 0x0011880e01007387 */ /* 0x000fe80000100a00 */
[----:B------:R-:W3:Y:S04]  /*49c30*/  LDL.LU R249, [R1+0xdc4] ;  /* 0x000dc40001f97983 */ /* 0x000ee80000300800 */
[----:B------:R-:W3:Y:S04]  /*49c40*/  LDL.LU R250, [R1+0xdc8] ;  /* 0x000dc80001fa7983 */ /* 0x000ee80000300800 */
[----:B------:R-:W3:Y:S01]  /*49c50*/  LDL.LU R251, [R1+0xdcc] ;  /* 0x000dcc0001fb7983 */ /* 0x000ee20000300800 */
[----:B------:R-:W-:Y:S11]  /*49c60*/  HMMA.1688.F32.TF32 R8, R232, R56, R8 ;  /* 0x00000038e808723c */ /* 0x000ff60000081008 */
[----:B------:R-:W-:Y:S11]  /*49c70*/  @!UPT UIADD3 URZ, URZ, URZ, URZ ;  /* 0x0000003f3f3ff290 */ /* 0x000ff6000fffe03f */
[----:B------:R-:W-:Y:S02]  /*49c80*/  @!UPT UIADD3 URZ, URZ, URZ, URZ ;  /* 0x0000003f3f3ff290 */ /* 0x000fe4000fffe03f */
[----:B-1----:R-:W-:Y:S01]  /*49c90*/  IMAD.MOV.U32 R220, RZ, RZ, R8 ;  /* 0x000000ffffdc7224 */ /* 0x002fe200078e0008 */
[----:B----4-:R-:W-:Y:S01]  /*49ca0*/  MOV R226, R9 ;  /* 0x0000000900e27202 */ /* 0x010fe20000000f00 */
[----:B------:R-:W-:Y:S02]  /*49cb0*/  IMAD.MOV.U32 R225, RZ, RZ, R10 ;  /* 0x000000ffffe17224 */ /* 0x000fe400078e000a */
[----:B------:R-:W-:-:S05]  /*49cc0*/  IMAD.MOV.U32 R224, RZ, RZ, R11 ;  /* 0x000000ffffe07224 */ /* 0x000fca00078e000b */
[----:B------:R1:W-:Y:S04]  /*49cd0*/  STL [R1+0x237c], R224 ;  /* 0x00237ce001007387 */ /* 0x0003e80000100800 */
[----:B------:R4:W-:Y:S04]  /*49ce0*/  STL [R1+0x2378], R225 ;  /* 0x002378e101007387 */ /* 0x0009e80000100800 */
[----:B------:R1:W-:Y:S04]  /*49cf0*/  STL [R1+0x2374], R220 ;  /* 0x002374dc01007387 */ /* 0x0003e80000100800 */
[----:B------:R1:W-:Y:S01]  /*49d00*/  STL [R1+0x2370], R226 ;  /* 0x002370e201007387 */ /* 0x0003e20000100800 */
[C---:B--2---:R-:W-:Y:S08]  /*49d10*/  HMMA.1688.F32.TF32 R8, R232.reuse, R60, R4 ;  /* 0x0000003ce808723c */ /* 0x044ff00000081004 */
[----:B------:R-:W-:Y:S11]  /*49d20*/  HMMA.1688.F32.TF32 R4, R232, R64, R236 ;  /* 0x00000040e804723c */ /* 0x000ff600000810ec */
[----:B------:R-:W-:Y:S04]  /*49d30*/  @!UPT UIADD3 URZ, URZ, URZ, URZ ;  /* 0x0000003f3f3ff290 */ /* 0x000fe8000fffe03f */
[----:B------:R3:W-:Y:S04]  /*49d40*/  STL.64 [R1+0x1150], R8 ;  /* 0x0011500801007387 */ /* 0x0007e80000100a00 */
[----:B------:R-:W-:Y:S04]  /*49d50*/  STL.64 [R1+0x1158], R10 ;  /* 0x0011580a01007387 */ /* 0x000fe80000100a00 */
[----:B------:R-:W2:Y:S04]  /*49d60*/  LDL.LU R236, [R1+0xdb0] ;  /* 0x000db00001ec7983 */ /* 0x000ea80000300800 */
[----:B------:R-:W2:Y:S04]  /*49d70*/  LDL.LU R237, [R1+0xdb4] ;  /* 0x000db40001ed7983 */ /* 0x000ea80000300800 */
[----:B------:R-:W2:Y:S04]  /*49d80*/  LDL.LU R238, [R1+0xdb8] ;  /* 0x000db80001ee7983 */ /* 0x000ea80000300800 */
[----:B------:R-:W2:Y:S01]  /*49d90*/  LDL.LU R239, [R1+0xdbc] ;  /* 0x000dbc0001ef7983 */ /* 0x000ea20000300800 */
[----:B------:R-:W-:Y:S01]  /*49da0*/  IMAD.MOV.U32 R221, RZ, RZ, R4 ;  /* 0x000000ffffdd7224 */ /* 0x000fe200078e0004 */
[----:B------:R-:W-:Y:S01]  /*49db0*/  MOV R222, R5 ;  /* 0x0000000500de7202 */ /* 0x000fe20000000f00 */
[----:B------:R-:W-:-:S02]  /*49dc0*/  IMAD.MOV.U32 R223, RZ, RZ, R6 ;  /* 0x000000ffffdf7224 */ /* 0x000fc400078e0006 */
[----:B------:R-:W-:Y:S02]  /*49dd0*/  IMAD.MOV.U32 R216, RZ, RZ, R7 ;  /* 0x000000ffffd87224 */ /* 0x000fe400078e0007 */
[C---:B---3--:R-:W-:Y:S03]  /*49de0*/  HMMA.1688.F32.TF32 R4, R232.reuse, R68, R244 ;  /* 0x00000044e804723c */ /* 0x048fe600000810f4 */
[----:B------:R3:W-:Y:S04]  /*49df0*/  STL [R1+0x238c], R216 ;  /* 0x00238cd801007387 */ /* 0x0007e80000100800 */
[----:B------:R1:W-:Y:S11]  /*49e00*/  STL [R1+0x2388], R223 ;  /* 0x002388df01007387 */ /* 0x0003f60000100800 */
[----:B------:R-:W-:Y:S06]  /*49e10*/  @!UPT UIADD3 URZ, URZ, URZ, URZ ;  /* 0x0000003f3f3ff290 */ /* 0x000fec000fffe03f */
[----:B-1----:R-:W-:Y:S01]  /*49e20*/  IMAD.MOV.U32 R224, RZ, RZ, R4 ;  /* 0x000000ffffe07224 */ /* 0x002fe200078e0004 */
[----:B----4-:R-:W-:Y:S01]  /*49e30*/  MOV R225, R5 ;  /* 0x0000000500e17202 */ /* 0x010fe20000000f00 */
[----:B------:R-:W-:Y:S02]  /*49e40*/  IMAD.MOV.U32 R220, RZ, RZ, R6 ;  /* 0x000000ffffdc7224 */ /* 0x000fe400078e0006 */
[----:B------:R-:W-:Y:S02]  /*49e50*/  IMAD.MOV.U32 R226, RZ, RZ, R7 ;  /* 0x000000ffffe27224 */ /* 0x000fe400078e0007 */
[----:B------:R-:W-:Y:S01]  /*49e60*/  HMMA.1688.F32.TF32 R4, R232, R72, R248 ;  /* 0x00000048e804723c */ /* 0x000fe200000810f8 */
[----:B------:R1:W-:Y:S04]  /*49e70*/  STL [R1+0x2384], R222 ;  /* 0x002384de01007387 */ /* 0x0003e80000100800 */
[----:B------:R4:W-:Y:S04]  /*49e80*/  STL [R1+0x2380], R221 ;  /* 0x002380dd01007387 */ /* 0x0009e80000100800 */
[----:B------:R-:W-:Y:S04]  /*49e90*/  STL [R1+0x239c], R226 ;  /* 0x00239ce201007387 */ /* 0x000fe80000100800 */
[----:B------:R-:W-:Y:S04]  /*49ea0*/  STL [R1+0x2398], R220 ;  /* 0x002398dc01007387 */ /* 0x000fe80000100800 */
[----:B------:R-:W-:Y:S04]  /*49eb0*/  STL [R1+0x2394], R224 ;  /* 0x002394e001007387 */ /* 0x000fe80000100800 */
[----:B------:R-:W-:Y:S04]  /*49ec0*/  STL [R1+0x2390], R225 ;  /* 0x002390e101007387 */ /* 0x000fe80000100800 */
[----:B------:R-:W2:Y:S01]  /*49ed0*/  LDL.LU R8, [R1+0xda0] ;  /* 0x000da00001087983 */ /* 0x000ea20000300800 */
[----:B---3--:R-:W-:-:S03]  /*49ee0*/  IMAD.MOV.U32 R216, RZ, RZ, R4 ;  /* 0x000000ffffd87224 */ /* 0x008fc600078e0004 */
[----:B------:R-:W3:Y:S01]  /*49ef0*/  LDL.LU R9, [R1+0xda4] ;  /* 0x000da40001097983 */ /* 0x000ee20000300800 */
[----:B------:R-:W-:-:S03]  /*49f00*/  MOV R223, R5 ;  /* 0x0000000500df7202 */ /* 0x000fc60000000f00 */
[----:B------:R-:W3:Y:S01]  /*49f10*/  LDL.LU R10, [R1+0xda8] ;  /* 0x000da800010a7983 */ /* 0x000ee20000300800 */
[----:B-1----:R-:W-:-:S03]  /*49f20*/  IMAD.MOV.U32 R222, RZ, RZ, R6 ;  /* 0x000000ffffde7224 */ /* 0x002fc600078e0006 */
[----:B------:R-:W3:Y:S01]  /*49f30*/  LDL.LU R11, [R1+0xdac] ;  /* 0x000dac00010b7983 */ /* 0x000ee20000300800 */
[----:B----4-:R-:W-:-:S03]  /*49f40*/  IMAD.MOV.U32 R221, RZ, RZ, R7 ;  /* 0x000000ffffdd7224 */ /* 0x010fc600078e0007 */
        /* <DEDUP_REMOVED lines=20> */
[----:B------:R-:W2:Y:S01]  /*4a090*/  LDL.LU R239, [R1+0xd6c] ;  /* 0x000d6c0001ef7983 */ /* 0x000ea20000300800 */
[C---:B------:R-:W-:Y:S03]  /*4a0a0*/  HMMA.1688.F32.TF32 R164, R204.reuse, R36, R164 ;  /* 0x00000024cca4723c */ /* 0x040fe600000810a4 */
[----:B------:R-:W-:Y:S04]  /*4a0b0*/  LDS R232, [R3+0x18200] ;  /* 0x0182000003e87984 */ /* 0x000fe80000000800 */
[----:B------:R-:W-:Y:S01]  /*4a0c0*/  LDS R234, [R3+0x1a200] ;  /* 0x01a2000003ea7984 */ /* 0x000fe20000000800 */
        /* <DEDUP_REMOVED lines=8> */
[----:B------:R-:W-:Y:S04]  /*4a150*/  LDS R233, [R240+0x18200] ;  /* 0x01820000f0e97984 */ /* 0x000fe80000000800 */
[----:B------:R-:W-:Y:S03]  /*4a160*/  LDS R235, [R240+0x1a200] ;  /* 0x01a20000f0eb7984 */ /* 0x000fe60000000800 */
[----:B------:R-:W-:Y:S01]  /*4a170*/  HMMA.1688.F32.TF32 R204, R204, R76, R228 ;  /* 0x0000004ccccc723c */ /* 0x000fe200000810e4 */
[----:B------:R-:W-:Y:S04]  /*4a180*/  LDS R228, [R3+0x18180] ;  /* 0x0181800003e47984 */ /* 0x000fe80000000800 */
[----:B------:R-:W-:Y:S04]  /*4a190*/  LDS R230, [R3+0x1a180] ;  /* 0x01a1800003e67984 */ /* 0x000fe80000000800 */
[----:B------:R-:W-:Y:S04]  /*4a1a0*/  LDS R229, [R240+0x18180] ;  /* 0x01818000f0e57984 */ /* 0x000fe80000000800 */
[----:B------:R-:W4:Y:S02]  /*4a1b0*/  LDS R231, [R240+0x1a180] ;  /* 0x01a18000f0e77984 */ /* 0x000f240000000800 */
[C---:B----4-:R-:W-:Y:S11]  /*4a1c0*/  HMMA.1688.F32.TF32 R4, R228.reuse, R20, R4 ;  /* 0x00000014e404723c */ /* 0x050ff60000081004 */
[----:B------:R-:W-:Y:S11]  /*4a1d0*/  @!UPT UIADD3 URZ, URZ, URZ, URZ ;  /* 0x0000003f3f3ff290 */ /* 0x000ff6000fffe03f */
[----:B------:R-:W-:Y:S02]  /*4a1e0*/  @!UPT UIADD3 URZ, URZ, URZ, URZ ;  /* 0x0000003f3f3ff290 */ /* 0x000fe4000fffe03f */
[----:B------:R-:W-:Y:S01]  /*4a1f0*/  IMAD.MOV.U32 R217, RZ, RZ, R4 ;  /* 0x000000ffffd97224 */ /* 0x000fe200078e0004 */
[----:B------:R-:W-:Y:S01]  /*4a200*/  MOV R218, R5 ;  /* 0x0000000500da7202 */ /* 0x000fe20000000f00 */
[----:B------:R-:W-:Y:S02]  /*4a210*/  IMAD.MOV.U32 R212, RZ, RZ, R6 ;  /* 0x000000ffffd47224 */ /* 0x000fe400078e0006 */
[----:B------:R-:W-:Y:S02]  /*4a220*/  IMAD.MOV.U32 R213, RZ, RZ, R7 ;  /* 0x000000ffffd57224 */ /* 0x000fe400078e0007 */
[C---:B---3--:R-:W-:Y:S08]  /*4a230*/  HMMA.1688.F32.TF32 R4, R228.reuse, R24, R244 ;  /* 0x00000018e404723c */ /* 0x048ff000000810f4 */
[C---:B------:R-:W-:Y:S11]  /*4a240*/  HMMA.1688.F32.TF32 R8, R228.reuse, R16, R8 ;  /* 0x00000010e408723c */ /* 0x040ff60000081008 */
[----:B------:R-:W-:Y:S05]  /*4a250*/  @!UPT UIADD3 URZ, URZ, URZ, URZ ;  /* 0x0000003f3f3ff290 */ /* 0x000fea000fffe03f */
        /* <DEDUP_REMOVED lines=8> */
[----:B------:R-:W-:Y:S01]  /*4a2e0*/  IMAD.MOV.U32 R226, RZ, RZ, R12 ;  /* 0x000000ffffe27224 */ /* 0x000fe200078e000c */
[----:B------:R1:W-:Y:S01]  /*4a2f0*/  STL [R1+0x23bc], R225 ;  /* 0x0023bce101007387 */ /* 0x0003e20000100800 */
[----:B------:R-:W-:Y:S01]  /*4a300*/  IMAD.MOV.U32 R210, RZ, RZ, R11 ;  /* 0x000000ffffd27224 */ /* 0x000fe200078e000b */
[----:B------:R-:W-:Y:S01]  /*4a310*/  MOV R208, R9 ;  /* 0x0000000900d07202 */ /* 0x000fe20000000f00 */
[----:B------:R-:W-:Y:S01]  /*4a320*/  IMAD.MOV.U32 R209, RZ, RZ, R10 ;  /* 0x000000ffffd17224 */ /* 0x000fe200078e000a */
[----:B------:R3:W-:Y:S01]  /*4a330*/  STL [R1+0x23b8], R224 ;  /* 0x0023b8e001007387 */ /* 0x0007e20000100800 */
[----:B------:R-:W-:Y:S11]  /*4a340*/  IMAD.MOV.U32 R214, RZ, RZ, R8 ;  /* 0x000000ffffd67224 */ /* 0x000ff600078e0008 */
[----:B------:R-:W-:Y:S02]  /*4a350*/  @!UPT UIADD3 URZ, URZ, URZ, URZ ;  /* 0x0000003f3f3ff290 */ /* 0x000fe4000fffe03f */
[----:B------:R-:W-:Y:S01]  /*4a360*/  IMAD.MOV.U32 R221, RZ, RZ, R4 ;  /* 0x000000ffffdd7224 */ /* 0x000fe200078e0004 */
[----:B------:R-:W-:Y:S01]  /*4a370*/  MOV R222, R5 ;  /* 0x0000000500de7202 */ /* 0x000fe20000000f00 */
[----:B------:R-:W-:Y:S02]  /*4a380*/  IMAD.MOV.U32 R216, RZ, RZ, R6 ;  /* 0x000000ffffd87224 */ /* 0x000fe400078e0006 */
[----:B------:R-:W-:Y:S01]  /*4a390*/  IMAD.MOV.U32 R223, RZ, RZ, R7 ;  /* 0x000000ffffdf7224 */ /* 0x000fe200078e0007 */
[----:B------:R4:W-:Y:S04]  /*4a3a0*/  STL [R1+0x23b4], R226 ;  /* 0x0023b4e201007387 */ /* 0x0009e80000100800 */
[----:B------:R1:W-:Y:S04]  /*4a3b0*/  STL [R1+0x23b0], R220 ;  /* 0x0023b0dc01007387 */ /* 0x0003e80000100800 */
[----:B------:R-:W-:Y:S04]  /*4a3c0*/  STL [R1+0x23cc], R210 ;  /* 0x0023ccd201007387 */ /* 0x000fe80000100800 */
[----:B------:R-:W-:Y:S04]  /*4a3d0*/  STL [R1+0x23c8], R209 ;  /* 0x0023c8d101007387 */ /* 0x000fe80000100800 */
[----:B------:R-:W-:Y:S04]  /*4a3e0*/  STL [R1+0x23c4], R208 ;  /* 0x0023c4d001007387 */ /* 0x000fe80000100800 */
[----:B------:R-:W-:Y:S01]  /*4a3f0*/  STL [R1+0x23c0], R214 ;  /* 0x0023c0d601007387 */ /* 0x000fe20000100800 */
[----:B--2---:R-:W-:Y:S03]  /*4a400*/  HMMA.1688.F32.TF32 R4, R228, R32, R236 ;  /* 0x00000020e404723c */ /* 0x004fe600000810ec */
[----:B------:R-:W2:Y:S04]  /*4a410*/  LDL.LU R236, [R1+0xbd0] ;  /* 0x000bd00001ec7983 */ /* 0x000ea80000300800 */
[----:B------:R-:W2:Y:S04]  /*4a420*/  LDL.LU R237, [R1+0xbd4] ;  /* 0x000bd40001ed7983 */ /* 0x000ea80000300800 */
[----:B------:R-:W2:Y:S04]  /*4a430*/  LDL.LU R238, [R1+0xbd8] ;  /* 0x000bd80001ee7983 */ /* 0x000ea80000300800 */
[----:B------:R-:W2:Y:S04]  /*4a440*/  LDL.LU R239, [R1+0xbdc] ;  /* 0x000bdc0001ef7983 */ /* 0x000ea80000300800 */
[----:B------:R-:W2:Y:S04]  /*4a450*/  LDL.LU R248, [R1+0xbe0] ;  /* 0x000be00001f87983 */ /* 0x000ea80000300800 */
[----:B------:R-:W2:Y:S01]  /*4a460*/  LDL.LU R249, [R1+0xbe4] ;  /* 0x000be40001f97983 */ /* 0x000ea20000300800 */
[----:B-1----:R-:W-:-:S03]  /*4a470*/  IMAD.MOV.U32 R225, RZ, RZ, R4 ;  /* 0x000000ffffe17224 */ /* 0x002fc600078e0004 */
[----:B------:R-:W2:Y:S01]  /*4a480*/  LDL.LU R250, [R1+0xbe8] ;  /* 0x000be80001fa7983 */ /* 0x000ea20000300800 */
[----:B---3--:R-:W-:Y:S01]  /*4a490*/  MOV R224, R5 ;  /* 0x0000000500e07202 */ /* 0x008fe20000000f00 */
[----:B----4-:R-:W-:Y:S02]  /*4a4a0*/  IMAD.MOV.U32 R226, RZ, RZ, R6 ;  /* 0x000000ffffe27224 */ /* 0x010fe400078e0006 */
[----:B------:R-:W2:Y:S01]  /*4a4b0*/  LDL.LU R251, [R1+0xbec] ;  /* 0x000bec0001fb7983 */ /* 0x000ea20000300800 */
[----:B------:R-:W-:-:S03]  /*4a4c0*/  IMAD.MOV.U32 R220, RZ, RZ, R7 ;  /* 0x000000ffffdc7224 */ /* 0x000fc600078e0007 */
        /* <DEDUP_REMOVED lines=94> */
[C---:B------:R-:W-:Y:S08]  /*4aab0*/  HMMA.1688.F32.TF32 R12, R232.reuse, R48, R12 ;  /* 0x00000030e80c723c */ /* 0x040ff0000008100c */
[C---:B----4-:R-:W-:Y:S08]  /*4aac0*/  HMMA.1688.F32.TF32 R92, R232.reuse, R32, R92 ;  /* 0x00000020e85c723c */ /* 0x050ff0000008105c */
[C---:B------:R-:W-:Y:S08]  /*4aad0*/  HMMA.1688.F32.TF32 R100, R232.reuse, R24, R100 ;  /* 0x00000018e864723c */ /* 0x040ff00000081064 */
[----:B------:R-:W-:Y:S08]  /*4aae0*/  HMMA.1688.F32.TF32 R104, R232, R20, R104 ;  /* 0x00000014e868723c */ /* 0x000ff00000081068 */
        /* <DEDUP_REMOVED lines=14> */
[----:B------:R-:W-:Y:S01]  /*4abd0*/  STL.64 [R1+0x1070], R140 ;  /* 0x0010708c01007387 */ /* 0x000fe20000100a00 */
        /* <DEDUP_REMOVED lines=44> */
[----:B-1----:R-:W-:Y:S07]  /*4aea0*/  HMMA.1688.F32.TF32 R4, R232, R68, R236 ;  /* 0x00000044e804723c */ /* 0x002fee00000810ec */
[----:B------:R1:W-:Y:S04]  /*4aeb0*/  STL.64 [R1+0xf50], R12 ;  /* 0x000f500c01007387 */ /* 0x0003e80000100a00 */
[----:B------:R2:W-:Y:S04]  /*4aec0*/  STL.64 [R1+0xf58], R14 ;  /* 0x000f580e01007387 */ /* 0x0005e80000100a00 */
[----:B------:R-:W3:Y:S04]  /*4aed0*/  LDL.LU R248, [R1+0x8c0] ;  /* 0x0008c00001f87983 */ /* 0x000ee80000300800 */
        /* <DEDUP_REMOVED lines=13> */
[----:B--2---:R-:W3:Y:S04]  /*4afb0*/  LDL.LU R14, [R1+0xa58] ;  /* 0x000a5800010e7983 */ /* 0x004ee80000300800 */
        /* <DEDUP_REMOVED lines=82> */
[----:B------:R-:W-:Y:S04]  /*4b4e0*/  LDS R228, [R3+0x18280] ;  /* 0x0182800003e47984 */ /* 0x000fe80000000800 */
[----:B------:R-:W-:Y:S04]  /*4b4f0*/  LDS R230, [R3+0x1a280] ;  /* 0x01a2800003e67984 */ /* 0x000fe80000000800 */
[----:B------:R-:W-:Y:S04]  /*4b500*/  LDS R229, [R240+0x18280] ;  /* 0x01828000f0e57984 */ /* 0x000fe80000000800 */
[----:B------:R-:W2:Y:S02]  /*4b510*/  LDS R231, [R240+0x1a280] ;  /* 0x01a28000f0e77984 */ /* 0x000ea40000000800 */
[C---:B--2---:R-:W-:Y:S08]  /*4b520*/  HMMA.1688.F32.TF32 R96, R228.reuse, R56, R96 ;  /* 0x00000038e460723c */ /* 0x044ff00000081060 */
[C---:B---3--:R-:W-:Y:S08]  /*4b530*/  HMMA.1688.F32.TF32 R100, R228.reuse, R52, R100 ;  /* 0x00000034e464723c */ /* 0x048ff00000081064 */
[C---:B------:R-:W-:Y:S08]  /*4b540*/  HMMA.1688.F32.TF32 R108, R228.reuse, R44, R108 ;  /* 0x0000002ce46c723c */ /* 0x040ff0000008106c */
[C---:B------:R-:W-:Y:S08]  /*4b550*/  HMMA.1688.F32.TF32 R112, R228.reuse, R40, R112 ;  /* 0x00000028e470723c */ /* 0x040ff00000081070 */
[C---:B------:R-:W-:Y:S08]  /*4b560*/  HMMA.1688.F32.TF32 R116, R228.reuse, R36, R116 ;  /* 0x00000024e474723c */ /* 0x040ff00000081074 */
[C---:B------:R-:W-:Y:S08]  /*4b570*/  HMMA.1688.F32.TF32 R124, R228.reuse, R28, R124 ;  /* 0x0000001ce47c723c */ /* 0x040ff0000008107c */
[----:B------:R-:W-:Y:S08]  /*4b580*/  HMMA.1688.F32.TF32 R128, R228, R24, R128 ;  /* 0x00000018e480723c */ /* 0x000ff00000081080 */
[C---:B------:R-:W-:Y:S08]  /*4b590*/  HMMA.1688.F32.TF32 R140, R232.reuse, R76, R140 ;  /* 0x0000004ce88c723c */ /* 0x040ff0000008108c */
[----:B------:R-:W-:Y:S01]  /*4b5a0*/  HMMA.1688.F32.TF32 R144, R232, R72, R144 ;  /* 0x00000048e890723c */ /* 0x000fe20000081090 */
[----:B------:R-:W-:Y:S04]  /*4b5b0*/  LDS R232, [R3+0x18300] ;  /* 0x0183000003e87984 */ /* 0x000fe80000000800 */
[----:B------:R-:W-:Y:S04]  /*4b5c0*/  LDS R234, [R3+0x1a300] ;  /* 0x01a3000003ea7984 */ /* 0x000fe80000000800 */
[----:B------:R-:W-:Y:S04]  /*4b5d0*/  LDS R233, [R240+0x18300] ;  /* 0x01830000f0e97984 */ /* 0x000fe80000000800 */
[----:B------:R-:W4:Y:S01]  /*4b5e0*/  LDS R235, [R240+0x1a300] ;  /* 0x01a30000f0eb7984 */ /* 0x000f220000000800 */
[C---:B------:R-:W-:Y:S08]  /*4b5f0*/  HMMA.1688.F32.TF32 R132, R228.reuse, R20, R132 ;  /* 0x00000014e484723c */ /* 0x040ff00000081084 */
[C---:B------:R-:W-:Y:S01]  /*4b600*/  HMMA.1688.F32.TF32 R136, R228.reuse, R16, R136 ;  /* 0x00000010e488723c */ /* 0x040fe20000081088 */
[----:B------:R-:W-:Y:S07]  /*4b610*/  STL.64 [R1+0xf20], R144 ;  /* 0x000f209001007387 */ /* 0x000fee0000100a00 */
[C---:B------:R-:W-:Y:S01]  /*4b620*/  HMMA.1688.F32.TF32 R120, R228.reuse, R32, R120 ;  /* 0x00000020e478723c */ /* 0x040fe20000081078 */
[----:B------:R-:W-:Y:S04]  /*4b630*/  STL.64 [R1+0xf28], R146 ;  /* 0x000f289201007387 */ /* 0x000fe80000100a00 */
[----:B------:R-:W-:Y:S03]  /*4b640*/  STL.64 [R1+0xf00], R140 ;  /* 0x000f008c01007387 */ /* 0x000fe60000100a00 */
        /* <DEDUP_REMOVED lines=17> */
[----:B------:R-:W-:Y:S01]  /*4b760*/  STL.64 [R1+0xea0], R116 ;  /* 0x000ea07401007387 */ /* 0x000fe20000100a00 */
[C---:B----4-:R-:W-:Y:S03]  /*4b770*/  HMMA.1688.F32.TF32 R4, R232.reuse, R20, R4 ;  /* 0x00000014e804723c */ /* 0x050fe60000081004 */
[----:B------:R-:W-:Y:S05]  /*4b780*/  STL.64 [R1+0xea8], R118 ;  /* 0x000ea87601007387 */ /* 0x000fea0000100a00 */
        /* <DEDUP_REMOVED lines=26> */
[----:B--2---:R-:W-:Y:S01]  /*4b930*/  HMMA.1688.F32.TF32 R8, R232, R28, R248 ;  /* 0x0000001ce808723c */ /* 0x004fe200000810f8 */
[----:B------:R-:W-:Y:S01]  /*4b940*/  IMAD.MOV.U32 R210, RZ, RZ, R152 ;  /* 0x000000ffffd27224 */ /* 0x000fe200078e0098 */
[----:B------:R-:W-:Y:S01]  /*4b950*/  MOV R209, R153 ;  /* 0x0000009900d17202 */ /* 0x000fe20000000f00 */
[----:B------:R-:W-:Y:S01]  /*4b960*/  IMAD.MOV.U32 R208, RZ, RZ, R154 ;  /* 0x000000ffffd07224 */ /* 0x000fe200078e009a */
[----:B------:R-:W-:Y:S01]  /*4b970*/  LDS R228, [R3+0x18380] ;  /* 0x0183800003e47984 */ /* 0x000fe20000000800 */
[----:B------:R-:W-:-:S03]  /*4b980*/  IMAD.MOV.U32 R214, RZ, RZ, R155 ;  /* 0x000000ffffd67224 */ /* 0x000fc600078e009b */
[----:B------:R-:W-:Y:S01]  /*4b990*/  LDS R230, [R3+0x1a380] ;  /* 0x01a3800003e67984 */ /* 0x000fe20000000800 */
[----:B-1----:R-:W-:Y:S03]  /*4b9a0*/  HMMA.1688.F32.TF32 R4, R232, R32, R236 ;  /* 0x00000020e804723c */ /* 0x002fe600000810ec */
        /* <DEDUP_REMOVED lines=15> */
[----:B-1----:R-:W2:Y:S04]  /*4baa0*/  LDL.LU R4, [R1+0x700] ;  /* 0x0007000001047983 */ /* 0x002ea80000300800 */
[----:B------:R-:W2:Y:S04]  /*4bab0*/  LDL.LU R5, [R1+0x704] ;  /* 0x0007040001057983 */ /* 0x000ea80000300800 */
[----:B---3--:R-:W2:Y:S04]  /*4bac0*/  LDL.LU R6, [R1+0x708] ;  /* 0x0007080001067983 */ /* 0x008ea80000300800 */
[----:B------:R-:W2:Y:S04]  /*4bad0*/  LDL.LU R7, [R1+0x70c] ;  /* 0x00070c0001077983 */ /* 0x000ea80000300800 */
        /* <DEDUP_REMOVED lines=96> */
[----:B------:R-:W2:Y:S02]  /*4c0e0*/  LDS R231, [R240+0x1a380] ;  /* 0x01a38000f0e77984 */ /* 0x000ea40000000800 */
[C---:B--2---:R-:W-:Y:S08]  /*4c0f0*/  HMMA.1688.F32.TF32 R112, R228.reuse, R20, R112 ;  /* 0x00000014e470723c */ /* 0x044ff00000081070 */
[----:B------:R-:W-:Y:S08]  /*4c100*/  HMMA.1688.F32.TF32 R108, R228, R24, R108 ;  /* 0x00000018e46c723c */ /* 0x000ff0000008106c */
        /* <DEDUP_REMOVED lines=16> */
[----:B------:R-:W-:Y:S01]  /*4c210*/  STL.64 [R1+0xd38], R154 ;  /* 0x000d389a01007387 */ /* 0x000fe20000100a00 */
[C---:B------:R-:W-:Y:S03]  /*4c220*/  HMMA.1688.F32.TF32 R116, R228.reuse, R16, R116 ;  /* 0x00000010e474723c */ /* 0x040fe60000081074 */
[----:B------:R-:W-:Y:S04]  /*4c230*/  STL.64 [R1+0xd80], R148 ;  /* 0x000d809401007387 */ /* 0x000fe80000100a00 */
[----:B------:R-:W-:Y:S01]  /*4c240*/  STL.64 [R1+0xd88], R150 ;  /* 0x000d889601007387 */ /* 0x000fe20000100a00 */
[C---:B------:R-:W-:Y:S03]  /*4c250*/  HMMA.1688.F32.TF32 R100, R228.reuse, R32, R100 ;  /* 0x00000020e464723c */ /* 0x040fe60000081064 */
[----:B------:R-:W-:Y:S05]  /*4c260*/  STL.64 [R1+0xd70], R144 ;  /* 0x000d709001007387 */ /* 0x000fea0000100a00 */
        /* <DEDUP_REMOVED lines=52> */
[-C--:B-1----:R-:W-:Y:S03]  /*4c5b0*/  HMMA.1688.F32.TF32 R4, R228, R76.reuse, R236 ;  /* 0x0000004ce404723c */ /* 0x082fe600000810ec */
[----:B------:R-:W-:Y:S04]  /*4c5c0*/  LDS R233, [R240+0x18400] ;  /* 0x01840000f0e97984 */ /* 0x000fe80000000800 */
[----:B------:R-:W1:Y:S04]  /*4c5d0*/  LDS R235, [R240+0x1a400] ;  /* 0x01a40000f0eb7984 */ /* 0x000e680000000800 */
        /* <DEDUP_REMOVED lines=109> */
[----:B------:R-:W4:Y:S01]  /*4ccb0*/  LDS R231, [R240+0x1a480] ;  /* 0x01a48000f0e77984 */ /* 0x000f220000000800 */
        /* <DEDUP_REMOVED lines=27> */
[----:B------:R-:W-:Y:S05]  /*4ce70*/  STL.64 [R1+0xba0], R132 ;  /* 0x000ba08401007387 */ /* 0x000fea0000100a00 */
[C---:B------:R-:W-:Y:S01]  /*4ce80*/  HMMA.1688.F32.TF32 R88, R228.reuse, R16, R88 ;  /* 0x00000010e458723c */ /* 0x040fe20000081058 */
[----:B------:R-:W-:Y:S04]  /*4ce90*/  STL.64 [R1+0xba8], R134 ;  /* 0x000ba88601007387 */ /* 0x000fe80000100a00 */
        /* <DEDUP_REMOVED lines=142> */
[----:B------:R-:W2:Y:S11]  /*4d780*/  LDL.LU R236, [R1+0x3c0] ;  /* 0x0003c00001ec7983 */ /* 0x000eb60000300800 */
[----:B------:R-:W-:Y:S09]  /*4d790*/  @!UPT UIADD3 URZ, URZ, URZ, URZ ;  /* 0x0000003f3f3ff290 */ /* 0x000ff2000fffe03f */
[----:B------:R-:W-:Y:S04]  /*4d7a0*/  STL.64 [R1+0xa60], R148 ;  /* 0x000a609401007387 */ /* 0x000fe80000100a00 */
[----:B------:R-:W-:Y:S04]  /*4d7b0*/  STL.64 [R1+0xa68], R150 ;  /* 0x000a689601007387 */ /* 0x000fe80000100a00 */
[----:B------:R-:W2:Y:S04]  /*4d7c0*/  LDL.LU R237, [R1+0x3c4] ;  /* 0x0003c40001ed7983 */ /* 0x000ea80000300800 */
[----:B------:R-:W2:Y:S04]  /*4d7d0*/  LDL.LU R238, [R1+0x3c8] ;  /* 0x0003c80001ee7983 */ /* 0x000ea80000300800 */
[----:B------:R-:W2:Y:S01]  /*4d7e0*/  LDL.LU R239, [R1+0x3cc] ;  /* 0x0003cc0001ef7983 */ /* 0x000ea20000300800 */
[C---:B---3--:R-:W-:Y:S08]  /*4d7f0*/  HMMA.1688.F32.TF32 R144, R228.reuse, R56, R144 ;  /* 0x00000038e490723c */ /* 0x048ff00000081090 */
[C---:B------:R-:W-:Y:S08]  /*4d800*/  HMMA.1688.F32.TF32 R140, R228.reuse, R60, R140 ;  /* 0x0000003ce48c723c */ /* 0x040ff0000008108c */
[C---:B------:R-:W-:Y:S08]  /*4d810*/  HMMA.1688.F32.TF32 R136, R228.reuse, R64, R136 ;  /* 0x00000040e488723c */ /* 0x040ff00000081088 */
[C---:B------:R-:W-:Y:S08]  /*4d820*/  HMMA.1688.F32.TF32 R132, R228.reuse, R68, R132 ;  /* 0x00000044e484723c */ /* 0x040ff00000081084 */
[C---:B------:R-:W-:Y:S08]  /*4d830*/  HMMA.1688.F32.TF32 R128, R228.reuse, R72, R128 ;  /* 0x00000048e480723c */ /* 0x040ff00000081080 */
        /* <DEDUP_REMOVED lines=16> */
[C---:B---3--:R-:W-:Y:S03]  /*4d940*/  HMMA.1688.F32.TF32 R124, R232.reuse, R20, R116 ;  /* 0x00000014e87c723c */ /* 0x048fe60000081074 */
[----:B------:R-:W-:Y:S04]  /*4d950*/  LDS R229, [R240+0x18580] ;  /* 0x01858000f0e57984 */ /* 0x000fe80000000800 */
[----:B------:R-:W2:Y:S01]  /*4d960*/  LDS R231, [R240+0x1a580] ;  /* 0x01a58000f0e77984 */ /* 0x000ea20000000800 */
        /* <DEDUP_REMOVED lines=46> */
[----:B------:R-:W3:Y:S04]  /*4dc50*/  LDL.LU R244, [R1+0x210] ;  /* 0x0002100001f47983 */ /* 0x000ee80000300800 */
[----:B------:R-:W-:Y:S01]  /*4dc60*/  LDS R232, [R3+0x18600] ;  /* 0x0186000003e87984 */ /* 0x000fe20000000800 */
[----:B--2---:R-:W-:Y:S03]  /*4dc70*/  HMMA.1688.F32.TF32 R4, R228, R16, R236 ;  /* 0x00000010e404723c */ /* 0x004fe600000810ec */
[----:B------:R-:W-:Y:S04]  /*4dc80*/  LDS R234, [R3+0x1a600] ;  /* 0x01a6000003ea7984 */ /* 0x000fe80000000800 */
[----:B------:R-:W-:Y:S04]  /*4dc90*/  LDS R233, [R240+0x18600] ;  /* 0x01860000f0e97984 */ /* 0x000fe80000000800 */
[----:B------:R-:W1:Y:S11]  /*4dca0*/  LDS R235, [R240+0x1a600] ;  /* 0x01a60000f0eb7984 */ /* 0x000e760000000800 */
[----:B------:R-:W-:Y:S01]  /*4dcb0*/  @!UPT UIADD3 URZ, URZ, URZ, URZ ;  /* 0x0000003f3f3ff290 */ /* 0x000fe2000fffe03f */
[----:B------:R2:W-:Y:S04]  /*4dcc0*/  STL.64 [R1+0x8f0], R4 ;  /* 0x0008f00401007387 */ /* 0x0005e80000100a00 */
[----:B------:R4:W-:Y:S04]  /*4dcd0*/  STL.64 [R1+0x8f8], R6 ;  /* 0x0008f80601007387 */ /* 0x0009e80000100a00 */
[----:B------:R-:W3:Y:S04]  /*4dce0*/  LDL.LU R245, [R1+0x214] ;  /* 0x0002140001f57983 */ /* 0x000ee80000300800 */
[----:B------:R-:W3:Y:S04]  /*4dcf0*/  LDL.LU R246, [R1+0x218] ;  /* 0x0002180001f67983 */ /* 0x000ee80000300800 */
[----:B------:R-:W3:Y:S04]  /*4dd00*/  LDL.LU R247, [R1+0x21c] ;  /* 0x00021c0001f77983 */ /* 0x000ee80000300800 */
[----:B--2---:R-:W2:Y:S04]  /*4dd10*/  LDL.LU R4, [R1+0x220] ;  /* 0x0002200001047983 */ /* 0x004ea80000300800 */
[----:B------:R-:W2:Y:S04]  /*4dd20*/  LDL.LU R5, [R1+0x224] ;  /* 0x0002240001057983 */ /* 0x000ea80000300800 */
[----:B----4-:R-:W2:Y:S04]  /*4dd30*/  LDL.LU R6, [R1+0x228] ;  /* 0x0002280001067983 */ /* 0x010ea80000300800 */
        /* <DEDUP_REMOVED lines=101> */
[----:B-1----:R-:W-:Y:S08]  /*4e390*/  HMMA.1688.F32.TF32 R100, R232, R20, R100 ;  /* 0x00000014e864723c */ /* 0x002ff00000081064 */
        /* <DEDUP_REMOVED lines=28> */
[----:B------:R1:W-:Y:S01]  /*4e560*/  STL.64 [R1+0x8b8], R150 ;  /* 0x0008b89601007387 */ /* 0x0003e20000100a00 */
[----:B------:R-:W-:Y:S03]  /*4e570*/  HMMA.1688.F32.TF32 R108, R228, R76, R108 ;  /* 0x0000004ce46c723c */ /* 0x000fe6000008106c */
        /* <DEDUP_REMOVED lines=25> */
[----:B------:R-:W2:Y:S01]  /*4e710*/  LDL.LU.64 R132, [R1+0x2510] ;  /* 0x0025100001847983 */ /* 0x000ea20000300a00 */
[C---:B------:R-:W-:Y:S03]  /*4e720*/  HMMA.1688.F32.TF32 R84, R232.reuse, R36, R84 ;  /* 0x00000024e854723c */ /* 0x040fe60000081054 */
[----:B------:R-:W-:Y:S04]  /*4e730*/  STL.64 [R1+0x870], R236 ;  /* 0x000870ec01007387 */ /* 0x000fe80000100a00 */
[----:B------:R1:W-:Y:S01]  /*4e740*/  STL.64 [R1+0x878], R238 ;  /* 0x000878ee01007387 */ /* 0x0003e20000100a00 */
[C---:B------:R-:W-:Y:S03]  /*4e750*/  HMMA.1688.F32.TF32 R80, R232.reuse, R40, R80 ;  /* 0x00000028e850723c */ /* 0x040fe60000081050 */
[----:B-1----:R-:W2:Y:S04]  /*4e760*/  LDL.LU.64 R238, [R1+0x2508] ;  /* 0x0025080001ee7983 */ /* 0x002ea80000300a00 */
[----:B------:R-:W2:Y:S01]  /*4e770*/  LDL.LU.64 R236, [R1+0x2500] ;  /* 0x0025000001ec7983 */ /* 0x000ea20000300a00 */
        /* <DEDUP_REMOVED lines=34> */
[----:B---3--:R-:W-:Y:S01]  /*4e9a0*/  HMMA.1688.F32.TF32 R8, R232, R60, R248 ;  /* 0x0000003ce808723c */ /* 0x008fe200000810f8 */
[----:B------:R1:W-:Y:S04]  /*4e9b0*/  STL.64 [R1+0x650], R4 ;  /* 0x0006500401007387 */ /* 0x0003e80000100a00 */
[----:B------:R3:W-:Y:S04]  /*4e9c0*/  STL.64 [R1+0x658], R6 ;  /* 0x0006580601007387 */ /* 0x0007e80000100a00 */
[----:B-1----:R-:W4:Y:S06]  /*4e9d0*/  LDL.LU R4, [R1+0x11c0] ;  /* 0x0011c00001047983 */ /* 0x002f2c0000300800 */
[----:B------:R-:W-:Y:S04]  /*4e9e0*/  STL.64 [R1+0x620], R12 ;  /* 0x0006200c01007387 */ /* 0x000fe80000100a00 */
[----:B------:R-:W-:Y:S04]  /*4e9f0*/  STL.64 [R1+0x628], R14 ;  /* 0x0006280e01007387 */ /* 0x000fe80000100a00 */
[----:B------:R1:W-:Y:S04]  /*4ea00*/  STL.64 [R1+0x600], R8 ;  /* 0x0006000801007387 */ /* 0x0003e80000100a00 */
[----:B------:R1:W-:Y:S04]  /*4ea10*/  STL.64 [R1+0x608], R10 ;  /* 0x0006080a01007387 */ /* 0x0003e80000100a00 */
[----:B------:R-:W4:Y:S04]  /*4ea20*/  LDL.LU R5, [R1+0x11c4] ;  /* 0x0011c40001057983 */ /* 0x000f280000300800 */
[----:B---3--:R-:W4:Y:S04]  /*4ea30*/  LDL.LU R6, [R1+0x11c8] ;  /* 0x0011c80001067983 */ /* 0x008f280000300800 */
[----:B------:R-:W4:Y:S04]  /*4ea40*/  LDL.LU R7, [R1+0x11cc] ;  /* 0x0011cc0001077983 */ /* 0x000f280000300800 */
        /* <DEDUP_REMOVED lines=61> */
[----:B--2---:R-:W-:-:S03]  /*4ee20*/  IMAD.MOV.U32 R245, RZ, RZ, R236 ;  /* 0x000000fffff57224 */ /* 0x004fc600078e00ec */
        /* <DEDUP_REMOVED lines=9> */
[C---:B---3--:R-:W-:Y:S11]  /*4eec0*/  HMMA.1688.F32.TF32 R128, R232.reuse, R64, R128 ;  /* 0x00000040e880723c */ /* 0x048ff60000081080 */
[----:B------:R-:W-:Y:S11]  /*4eed0*/  @!UPT UIADD3 URZ, URZ, URZ, URZ ;  /* 0x0000003f3f3ff290 */ /* 0x000ff6000fffe03f */
[----:B------:R-:W-:Y:S01]  /*4eee0*/  @!UPT UIADD3 URZ, URZ, URZ, URZ ;  /* 0x0000003f3f3ff290 */ /* 0x000fe2000fffe03f */
[----:B------:R-:W-:Y:S04]  /*4eef0*/  STL.64 [R1+0x5f0], R128 ;  /* 0x0005f08001007387 */ /* 0x000fe80000100a00 */
[----:B------:R1:W-:Y:S02]  /*4ef00*/  STL.64 [R1+0x5f8], R130 ;  /* 0x0005f88201007387 */ /* 0x0003e40000100a00 */
[C---:B-1----:R-:W-:Y:S08]  /*4ef10*/  HMMA.1688.F32.TF32 R128, R232.reuse, R68, R124 ;  /* 0x00000044e880723c */ /* 0x042ff0000008107c */
[C---:B----4-:R-:W-:Y:S08]  /*4ef20*/  HMMA.1688.F32.TF32 R124, R232.reuse, R72, R120 ;  /* 0x00000048e87c723c */ /* 0x050ff00000081078 */
[----:B------:R-:W-:Y:S01]  /*4ef30*/  HMMA.1688.F32.TF32 R120, R232, R76, R248 ;  /* 0x0000004ce878723c */ /* 0x000fe200000810f8 */
[----:B------:R-:W-:Y:S04]  /*4ef40*/  LDS R232, [R3+0x18700] ;  /* 0x0187000003e87984 */ /* 0x000fe80000000800 */
[----:B------:R-:W-:Y:S04]  /*4ef50*/  LDS R234, [R3+0x1a700] ;  /* 0x01a7000003ea7984 */ /* 0x000fe80000000800 */
[----:B------:R-:W-:Y:S01]  /*4ef60*/  STL.64 [R1+0x5d0], R128 ;  /* 0x0005d08001007387 */ /* 0x000fe20000100a00 */
[----:B------:R-:W-:-:S03]  /*4ef70*/  IMAD.MOV.U32 R248, RZ, RZ, R239 ;  /* 0x000000fffff87224 */ /* 0x000fc600078e00ef */
[----:B------:R-:W-:Y:S04]  /*4ef80*/  STL.64 [R1+0x5d8], R130 ;  /* 0x0005d88201007387 */ /* 0x000fe80000100a00 */
[----:B------:R-:W-:Y:S04]  /*4ef90*/  STL.64 [R1+0x590], R124 ;  /* 0x0005907c01007387 */ /* 0x000fe80000100a00 */
[----:B------:R-:W-:Y:S04]  /*4efa0*/  STL.64 [R1+0x598], R126 ;  /* 0x0005987e01007387 */ /* 0x000fe80000100a00 */
[----:B------:R-:W2:Y:S04]  /*4efb0*/  LDL.LU R239, [R1+0x24f0] ;  /* 0x0024f00001ef7983 */ /* 0x000ea80000300800 */
[----:B------:R-:W-:Y:S04]  /*4efc0*/  STL.64 [R1+0x2d0], R120 ;  /* 0x0002d07801007387 */ /* 0x000fe80000100a00 */
[----:B------:R2:W-:Y:S04]  /*4efd0*/  STL.64 [R1+0x2d8], R122 ;  /* 0x0002d87a01007387 */ /* 0x0005e80000100a00 */
[----:B------:R-:W3:Y:S04]  /*4efe0*/  LDL.LU R249, [R1+0x1b4] ;  /* 0x0001b40001f97983 */ /* 0x000ee80000300800 */
[----:B------:R-:W3:Y:S04]  /*4eff0*/  LDL.LU R250, [R1+0x1b8] ;  /* 0x0001b80001fa7983 */ /* 0x000ee80000300800 */
[----:B------:R-:W3:Y:S04]  /*4f000*/  LDL.LU R251, [R1+0x1bc] ;  /* 0x0001bc0001fb7983 */ /* 0x000ee80000300800 */
[----:B------:R-:W-:Y:S04]  /*4f010*/  LDS R233, [R240+0x18700] ;  /* 0x01870000f0e97984 */ /* 0x000fe80000000800 */
[----:B------:R-:W1:Y:S01]  /*4f020*/  LDS R235, [R240+0x1a700] ;  /* 0x01a70000f0eb7984 */ /* 0x000e620000000800 */
[C---:B--2---:R-:W-:Y:S03]  /*4f030*/  HMMA.1688.F32.TF32 R120, R228.reuse, R16, R236 ;  /* 0x00000010e478723c */ /* 0x044fe600000810ec */
[----:B------:R-:W-:Y:S04]  /*4f040*/  LDS R236, [R3+0x18780] ;  /* 0x0187800003ec7984 */ /* 0x000fe80000000800 */
[----:B------:R-:W-:Y:S04]  /*4f050*/  LDS R238, [R3+0x1a780] ;  /* 0x01a7800003ee7984 */ /* 0x000fe80000000800 */
[----:B------:R-:W-:Y:S04]  /*4f060*/  LDS R237, [R240+0x18780] ;  /* 0x01878000f0ed7984 */ /* 0x000fe80000000800 */
[----:B------:R-:W2:Y:S08]  /*4f070*/  LDS R239, [R240+0x1a780] ;  /* 0x01a78000f0ef7984 */ /* 0x000eb00000000800 */
[----:B------:R-:W-:Y:S04]  /*4f080*/  STL.64 [R1+0x2a0], R120 ;  /* 0x0002a07801007387 */ /* 0x000fe80000100a00 */
[----:B------:R4:W-:Y:S02]  /*4f090*/  STL.64 [R1+0x2a8], R122 ;  /* 0x0002a87a01007387 */ /* 0x0009e40000100a00 */
[C---:B----4-:R-:W-:Y:S08]  /*4f0a0*/  HMMA.1688.F32.TF32 R120, R228.reuse, R20, R116 ;  /* 0x00000014e478723c */ /* 0x050ff00000081074 */
[C---:B------:R-:W-:Y:S08]  /*4f0b0*/  HMMA.1688.F32.TF32 R116, R228.reuse, R24, R112 ;  /* 0x00000018e474723c */ /* 0x040ff00000081070 */
        /* <DEDUP_REMOVED lines=36> */
[----:B----4-:R-:W4:Y:S04]  /*4f300*/  LDL.LU R12, [R1+0xa0] ;  /* 0x0000a000010c7983 */ /* 0x010f280000300800 */
[----:B------:R-:W-:Y:S04]  /*4f310*/  STL.64 [R1+0x800], R8 ;  /* 0x0008000801007387 */ /* 0x000fe80000100a00 */
[----:B------:R-:W-:Y:S04]  /*4f320*/  STL.64 [R1+0x808], R10 ;  /* 0x0008080a01007387 */ /* 0x000fe80000100a00 */
[----:B------:R-:W-:Y:S04]  /*4f330*/  STL.64 [R1+0x7f0], R4 ;  /* 0x0007f00401007387 */ /* 0x000fe80000100a00 */
[----:B------:R3:W-:Y:S04]  /*4f340*/  STL.64 [R1+0x7f8], R6 ;  /* 0x0007f80601007387 */ /* 0x0007e80000100a00 */
[----:B------:R-:W4:Y:S04]  /*4f350*/  LDL.LU R13, [R1+0xa4] ;  /* 0x0000a400010d7983 */ /* 0x000f280000300800 */
[----:B-1----:R-:W4:Y:S01]  /*4f360*/  LDL.LU R14, [R1+0xa8] ;  /* 0x0000a800010e7983 */ /* 0x002f220000300800 */
[----:B---3--:R-:W-:Y:S03]  /*4f370*/  HMMA.1688.F32.TF32 R4, R228, R76, R248 ;  /* 0x0000004ce404723c */ /* 0x008fe600000810f8 */
[----:B------:R-:W4:Y:S04]  /*4f380*/  LDL.LU R15, [R1+0xac] ;  /* 0x0000ac00010f7983 */ /* 0x000f280000300800 */
[----:B------:R-:W2:Y:S04]  /*4f390*/  LDL.LU R8, [R1+0x90] ;  /* 0x0000900001087983 */ /* 0x000ea80000300800 */
[----:B------:R-:W2:Y:S04]  /*4f3a0*/  LDL.LU R9, [R1+0x94] ;  /* 0x0000940001097983 */ /* 0x000ea80000300800 */
[----:B------:R-:W2:Y:S04]  /*4f3b0*/  LDL.LU R10, [R1+0x98] ;  /* 0x00009800010a7983 */ /* 0x000ea80000300800 */
[----:B------:R-:W2:Y:S04]  /*4f3c0*/  LDL.LU R11, [R1+0x9c] ;  /* 0x00009c00010b7983 */ /* 0x000ea80000300800 */
[----:B------:R-:W3:Y:S04]  /*4f3d0*/  LDL.LU R84, [R1+0xd0] ;  /* 0x0000d00001547983 */ /* 0x000ee80000300800 */
[----:B------:R1:W-:Y:S04]  /*4f3e0*/  STL.64 [R1+0x7a0], R4 ;  /* 0x0007a00401007387 */ /* 0x0003e80000100a00 */
[----:B------:R1:W-:Y:S04]  /*4f3f0*/  STL.64 [R1+0x7a8], R6 ;  /* 0x0007a80601007387 */ /* 0x0003e80000100a00 */
        /* <DEDUP_REMOVED lines=72> */
[C---:B------:R-:W-:Y:S07]  /*4f880*/  HMMA.1688.F32.TF32 R124, R232.reuse, R24, R124 ;  /* 0x00000018e87c723c */ /* 0x040fee000008107c */
[----:B------:R1:W-:Y:S04]  /*4f890*/  STL.64 [R1+0x780], R244 ;  /* 0x000780f401007387 */ /* 0x0003e80000100a00 */
[----:B------:R2:W-:Y:S04]  /*4f8a0*/  STL.64 [R1+0x788], R246 ;  /* 0x000788f601007387 */ /* 0x0005e80000100a00 */
[----:B-1----:R-:W3:Y:S04]  /*4f8b0*/  LDL.LU R244, [R1+0x70] ;  /* 0x0000700001f47983 */ /* 0x002ee80000300800 */
[----:B------:R-:W3:Y:S04]  /*4f8c0*/  LDL.LU R245, [R1+0x74] ;  /* 0x0000740001f57983 */ /* 0x000ee80000300800 */
[----:B--2---:R-:W3:Y:S04]  /*4f8d0*/  LDL.LU R246, [R1+0x78] ;  /* 0x0000780001f67983 */ /* 0x004ee80000300800 */
[----:B------:R-:W3:Y:S04]  /*4f8e0*/  LDL.LU R247, [R1+0x7c] ;  /* 0x00007c0001f77983 */ /* 0x000ee80000300800 */
[----:B------:R-:W-:Y:S04]  /*4f8f0*/  STL.64 [R1+0x770], R128 ;  /* 0x0007708001007387 */ /* 0x000fe80000100a00 */
[----:B------:R1:W-:Y:S04]  /*4f900*/  STL.64 [R1+0x778], R130 ;  /* 0x0007788201007387 */ /* 0x0003e80000100a00 */
[----:B-1----:R-:W2:Y:S04]  /*4f910*/  LDL.LU.64 R130, [R1+0x24e8] ;  /* 0x0024e80001827983 */ /* 0x002ea80000300a00 */
[----:B------:R-:W2:Y:S04]  /*4f920*/  LDL.LU.64 R128, [R1+0x24e0] ;  /* 0x0024e00001807983 */ /* 0x000ea80000300a00 */
        /* <DEDUP_REMOVED lines=12> */
[----:B------:R1:W-:Y:S04]  /*4f9f0*/  STL.64 [R1+0x730], R248 ;  /* 0x000730f801007387 */ /* 0x0003e80000100a00 */
[----:B------:R-:W-:Y:S04]  /*4fa00*/  STL.64 [R1+0x738], R250 ;  /* 0x000738fa01007387 */ /* 0x000fe80000100a00 */
[----:B-1----:R-:W2:Y:S04]  /*4fa10*/  LDL.LU R248, [R1+0x60] ;  /* 0x0000600001f87983 */ /* 0x002ea80000300800 */
[----:B------:R-:W2:Y:S01]  /*4fa20*/  LDL.LU R249, [R1+0x64] ;  /* 0x0000640001f97983 */ /* 0x000ea20000300800 */
[C---:B------:R-:W-:Y:S08]  /*4fa30*/  HMMA.1688.F32.TF32 R112, R232.reuse, R40, R112 ;  /* 0x00000028e870723c */ /* 0x040ff00000081070 */
[C---:B------:R-:W-:Y:S08]  /*4fa40*/  HMMA.1688.F32.TF32 R108, R232.reuse, R44, R108 ;  /* 0x0000002ce86c723c */ /* 0x040ff0000008106c */
[C---:B------:R-:W-:Y:S08]  /*4fa50*/  HMMA.1688.F32.TF32 R104, R232.reuse, R48, R104 ;  /* 0x00000030e868723c */ /* 0x040ff00000081068 */
[C---:B------:R-:W-:Y:S01]  /*4fa60*/  HMMA.1688.F32.TF32 R100, R232.reuse, R52, R100 ;  /* 0x00000034e864723c */ /* 0x040fe20000081064 */
[----:B------:R-:W-:Y:S07]  /*4fa70*/  STL.64 [R1+0x720], R112 ;  /* 0x0007207001007387 */ /* 0x000fee0000100a00 */
[C---:B------:R-:W-:Y:S01]  /*4fa80*/  HMMA.1688.F32.TF32 R96, R232.reuse, R56, R96 ;  /* 0x00000038e860723c */ /* 0x040fe20000081060 */
[----:B------:R1:W-:Y:S07]  /*4fa90*/  STL.64 [R1+0x728], R114 ;  /* 0x0007287201007387 */ /* 0x0003ee0000100a00 */
[C---:B------:R-:W-:Y:S01]  /*4faa0*/  HMMA.1688.F32.TF32 R92, R232.reuse, R60, R92 ;  /* 0x0000003ce85c723c */ /* 0x040fe2000008105c */
[----:B-1----:R-:W4:Y:S07]  /*4fab0*/  LDL.LU.64 R114, [R1+0x24a8] ;  /* 0x0024a80001727983 */ /* 0x002f2e0000300a00 */
[C---:B------:R-:W-:Y:S01]  /*4fac0*/  HMMA.1688.F32.TF32 R88, R232.reuse, R64, R88 ;  /* 0x00000040e858723c */ /* 0x040fe20000081058 */
[----:B------:R-:W4:Y:S04]  /*4fad0*/  LDL.LU.64 R112, [R1+0x24a0] ;  /* 0x0024a00001707983 */ /* 0x000f280000300a00 */
[----:B------:R-:W-:Y:S03]  /*4fae0*/  STL.64 [R1+0x710], R108 ;  /* 0x0007106c01007387 */ /* 0x000fe60000100a00 */
[C---:B------:R-:W-:Y:S01]  /*4faf0*/  HMMA.1688.F32.TF32 R84, R232.reuse, R68, R84 ;  /* 0x00000044e854723c */ /* 0x040fe20000081054 */
[----:B------:R1:W-:Y:S07]  /*4fb00*/  STL.64 [R1+0x718], R110 ;  /* 0x0007186e01007387 */ /* 0x0003ee0000100a00 */
[----:B------:R-:W-:Y:S01]  /*4fb10*/  HMMA.1688.F32.TF32 R80, R232, R72, R80 ;  /* 0x00000048e850723c */ /* 0x000fe20000081050 */
[----:B-1----:R-:W4:Y:S04]  /*4fb20*/  LDL.LU.64 R110, [R1+0x2498] ;  /* 0x00249800016e7983 */ /* 0x002f280000300a00 */
[----:B------:R-:W4:Y:S04]  /*4fb30*/  LDL.LU.64 R108, [R1+0x2490] ;  /* 0x00249000016c7983 */ /* 0x000f280000300a00 */
[----:B------:R-:W-:Y:S01]  /*4fb40*/  STL.64 [R1+0x700], R104 ;  /* 0x0007006801007387 */ /* 0x000fe20000100a00 */
[----:B------:R-:W-:Y:S03]  /*4fb50*/  HMMA.1688.F32.TF32 R8, R236, R20, R8 ;  /* 0x00000014ec08723c */ /* 0x000fe60000081008 */
[----:B------:R1:W-:Y:S05]  /*4fb60*/  STL.64 [R1+0x708], R106 ;  /* 0x0007086a01007387 */ /* 0x0003ea0000100a00 */
[----:B------:R-:W-:Y:S01]  /*4fb70*/  HMMA.1688.F32.TF32 R228, R232, R76, R228 ;  /* 0x0000004ce8e4723c */ /* 0x000fe200000810e4 */
[----:B-1----:R-:W4:Y:S04]  /*4fb80*/  LDL.LU.64 R106, [R1+0x2488] ;  /* 0x00248800016a7983 */ /* 0x002f280000300a00 */
[----:B------:R-:W4:Y:S03]  /*4fb90*/  LDL.LU.64 R104, [R1+0x2480] ;  /* 0x0024800001687983 */ /* 0x000f260000300a00 */
[C---:B------:R-:W-:Y:S01]  /*4fba0*/  HMMA.1688.F32.TF32 R12, R236.reuse, R16, R12 ;  /* 0x00000010ec0c723c */ /* 0x040fe2000008100c */
[----:B------:R-:W-:Y:S04]  /*4fbb0*/  STL.64 [R1+0x6f0], R100 ;  /* 0x0006f06401007387 */ /* 0x000fe80000100a00 */
[----:B------:R1:W-:Y:S03]  /*4fbc0*/  STL.64 [R1+0x6f8], R102 ;  /* 0x0006f86601007387 */ /* 0x0003e60000100a00 */
[----:B------:R-:W-:Y:S01]  /*4fbd0*/  HMMA.1688.F32.TF32 R4, R236, R24, R4 ;  /* 0x00000018ec04723c */ /* 0x000fe20000081004 */
        /* <DEDUP_REMOVED lines=11> */
[----:B------:R1:W-:Y:S01]  /*4fc90*/  STL.64 [R1+0x5c8], R90 ;  /* 0x0005c85a01007387 */ /* 0x0003e20000100a00 */
[----:B------:R-:W-:Y:S01]  /*4fca0*/  IMAD.MOV.U32 R250, RZ, RZ, R252 ;  /* 0x000000fffffa7224 */ /* 0x000fe200078e00fc */
[----:B------:R-:W-:-:S02]  /*4fcb0*/  MOV R251, R243 ;  /* 0x000000f300fb7202 */ /* 0x000fc40000000f00 */
[----:B-1----:R-:W4:Y:S04]  /*4fcc0*/  LDL.LU.64 R90, [R1+0x2448] ;  /* 0x00244800015a7983 */ /* 0x002f280000300a00 */
[----:B------:R-:W4:Y:S04]  /*4fcd0*/  LDL.LU.64 R88, [R1+0x2440] ;  /* 0x0024400001587983 */ /* 0x000f280000300a00 */
[----:B------:R-:W-:Y:S04]  /*4fce0*/  STL.64 [R1+0x5b0], R84 ;  /* 0x0005b05401007387 */ /* 0x000fe80000100a00 */
[----:B------:R1:W-:Y:S01]  /*4fcf0*/  STL.64 [R1+0x5b8], R86 ;  /* 0x0005b85601007387 */ /* 0x0003e20000100a00 */
[----:B------:R-:W-:-:S02]  /*4fd00*/  IMAD.MOV.U32 R252, RZ, RZ, R11 ;  /* 0x000000fffffc7224 */ /* 0x000fc400078e000b */
[----:B------:R-:W-:Y:S01]  /*4fd10*/  IMAD.MOV.U32 R243, RZ, RZ, R10 ;  /* 0x000000fffff37224 */ /* 0x000fe200078e000a */
[----:B-1----:R-:W4:Y:S04]  /*4fd20*/  LDL.LU.64 R86, [R1+0x2438] ;  /* 0x0024380001567983 */ /* 0x002f280000300a00 */
[----:B------:R-:W4:Y:S04]  /*4fd30*/  LDL.LU.64 R84, [R1+0x2430] ;  /* 0x0024300001547983 */ /* 0x000f280000300a00 */
[----:B------:R-:W-:Y:S04]  /*4fd40*/  STL.64 [R1+0x580], R80 ;  /* 0x0005805001007387 */ /* 0x000fe80000100a00 */
[----:B------:R1:W-:Y:S04]  /*4fd50*/  STL.64 [R1+0x588], R82 ;  /* 0x0005885201007387 */ /* 0x0003e80000100a00 */
[----:B-1----:R-:W4:Y:S04]  /*4fd60*/  LDL.LU.64 R82, [R1+0x2428] ;  /* 0x0024280001527983 */ /* 0x002f280000300a00 */
[----:B------:R-:W4:Y:S04]  /*4fd70*/  LDL.LU.64 R80, [R1+0x2420] ;  /* 0x0024200001507983 */ /* 0x000f280000300a00 */
[----:B------:R-:W-:Y:S04]  /*4fd80*/  STL.64 [R1+0x550], R228 ;  /* 0x000550e401007387 */ /* 0x000fe80000100a00 */
[----:B------:R-:W-:Y:S04]  /*4fd90*/  STL.64 [R1+0x558], R230 ;  /* 0x000558e601007387 */ /* 0x000fe80000100a00 */
[----:B------:R1:W-:Y:S04]  /*4fda0*/  STL.64 [R1+0x520], R12 ;  /* 0x0005200c01007387 */ /* 0x0003e80000100a00 */
[----:B------:R1:W-:Y:S04]  /*4fdb0*/  STL.64 [R1+0x528], R14 ;  /* 0x0005280e01007387 */ /* 0x0003e80000100a00 */
[----:B------:R-:W-:Y:S04]  /*4fdc0*/  STL.64 [R1+0x510], R8 ;  /* 0x0005100801007387 */ /* 0x000fe80000100a00 */
[----:B------:R-:W-:Y:S04]  /*4fdd0*/  STL [R1+0x22e4], R252 ;  /* 0x0022e4fc01007387 */ /* 0x000fe80000100800 */
[----:B------:R-:W-:Y:S04]  /*4fde0*/  STL [R1+0x22e0], R243 ;  /* 0x0022e0f301007387 */ /* 0x000fe80000100800 */
[----:B-1----:R-:W4:Y:S04]  /*4fdf0*/  LDL.LU R12, [R1+0x50] ;  /* 0x00005000010c7983 */ /* 0x002f280000300800 */
[----:B------:R-:W-:Y:S04]  /*4fe00*/  STL.64 [R1+0x500], R4 ;  /* 0x0005000401007387 */ /* 0x000fe80000100a00 */
[----:B------:R3:W-:Y:S04]  /*4fe10*/  STL.64 [R1+0x508], R6 ;  /* 0x0005080601007387 */ /* 0x0007e80000100a00 */
[----:B------:R-:W4:Y:S04]  /*4fe20*/  LDL.LU R13, [R1+0x54] ;  /* 0x00005400010d7983 */ /* 0x000f280000300800 */
[----:B------:R-:W4:Y:S01]  /*4fe30*/  LDL.LU R14, [R1+0x58] ;  /* 0x00005800010e7983 */ /* 0x000f220000300800 */
[C---:B---3--:R-:W-:Y:S03]  /*4fe40*/  HMMA.1688.F32.TF32 R4, R236.reuse, R28, R244 ;  /* 0x0000001cec04723c */ /* 0x048fe600000810f4 */
[----:B------:R-:W4:Y:S05]  /*4fe50*/  LDL.LU R15, [R1+0x5c] ;  /* 0x00005c00010f7983 */ /* 0x000f2a0000300800 */
[----:B--2---:R-:W-:Y:S11]  /*4fe60*/  HMMA.1688.F32.TF32 R228, R236, R32, R248 ;  /* 0x00000020ece4723c */ /* 0x004ff600000810f8 */
[----:B------:R-:W-:Y:S04]  /*4fe70*/  @!UPT UIADD3 URZ, URZ, URZ, URZ ;  /* 0x0000003f3f3ff290 */ /* 0x000fe8000fffe03f */
[----:B------:R1:W-:Y:S01]  /*4fe80*/  STL.64 [R1+0x4f0], R4 ;  /* 0x0004f00401007387 */ /* 0x0003e20000100a00 */
[----:B------:R-:W-:Y:S01]  /*4fe90*/  MOV R243, R7 ;  /* 0x0000000700f37202 */ /* 0x000fe20000000f00 */
[----:B------:R-:W-:Y:S02]  /*4fea0*/  IMAD.MOV.U32 R252, RZ, RZ, R6 ;  /* 0x000000fffffc7224 */ /* 0x000fe400078e0006 */
[----:B------:R-:W2:Y:S04]  /*4feb0*/  LDL.LU R8, [R1+0x40] ;  /* 0x0000400001087983 */ /* 0x000ea80000300800 */
[----:B------:R-:W2:Y:S04]  /*4fec0*/  LDL.LU R9, [R1+0x44] ;  /* 0x0000440001097983 */ /* 0x000ea80000300800 */
[----:B------:R-:W2:Y:S04]  /*4fed0*/  LDL.LU R10, [R1+0x48] ;  /* 0x00004800010a7983 */ /* 0x000ea80000300800 */
[----:B------:R-:W2:Y:S04]  /*4fee0*/  LDL.LU R11, [R1+0x4c] ;  /* 0x00004c00010b7983 */ /* 0x000ea80000300800 */
[----:B------:R-:W-:Y:S04]  /*4fef0*/  STL [R1+0x22ec], R243 ;  /* 0x0022ecf301007387 */ /* 0x000fe80000100800 */
[----:B------:R3:W-:Y:S04]  /*4ff00*/  STL [R1+0x22e8], R252 ;  /* 0x0022e8fc01007387 */ /* 0x0007e80000100800 */
[----:B-1----:R-:W3:Y:S04]  /*4ff10*/  LDL.LU R4, [R1+0x30] ;  /* 0x0000300001047983 */ /* 0x002ee80000300800 */
[----:B------:R-:W-:Y:S04]  /*4ff20*/  STL.64 [R1+0x4e0], R228 ;  /* 0x0004e0e401007387 */ /* 0x000fe80000100a00 */
[----:B------:R-:W-:Y:S04]  /*4ff30*/  STL.64 [R1+0x4e8], R230 ;  /* 0x0004e8e601007387 */ /* 0x000fe80000100a00 */
[----:B------:R-:W3:Y:S04]  /*4ff40*/  LDL.LU R5, [R1+0x34] ;  /* 0x0000340001057983 */ /* 0x000ee80000300800 */
[----:B------:R-:W3:Y:S04]  /*4ff50*/  LDL.LU R6, [R1+0x38] ;  /* 0x0000380001067983 */ /* 0x000ee80000300800 */
[----:B------:R-:W3:Y:S04]  /*4ff60*/  LDL.LU R7, [R1+0x3c] ;  /* 0x00003c0001077983 */ /* 0x000ee80000300800 */
[----:B------:R-:W3:Y:S04]  /*4ff70*/  LDL.LU R244, [R1+0x20] ;  /* 0x0000200001f47983 */ /* 0x000ee80000300800 */
[----:B------:R-:W3:Y:S04]  /*4ff80*/  LDL.LU R245, [R1+0x24] ;  /* 0x0000240001f57983 */ /* 0x000ee80000300800 */
[----:B------:R-:W3:Y:S04]  /*4ff90*/  LDL.LU R246, [R1+0x28] ;  /* 0x0000280001f67983 */ /* 0x000ee80000300800 */
[----:B------:R-:W3:Y:S04]  /*4ffa0*/  LDL.LU R247, [R1+0x2c] ;  /* 0x00002c0001f77983 */ /* 0x000ee80000300800 */
[----:B------:R-:W3:Y:S04]  /*4ffb0*/  LDL.LU R232, [R1] ;  /* 0x0000000001e87983 */ /* 0x000ee80000300800 */
[----:B------:R-:W3:Y:S04]  /*4ffc0*/  LDL.LU R233, [R1+0x4] ;  /* 0x0000040001e97983 */ /* 0x000ee80000300800 */
[----:B------:R-:W3:Y:S04]  /*4ffd0*/  LDL.LU R234, [R1+0x8] ;  /* 0x0000080001ea7983 */ /* 0x000ee80000300800 */
[----:B------:R-:W3:Y:S04]  /*4ffe0*/  LDL.LU R235, [R1+0xc] ;  /* 0x00000c0001eb7983 */ /* 0x000ee80000300800 */
[----:B------:R-:W3:Y:S01]  /*4fff0*/  LDL.LU R248, [R1+0x10] ;  /* 0x0000100001f87983 */ /* 0x000ee20000300800 */
[----:B------:R-:W-:-:S02]  /*50000*/  IMAD.MOV.U32 R249, RZ, RZ, R242 ;  /* 0x000000fffff97224 */ /* 0x000fc400078e00f2 */
[----:B------:R-:W-:Y:S01]  /*50010*/  IMAD.MOV.U32 R250, RZ, RZ, R2 ;  /* 0x000000fffffa7224 */ /* 0x000fe200078e0002 */
[----:B------:R-:W-:Y:S01]  /*50020*/  LDS R228, [R3+0x1c000] ;  /* 0x01c0000003e47984 */ /* 0x000fe20000000800 */
[----:B------:R-:W-:-:S03]  /*50030*/  IMAD.MOV.U32 R251, RZ, RZ, R0 ;  /* 0x000000fffffb7224 */ /* 0x000fc600078e0000 */
[----:B------:R-:W-:Y:S04]  /*50040*/  LDS R230, [R3+0x1e000] ;  /* 0x01e0000003e67984 */ /* 0x000fe80000000800 */
[----:B------:R-:W-:Y:S04]  /*50050*/  LDS R229, [R240+0x1c000] ;  /* 0x01c00000f0e57984 */ /* 0x000fe80000000800 */
[----:B------:R-:W1:Y:S01]  /*50060*/  LDS R231, [R240+0x1e000] ;  /* 0x01e00000f0e77984 */ /* 0x000e620000000800 */
[C---:B----4-:R-:W-:Y:S08]  /*50070*/  HMMA.1688.F32.TF32 R12, R236.reuse, R36, R12 ;  /* 0x00000024ec0c723c */ /* 0x050ff0000008100c */
[C---:B--2---:R-:W-:Y:S11]  /*50080*/  HMMA.1688.F32.TF32 R8, R236.reuse, R40, R8 ;  /* 0x00000028ec08723c */ /* 0x044ff60000081008 */
[----:B------:R-:W-:Y:S05]  /*50090*/  @!UPT UIADD3 URZ, URZ, URZ, URZ ;  /* 0x0000003f3f3ff290 */ /* 0x000fea000fffe03f */
[----:B------:R-:W-:Y:S02]  /*500a0*/  IMAD.MOV.U32 R241, RZ, RZ, R15 ;  /* 0x000000fffff17224 */ /* 0x000fe400078e000f */
[----:B------:R-:W-:Y:S01]  /*500b0*/  IMAD.MOV.U32 R242, RZ, RZ, R14 ;  /* 0x000000fffff27224 */ /* 0x000fe200078e000e */
[----:B------:R-:W-:Y:S01]  /*500c0*/  MOV R0, R12 ;  /* 0x0000000c00007202 */ /* 0x000fe20000000f00 */
[----:B------:R-:W-:Y:S01]  /*500d0*/  IMAD.MOV.U32 R2, RZ, RZ, R13 ;  /* 0x000000ffff027224 */ /* 0x000fe200078e000d */
[----:B------:R-:W2:Y:S04]  /*500e0*/  LDL.LU.64 R14, [R1+0x2418] ;  /* 0x00241800010e7983 */ /* 0x000ea80000300a00 */
[----:B------:R-:W2:Y:S04]  /*500f0*/  LDL.LU.64 R12, [R1+0x2410] ;  /* 0x00241000010c7983 */ /* 0x000ea80000300a00 */
[----:B------:R-:W-:Y:S01]  /*50100*/  STL [R1+0x22fc], R241 ;  /* 0x0022fcf101007387 */ /* 0x000fe20000100800 */
[----:B---3--:R-:W-:Y:S03]  /*50110*/  HMMA.1688.F32.TF32 R4, R236, R44, R4 ;  /* 0x0000002cec04723c */ /* 0x008fe60000081004 */
[----:B------:R-:W-:Y:S01]  /*50120*/  STL [R1+0x22f8], R242 ;  /* 0x0022f8f201007387 */ /* 0x000fe20000100800 */
[----:B------:R-:W-:Y:S01]  /*50130*/  IMAD.MOV.U32 R252, RZ, RZ, R11 ;  /* 0x000000fffffc7224 */ /* 0x000fe200078e000b */
[----:B------:R-:W-:-:S02]  /*50140*/  MOV R243, R10 ;  /* 0x0000000a00f37202 */ /* 0x000fc40000000f00 */
[----:B------:R-:W-:Y:S04]  /*50150*/  STL [R1+0x22f4], R2 ;  /* 0x0022f40201007387 */ /* 0x000fe80000100800 */
[----:B------:R-:W-:Y:S04]  /*50160*/  STL [R1+0x22f0], R0 ;  /* 0x0022f00001007387 */ /* 0x000fe80000100800 */
[----:B------:R3:W-:Y:S04]  /*50170*/  STL.64 [R1+0x4c0], R8 ;  /* 0x0004c00801007387 */ /* 0x0007e80000100a00 */
[----:B------:R-:W4:Y:S04]  /*50180*/  LDL.LU.64 R10, [R1+0x2408] ;  /* 0x00240800010a7983 */ /* 0x000f280000300a00 */
[----:B---3--:R-:W4:Y:S01]  /*50190*/  LDL.LU.64 R8, [R1+0x2400] ;  /* 0x0024000001087983 */ /* 0x008f220000300a00 */
[----:B------:R-:W-:Y:S01]  /*501a0*/  MOV R2, R6 ;  /* 0x0000000600027202 */ /* 0x000fe20000000f00 */
[----:B------:R-:W-:-:S02]  /*501b0*/  IMAD.MOV.U32 R0, RZ, RZ, R7 ;  /* 0x000000ffff007224 */ /* 0x000fc400078e0007 */
[----:B------:R-:W-:Y:S01]  /*501c0*/  STL [R1+0x2304], R252 ;  /* 0x002304fc01007387 */ /* 0x000fe20000100800 */
[----:B------:R-:W-:Y:S02]  /*501d0*/  IMAD.MOV.U32 R241, RZ, RZ, R4 ;  /* 0x000000fffff17224 */ /* 0x000fe400078e0004 */
[----:B------:R-:W-:Y:S01]  /*501e0*/  IMAD.MOV.U32 R242, RZ, RZ, R5 ;  /* 0x000000fffff27224 */ /* 0x000fe200078e0005 */
[----:B------:R-:W-:Y:S04]  /*501f0*/  STL [R1+0x2300], R243 ;  /* 0x002300f301007387 */ /* 0x000fe80000100800 */
[----:B------:R-:W3:Y:S04]  /*50200*/  LDL.LU.64 R6, [R1+0x23f8] ;  /* 0x0023f80001067983 */ /* 0x000ee80000300a00 */
[----:B------:R-:W3:Y:S01]  /*50210*/  LDL.LU.64 R4, [R1+0x23f0] ;  /* 0x0023f00001047983 */ /* 0x000ee20000300a00 */
[C---:B------:R-:W-:Y:S08]  /*50220*/  HMMA.1688.F32.TF32 R244, R236.reuse, R48, R244 ;  /* 0x00000030ecf4723c */ /* 0x040ff000000810f4 */
[----:B------:R-:W-:Y:S01]  /*50230*/  HMMA.1688.F32.TF32 R248, R236, R52, R248 ;  /* 0x00000034ecf8723c */ /* 0x000fe200000810f8 */
[----:B------:R1:W-:Y:S04]  /*50240*/  STL [R1+0x230c], R242 ;  /* 0x00230cf201007387 */ /* 0x0003e80000100800 */
[----:B------:R1:W-:Y:S11]  /*50250*/  STL [R1+0x2308], R241 ;  /* 0x002308f101007387 */ /* 0x0003f60000100800 */
[----:B------:R-:W-:Y:S01]  /*50260*/  MOV R41, R246 ;  /* 0x000000f600297202 */ /* 0x000fe20000000f00 */
[----:B------:R-:W-:-:S02]  /*50270*/  IMAD.MOV.U32 R40, RZ, RZ, R247 ;  /* 0x000000ffff287224 */ /* 0x000fc400078e00f7 */
[----:B------:R-:W-:Y:S01]  /*50280*/  IMAD.MOV.U32 R45, RZ, RZ, R244 ;  /* 0x000000ffff2d7224 */ /* 0x000fe200078e00f4 */
[----:B------:R-:W2:Y:S01]  /*50290*/  LDL.LU.64 R246, [R1+0x23e8] ;  /* 0x0023e80001f67983 */ /* 0x000ea20000300a00 */
[----:B------:R-:W-:-:S03]  /*502a0*/  IMAD.MOV.U32 R44, RZ, RZ, R245 ;  /* 0x000000ffff2c7224 */ /* 0x000fc600078e00f5 */
[----:B------:R-:W2:Y:S01]  /*502b0*/  LDL.LU.64 R244, [R1+0x23e0] ;  /* 0x0023e00001f47983 */ /* 0x000ea20000300a00 */
[----:B------:R-:W-:Y:S01]  /*502c0*/  MOV R49, R250 ;  /* 0x000000fa00317202 */ /* 0x000fe20000000f00 */
[----:B------:R-:W-:Y:S02]  /*502d0*/  IMAD.MOV.U32 R48, RZ, RZ, R251 ;  /* 0x000000ffff307224 */ /* 0x000fe400078e00fb */
[----:B------:R-:W-:Y:S01]  /*502e0*/  IMAD.MOV.U32 R53, RZ, RZ, R248 ;  /* 0x000000ffff357224 */ /* 0x000fe200078e00f8 */
[----:B------:R-:W2:Y:S01]  /*502f0*/  LDL.LU.64 R250, [R1+0x23d8] ;  /* 0x0023d80001fa7983 */ /* 0x000ea20000300a00 */
[----:B------:R-:W-:-:S03]  /*50300*/  IMAD.MOV.U32 R52, RZ, RZ, R249 ;  /* 0x000000ffff347224 */ /* 0x000fc600078e00f9 */
[----:B------:R-:W2:Y:S01]  /*50310*/  LDL.LU.64 R248, [R1+0x23d0] ;  /* 0x0023d00001f87983 */ /* 0x000ea20000300a00 */
[C---:B------:R-:W-:Y:S08]  /*50320*/  HMMA.1688.F32.TF32 R232, R236.reuse, R56, R232 ;  /* 0x00000038ece8723c */ /* 0x040ff000000810e8 */
[C---:B---3--:R-:W-:Y:S11]  /*50330*/  HMMA.1688.F32.TF32 R4, R236.reuse, R68, R4 ;  /* 0x00000044ec04723c */ /* 0x048ff60000081004 */
[----:B------:R-:W-:Y:S11]  /*50340*/  @!UPT UIADD3 URZ, URZ, URZ, URZ ;  /* 0x0000003f3f3ff290 */ /* 0x000ff6000fffe03f */
[----:B------:R-:W-:Y:S02]  /*50350*/  @!UPT UIADD3 URZ, URZ, URZ, URZ ;  /* 0x0000003f3f3ff290 */ /* 0x000fe4000fffe03f */
[----:B-1----:R-:W-:Y:S01]  /*50360*/  IMAD.MOV.U32 R242, RZ, RZ, R4 ;  /* 0x000000fffff27224 */ /* 0x002fe200078e0004 */
        /* <DEDUP_REMOVED lines=10> */
[----:B--2---:R-:W-:Y:S08]  /*50410*/  HMMA.1688.F32.TF32 R4, R236, R76, R12 ;  /* 0x0000004cec04723c */ /* 0x004ff0000008100c */
        /* <DEDUP_REMOVED lines=30> */
[----:B--2---:R-:W-:Y:S01]  /*50600*/  HMMA.1688.F32.TF32 R80, R228, R62, R124 ;  /* 0x0000003ee450723c */ /* 0x004fe2000008107c */
[----:B------:R1:W-:Y:S01]  /*50610*/  STL.64 [R1+0x1248], R14 ;  /* 0x0012480e01007387 */ /* 0x0003e20000100a00 */
[----:B------:R-:W-:Y:S01]  /*50620*/  IMAD.MOV.U32 R21, RZ, RZ, R4 ;  /* 0x000000ffff157224 */ /* 0x000fe200078e0004 */
[----:B------:R-:W-:Y:S01]  /*50630*/  MOV R17, R6 ;  /* 0x0000000600117202 */ /* 0x000fe20000000f00 */
[----:B------:R-:W-:Y:S01]  /*50640*/  IMAD.MOV.U32 R20, RZ, RZ, R5 ;  /* 0x000000ffff147224 */ /* 0x000fe200078e0005 */
[----:B------:R-:W-:Y:S01]  /*50650*/  LDS R4, [R3+0x1c080] ;  /* 0x01c0800003047984 */ /* 0x000fe20000000800 */
[----:B------:R-:W-:-:S03]  /*50660*/  IMAD.MOV.U32 R16, RZ, RZ, R7 ;  /* 0x000000ffff107224 */ /* 0x000fc600078e0007 */
[----:B------:R-:W-:Y:S01]  /*50670*/  LDS R6, [R3+0x1e080] ;  /* 0x01e0800003067984 */ /* 0x000fe20000000800 */
[C---:B-1----:R-:W-:Y:S03]  /*50680*/  HMMA.1688.F32.TF32 R12, R228.reuse, R66, R128 ;  /* 0x00000042e40c723c */ /* 0x042fe60000081080 */
[----:B------:R-:W-:Y:S04]  /*50690*/  LDS R5, [R240+0x1c080] ;  /* 0x01c08000f0057984 */ /* 0x000fe80000000800 */
[----:B------:R-:W1:Y:S04]  /*506a0*/  LDS R7, [R240+0x1e080] ;  /* 0x01e08000f0077984 */ /* 0x000e680000000800 */
        /* <DEDUP_REMOVED lines=9> */
[----:B------:R-:W-:Y:S01]  /*50740*/  STL.64 [R1+0x1300], R8 ;  /* 0x0013000801007387 */ /* 0x000fe20000100a00 */
[C---:B-1----:R-:W-:Y:S03]  /*50750*/  HMMA.1688.F32.TF32 R84, R4.reuse, R18, R144 ;  /* 0x000000120454723c */ /* 0x042fe60000081090 */
[----:B------:R-:W-:Y:S04]  /*50760*/  STL.64 [R1+0x1308], R10 ;  /* 0x0013080a01007387 */ /* 0x000fe80000100a00 */
[----:B------:R-:W-:Y:S04]  /*50770*/  STL.64 [R1+0x12f0], R80 ;  /* 0x0012f05001007387 */ /* 0x000fe80000100a00 */
[----:B------:R1:W-:Y:S01]  /*50780*/  STL.64 [R1+0x12f8], R82 ;  /* 0x0012f85201007387 */ /* 0x0003e20000100a00 */
[----:B------:R-:W-:Y:S01]  /*50790*/  IMAD.MOV.U32 R252, RZ, RZ, R232 ;  /* 0x000000fffffc7224 */ /* 0x000fe200078e00e8 */
[----:B------:R-:W-:Y:S01]  /*507a0*/  MOV R57, R234 ;  /* 0x000000ea00397202 */ /* 0x000fe20000000f00 */
[----:B------:R-:W-:Y:S01]  /*507b0*/  IMAD.MOV.U32 R243, RZ, RZ, R233 ;  /* 0x000000fffff37224 */ /* 0x000fe200078e00e9 */
[----:B------:R-:W-:Y:S04]  /*507c0*/  LDS R8, [R3+0x1c100] ;  /* 0x01c1000003087984 */ /* 0x000fe80000000800 */
[----:B------:R-:W-:Y:S01]  /*507d0*/  STL.64 [R1+0x12e0], R12 ;  /* 0x0012e00c01007387 */ /* 0x000fe20000100a00 */
[----:B-1----:R-:W-:Y:S03]  /*507e0*/  HMMA.1688.F32.TF32 R80, R4, R22, R148 ;  /* 0x000000160450723c */ /* 0x002fe60000081094 */
[----:B------:R1:W-:Y:S01]  /*507f0*/  STL.64 [R1+0x12e8], R14 ;  /* 0x0012e80e01007387 */ /* 0x0003e20000100a00 */
[----:B------:R-:W-:-:S03]  /*50800*/  IMAD.MOV.U32 R56, RZ, RZ, R235 ;  /* 0x000000ffff387224 */ /* 0x000fc600078e00eb */
[----:B------:R-:W-:Y:S04]  /*50810*/  LDS R10, [R3+0x1e100] ;  /* 0x01e10000030a7984 */ /* 0x000fe80000000800 */
[----:B------:R-:W-:Y:S01]  /*50820*/  LDS R9, [R240+0x1c100] ;  /* 0x01c10000f0097984 */ /* 0x000fe20000000800 */
[C---:B-1----:R-:W-:Y:S03]  /*50830*/  HMMA.1688.F32.TF32 R12, R4.reuse, R26, R152 ;  /* 0x0000001a040c723c */ /* 0x042fe60000081098 */
[----:B------:R-:W-:Y:S04]  /*50840*/  STL.64 [R1+0x2c0], R84 ;  /* 0x0002c05401007387 */ /* 0x000fe80000100a00 */
[----:B------:R1:W-:Y:S04]  /*50850*/  STL.64 [R1+0x2c8], R86 ;  /* 0x0002c85601007387 */ /* 0x0003e80000100a00 */
[----:B------:R-:W2:Y:S04]  /*50860*/  LDS R11, [R240+0x1e100] ;  /* 0x01e10000f00b7984 */ /* 0x000ea80000000800 */
        /* <DEDUP_REMOVED lines=8> */
[----:B------:R1:W-:Y:S08]  /*508f0*/  STL.64 [R1+0x3f8], R86 ;  /* 0x0003f85601007387 */ /* 0x0003f00000100a00 */
[----:B------:R-:W-:Y:S01]  /*50900*/  STL.64 [R1+0x370], R80 ;  /* 0x0003705001007387 */ /* 0x000fe20000100a00 */
[C---:B-1----:R-:W-:Y:S03]  /*50910*/  HMMA.1688.F32.TF32 R84, R4.reuse, R42, R168 ;  /* 0x0000002a0454723c */ /* 0x042fe600000810a8 */
[----:B------:R1:W-:Y:S04]  /*50920*/  STL.64 [R1+0x378], R82 ;  /* 0x0003785201007387 */ /* 0x0003e80000100a00 */
[----:B------:R-:W-:Y:S04]  /*50930*/  STL.64 [R1+0x3e0], R12 ;  /* 0x0003e00c01007387 */ /* 0x000fe80000100a00 */
[----:B------:R3:W-:Y:S01]  /*50940*/  STL.64 [R1+0x3e8], R14 ;  /* 0x0003e80e01007387 */ /* 0x0007e20000100a00 */
[C---:B-1----:R-:W-:Y:S08]  /*50950*/  HMMA.1688.F32.TF32 R80, R4.reuse, R46, R172 ;  /* 0x0000002e0450723c */ /* 0x042ff000000810ac */
[----:B---3--:R-:W-:Y:S03]  /*50960*/  HMMA.1688.F32.TF32 R12, R4, R50, R176 ;  /* 0x00000032040c723c */ /* 0x008fe600000810b0 */
[----:B------:R-:W-:Y:S04]  /*50970*/  STL.64 [R1+0x1170], R84 ;  /* 0x0011705401007387 */ /* 0x000fe80000100a00 */
[----:B------:R1:W-:Y:S01]  /*50980*/  STL.64 [R1+0x1178], R86 ;  /* 0x0011785601007387 */ /* 0x0003e20000100a00 */
[----:B------:R-:W-:Y:S07]  /*50990*/  HMMA.1688.F32.TF32 R232, R236, R60, R248 ;  /* 0x0000003cece8723c */ /* 0x000fee00000810f8 */
[----:B------:R-:W-:Y:S01]  /*509a0*/  STL.64 [R1+0x11d0], R80 ;  /* 0x0011d05001007387 */ /* 0x000fe20000100a00 */
[C---:B-1----:R-:W-:Y:S03]  /*509b0*/  HMMA.1688.F32.TF32 R84, R4.reuse, R54, R180 ;  /* 0x000000360454723c */ /* 0x042fe600000810b4 */
[----:B------:R1:W-:Y:S04]  /*509c0*/  STL.64 [R1+0x11d8], R82 ;  /* 0x0011d85201007387 */ /* 0x0003e80000100a00 */
[----:B------:R-:W-:Y:S04]  /*509d0*/  STL.64 [R1+0x11f0], R12 ;  /* 0x0011f00c01007387 */ /* 0x000fe80000100a00 */
[----:B------:R3:W-:Y:S01]  /*509e0*/  STL.64 [R1+0x11f8], R14 ;  /* 0x0011f80e01007387 */ /* 0x0007e20000100a00 */
[C---:B-1----:R-:W-:Y:S08]  /*509f0*/  HMMA.1688.F32.TF32 R80, R4.reuse, R58, R184 ;  /* 0x0000003a0450723c */ /* 0x042ff000000810b8 */
[----:B---3--:R-:W-:Y:S03]  /*50a00*/  HMMA.1688.F32.TF32 R12, R4, R62, R188 ;  /* 0x0000003e040c723c */ /* 0x008fe600000810bc */
[----:B------:R-:W-:Y:S01]  /*50a10*/  STL.64 [R1+0x1220], R84 ;  /* 0x0012205401007387 */ /* 0x000fe20000100a00 */
[----:B------:R-:W-:-:S03]  /*50a20*/  IMAD.MOV.U32 R37, RZ, RZ, R232 ;  /* 0x000000ffff257224 */ /* 0x000fc600078e00e8 */
[----:B------:R1:W-:Y:S01]  /*50a30*/  STL.64 [R1+0x1228], R86 ;  /* 0x0012285601007387 */ /* 0x0003e20000100a00 */
[----:B------:R-:W-:Y:S01]  /*50a40*/  IMAD.MOV.U32 R36, RZ, RZ, R233 ;  /* 0x000000ffff247224 */ /* 0x000fe200078e00e9 */
[----:B------:R-:W-:Y:S01]  /*50a50*/  MOV R33, R234 ;  /* 0x000000ea00217202 */ /* 0x000fe20000000f00 */
[----:B------:R-:W-:Y:S02]  /*50a60*/  IMAD.MOV.U32 R32, RZ, RZ, R235 ;  /* 0x000000ffff207224 */ /* 0x000fe400078e00eb */
[----:B------:R-:W-:Y:S03]  /*50a70*/  HMMA.1688.F32.TF32 R232, R236, R64, R244 ;  /* 0x00000040ece8723c */ /* 0x000fe600000810f4 */
[----:B------:R-:W-:Y:S05]  /*50a80*/  STL.64 [R1+0x1230], R80 ;  /* 0x0012305001007387 */ /* 0x000fea0000100a00 */
[C---:B-1----:R-:W-:Y:S01]  /*50a90*/  HMMA.1688.F32.TF32 R84, R4.reuse, R66, R192 ;  /* 0x000000420454723c */ /* 0x042fe200000810c0 */
[----:B------:R1:W-:Y:S04]  /*50aa0*/  STL.64 [R1+0x1238], R82 ;  /* 0x0012385201007387 */ /* 0x0003e80000100a00 */
[----:B------:R-:W-:Y:S04]  /*50ab0*/  STL.64 [R1+0x12d0], R12 ;  /* 0x0012d00c01007387 */ /* 0x000fe80000100a00 */
[----:B------:R3:W-:Y:S01]  /*50ac0*/  STL.64 [R1+0x12d8], R14 ;  /* 0x0012d80e01007387 */ /* 0x0007e20000100a00 */
[C---:B-1----:R-:W-:Y:S08]  /*50ad0*/  HMMA.1688.F32.TF32 R80, R4.reuse, R70, R196 ;  /* 0x000000460450723c */ /* 0x042ff000000810c4 */
[C---:B---3--:R-:W-:Y:S08]  /*50ae0*/  HMMA.1688.F32.TF32 R12, R4.reuse, R74, R200 ;  /* 0x0000004a040c723c */ /* 0x048ff000000810c8 */
[----:B------:R-:W-:Y:S01]  /*50af0*/  HMMA.1688.F32.TF32 R4, R4, R78, R204 ;  /* 0x0000004e0404723c */ /* 0x000fe200000810cc */
[----:B------:R-:W-:Y:S01]  /*50b00*/  STL.64 [R1+0x12c0], R84 ;  /* 0x0012c05401007387 */ /* 0x000fe20000100a00 */
[----:B------:R-:W-:-:S03]  /*50b10*/  IMAD.MOV.U32 R65, RZ, RZ, R232 ;  /* 0x000000ffff417224 */ /* 0x000fc600078e00e8 */
[----:B------:R-:W-:Y:S01]  /*50b20*/  STL.64 [R1+0x12c8], R86 ;  /* 0x0012c85601007387 */ /* 0x000fe20000100a00 */
[----:B------:R-:W-:-:S03]  /*50b30*/  IMAD.MOV.U32 R232, RZ, RZ, R210 ;  /* 0x000000ffffe87224 */ /* 0x000fc600078e00d2 */
[----:B------:R1:W-:Y:S04]  /*50b40*/  STL.64 [R1+0x12b0], R80 ;  /* 0x0012b05001007387 */ /* 0x0003e80000100a00 */
[----:B------:R3:W-:Y:S01]  /*50b50*/  STL.64 [R1+0x12b8], R82 ;  /* 0x0012b85201007387 */ /* 0x0007e20000100a00 */
[----:B------:R-:W-:-:S03]  /*50b60*/  IMAD.MOV.U32 R64, RZ, RZ, R233 ;  /* 0x000000ffff407224 */ /* 0x000fc600078e00e9 */
[----:B------:R-:W-:Y:S01]  /*50b70*/  STL.64 [R1+0x12a0], R12 ;  /* 0x0012a00c01007387 */ /* 0x000fe20000100a00 */
[----:B------:R-:W-:-:S03]  /*50b80*/  MOV R61, R234 ;  /* 0x000000ea003d7202 */ /* 0x000fc60000000f00 */
[----:B------:R-:W-:Y:S01]  /*50b90*/  STL.64 [R1+0x12a8], R14 ;  /* 0x0012a80e01007387 */ /* 0x000fe20000100a00 */
[----:B------:R-:W-:-:S03]  /*50ba0*/  IMAD.MOV.U32 R233, RZ, RZ, R209 ;  /* 0x000000ffffe97224 */ /* 0x000fc600078e00d1 */
[----:B------:R-:W4:Y:S01]  /*50bb0*/  LDL.LU R210, [R1+0x23cc] ;  /* 0x0023cc0001d27983 */ /* 0x000f220000300800 */
[----:B------:R-:W-:Y:S01]  /*50bc0*/  IMAD.MOV.U32 R60, RZ, RZ, R235 ;  /* 0x000000ffff3c7224 */ /* 0x000fe200078e00eb */
[----:B------:R-:W-:Y:S02]  /*50bd0*/  MOV R234, R208 ;  /* 0x000000d000ea7202 */ /* 0x000fe40000000f00 */
[----:B------:R-:W-:Y:S01]  /*50be0*/  STL.64 [R1+0x1290], R4 ;  /* 0x0012900401007387 */ /* 0x000fe20000100a00 */
[----:B------:R-:W-:-:S03]  /*50bf0*/  IMAD.MOV.U32 R235, RZ, RZ, R214 ;  /* 0x000000ffffeb7224 */ /* 0x000fc600078e00d6 */
[----:B------:R-:W-:Y:S01]  /*50c00*/  STL.64 [R1+0x1298], R6 ;  /* 0x0012980601007387 */ /* 0x000fe20000100a00 */
        /* <DEDUP_REMOVED lines=19> */
[----:B-1----:R-:W-:Y:S01]  /*50d40*/  IMAD.MOV.U32 R80, RZ, RZ, R217 ;  /* 0x000000ffff507224 */ /* 0x002fe200078e00d9 */
[----:B---3--:R-:W-:Y:S01]  /*50d50*/  MOV R82, R212 ;  /* 0x000000d400527202 */ /* 0x008fe20000000f00 */
[----:B------:R-:W-:-:S02]  /*50d60*/  IMAD.MOV.U32 R81, RZ, RZ, R218 ;  /* 0x000000ffff517224 */ /* 0x000fc400078e00da */
[----:B------:R-:W-:Y:S02]  /*50d70*/  IMAD.MOV.U32 R236, RZ, RZ, R211 ;  /* 0x000000ffffec7224 */ /* 0x000fe400078e00d3 */
[----:B------:R-:W-:Y:S01]  /*50d80*/  IMAD.MOV.U32 R237, RZ, RZ, R215 ;  /* 0x000000ffffed7224 */ /* 0x000fe200078e00d7 */
[----:B------:R-:W-:Y:S01]  /*50d90*/  MOV R238, R219 ;  /* 0x000000db00ee7202 */ /* 0x000fe20000000f00 */
[----:B------:R-:W-:Y:S01]  /*50da0*/  IMAD.MOV.U32 R83, RZ, RZ, R213 ;  /* 0x000000ffff537224 */ /* 0x000fe200078e00d5 */
[----:B------:R-:W-:Y:S01]  /*50db0*/  LDS R12, [R3+0x1c180] ;  /* 0x01c18000030c7984 */ /* 0x000fe20000000800 */
[----:B------:R-:W-:-:S03]  /*50dc0*/  IMAD.MOV.U32 R239, RZ, RZ, R227 ;  /* 0x000000ffffef7224 */ /* 0x000fc600078e00e3 */
[----:B------:R-:W-:Y:S04]  /*50dd0*/  LDS R14, [R3+0x1e180] ;  /* 0x01e18000030e7984 */ /* 0x000fe80000000800 */
[----:B------:R-:W-:Y:S04]  /*50de0*/  LDS R13, [R240+0x1c180] ;  /* 0x01c18000f00d7984 */ /* 0x000fe80000000800 */
[----:B------:R-:W1:Y:S01]  /*50df0*/  LDS R15, [R240+0x1e180] ;  /* 0x01e18000f00f7984 */ /* 0x000e620000000800 */
[----:B--2---:R-:W-:Y:S01]  /*50e00*/  IMAD.MOV.U32 R87, RZ, RZ, R225 ;  /* 0x000000ffff577224 */ /* 0x004fe200078e00e1 */
[----:B----4-:R-:W-:Y:S01]  /*50e10*/  MOV R86, R224 ;  /* 0x000000e000567202 */ /* 0x010fe20000000f00 */
[----:B------:R-:W-:-:S02]  /*50e20*/  IMAD.MOV.U32 R84, RZ, RZ, R226 ;  /* 0x000000ffff547224 */ /* 0x000fc400078e00e2 */
[----:B------:R-:W2:Y:S01]  /*50e30*/  LDL.LU R226, [R1+0x239c] ;  /* 0x00239c0001e27983 */ /* 0x000ea20000300800 */
[----:B------:R-:W-:-:S03]  /*50e40*/  IMAD.MOV.U32 R85, RZ, RZ, R220 ;  /* 0x000000ffff557224 */ /* 0x000fc600078e00dc */
[----:B------:R-:W3:Y:S04]  /*50e50*/  LDL.LU R220, [R1+0x2398] ;  /* 0x0023980001dc7983 */ /* 0x000ee80000300800 */
[----:B------:R-:W4:Y:S04]  /*50e60*/  LDL.LU R224, [R1+0x2394] ;  /* 0x0023940001e07983 */ /* 0x000f280000300800 */
[----:B------:R-:W4:Y:S01]  /*50e70*/  LDL.LU R225, [R1+0x2390] ;  /* 0x0023900001e17983 */ /* 0x000f220000300800 */
[----:B------:R-:W-:Y:S01]  /*50e80*/  IMAD.MOV.U32 R92, RZ, RZ, R216 ;  /* 0x000000ffff5c7224 */ /* 0x000fe200078e00d8 */
[----:B------:R-:W-:-:S02]  /*50e90*/  MOV R94, R222 ;  /* 0x000000de005e7202 */ /* 0x000fc40000000f00 */
[----:B------:R-:W4:Y:S01]  /*50ea0*/  LDL.LU R216, [R1+0x238c] ;  /* 0x00238c0001d87983 */ /* 0x000f220000300800 */
[----:B------:R-:W-:-:S03]  /*50eb0*/  IMAD.MOV.U32 R93, RZ, RZ, R223 ;  /* 0x000000ffff5d7224 */ /* 0x000fc600078e00df */
[----:B------:R-:W4:Y:S01]  /*50ec0*/  LDL.LU R223, [R1+0x2388] ;  /* 0x0023880001df7983 */ /* 0x000f220000300800 */
[----:B------:R-:W-:-:S03]  /*50ed0*/  IMAD.MOV.U32 R95, RZ, RZ, R221 ;  /* 0x000000ffff5f7224 */ /* 0x000fc600078e00dd */
[----:B------:R-:W4:Y:S04]  /*50ee0*/  LDL.LU R222, [R1+0x2384] ;  /* 0x0023840001de7983 */ /* 0x000f280000300800 */
[----:B------:R-:W4:Y:S01]  /*50ef0*/  LDL.LU R221, [R1+0x2380] ;  /* 0x0023800001dd7983 */ /* 0x000f220000300800 */
[----:B--2---:R-:W-:Y:S01]  /*50f00*/  IMAD.MOV.U32 R99, RZ, RZ, R226 ;  /* 0x000000ffff637224 */ /* 0x004fe200078e00e2 */
[----:B---3--:R-:W-:Y:S01]  /*50f10*/  MOV R98, R220 ;  /* 0x000000dc00627202 */ /* 0x008fe20000000f00 */
        /* <DEDUP_REMOVED lines=9> */
[----:B------:R-:W4:Y:S01]  /*50fb0*/  LDL.LU R107, [R1+0x115c] ;  /* 0x00115c00016b7983 */ /* 0x000f220000300800 */
[----:B--2---:R-:W-:Y:S01]  /*50fc0*/  IMAD.MOV.U32 R111, RZ, RZ, R224 ;  /* 0x000000ffff6f7224 */ /* 0x004fe200078e00e0 */
[----:B---3--:R-:W-:Y:S01]  /*50fd0*/  MOV R110, R225 ;  /* 0x000000e1006e7202 */ /* 0x008fe20000000f00 */
[----:B----4-:R-:W-:-:S02]  /*50fe0*/  IMAD.MOV.U32 R108, RZ, RZ, R220 ;  /* 0x000000ffff6c7224 */ /* 0x010fc400078e00dc */
        /* <DEDUP_REMOVED lines=24> */
[----:B------:R-:W-:Y:S02]  /*51170*/  IMAD.MOV.U32 R103, RZ, RZ, R216 ;  /* 0x000000ffff677224 */ /* 0x000fe400078e00d8 */
[----:B------:R-:W-:Y:S01]  /*51180*/  IMAD.MOV.U32 R88, RZ, RZ, R214 ;  /* 0x000000ffff587224 */ /* 0x000fe200078e00d6 */
[----:B------:R-:W-:Y:S01]  /*51190*/  MOV R90, R209 ;  /* 0x000000d1005a7202 */ /* 0x000fe20000000f00 */
[----:B------:R-:W-:Y:S02]  /*511a0*/  IMAD.MOV.U32 R89, RZ, RZ, R208 ;  /* 0x000000ffff597224 */ /* 0x000fe400078e00d0 */
[----:B------:R-:W-:Y:S02]  /*511b0*/  IMAD.MOV.U32 R91, RZ, RZ, R210 ;  /* 0x000000ffff5b7224 */ /* 0x000fe400078e00d2 */
[----:B--2---:R-:W-:Y:S01]  /*511c0*/  IMAD.MOV.U32 R119, RZ, RZ, R220 ;  /* 0x000000ffff777224 */ /* 0x004fe200078e00dc */
[----:B---3--:R-:W-:Y:S01]  /*511d0*/  MOV R118, R226 ;  /* 0x000000e200767202 */ /* 0x008fe20000000f00 */
[----:B----4-:R-:W-:-:S02]  /*511e0*/  IMAD.MOV.U32 R117, RZ, RZ, R225 ;  /* 0x000000ffff757224 */ /* 0x010fc400078e00e1 */
        /* <DEDUP_REMOVED lines=20> */
[----:B------:R-:W4:Y:S01]  /*51330*/  LDL.LU R227, [R1+0x2310] ;  /* 0x0023100001e37983 */ /* 0x000f220000300800 */
[C---:B------:R-:W-:Y:S08]  /*51340*/  HMMA.1688.F32.TF32 R128, R8.reuse, R38, R128 ;  /* 0x000000260880723c */ /* 0x040ff00000081080 */
[C---:B------:R-:W-:Y:S08]  /*51350*/  HMMA.1688.F32.TF32 R120, R8.reuse, R46, R120 ;  /* 0x0000002e0878723c */ /* 0x040ff00000081078 */
[C---:B------:R-:W-:Y:S08]  /*51360*/  HMMA.1688.F32.TF32 R116, R8.reuse, R50, R116 ;  /* 0x000000320874723c */ /* 0x040ff00000081074 */
[C---:B------:R-:W-:Y:S08]  /*51370*/  HMMA.1688.F32.TF32 R108, R8.reuse, R58, R108 ;  /* 0x0000003a086c723c */ /* 0x040ff0000008106c */
[C---:B------:R-:W-:Y:S08]  /*51380*/  HMMA.1688.F32.TF32 R104, R8.reuse, R62, R104 ;  /* 0x0000003e0868723c */ /* 0x040ff00000081068 */
[C---:B------:R-:W-:Y:S08]  /*51390*/  HMMA.1688.F32.TF32 R96, R8.reuse, R70, R96 ;  /* 0x000000460860723c */ /* 0x040ff00000081060 */
[----:B------:R-:W-:Y:S08]  /*513a0*/  HMMA.1688.F32.TF32 R92, R8, R74, R92 ;  /* 0x0000004a085c723c */ /* 0x000ff0000008105c */
[----:B-1----:R-:W-:Y:S08]  /*513b0*/  HMMA.1688.F32.TF32 R172, R12, R18, R88 ;  /* 0x000000120cac723c */ /* 0x002ff00000081058 */
[C---:B---3--:R-:W-:Y:S08]  /*513c0*/  HMMA.1688.F32.TF32 R4, R8.reuse, R30, R220 ;  /* 0x0000001e0804723c */ /* 0x048ff000000810dc */
[C---:B--2---:R-:W-:Y:S08]  /*513d0*/  HMMA.1688.F32.TF32 R208, R8.reuse, R18, R208 ;  /* 0x0000001208d0723c */ /* 0x044ff000000810d0 */
[C---:B----4-:R-:W-:Y:S08]  /*513e0*/  HMMA.1688.F32.TF32 R132, R8.reuse, R22, R212 ;  /* 0x000000160884723c */ /* 0x050ff000000810d4 */
[C---:B------:R-:W-:Y:S07]  /*513f0*/  HMMA.1688.F32.TF32 R136, R8.reuse, R26, R216 ;  /* 0x0000001a0888723c */ /* 0x040fee00000810d8 */
[----:B------:R-:W-:Y:S04]  /*51400*/  STL.64 [R1+0x2188], R208 ;  /* 0x002188d001007387 */ /* 0x000fe80000100a00 */
[----:B------:R-:W-:Y:S04]  /*51410*/  STL.64 [R1+0x2180], R210 ;  /* 0x002180d201007387 */ /* 0x000fe80000100a00 */
[----:B------:R-:W-:Y:S04]  /*51420*/  STL.64 [R1+0x190], R132 ;  /* 0x0001908401007387 */ /* 0x000fe80000100a00 */
[----:B------:R1:W-:Y:S04]  /*51430*/  STL.64 [R1+0x198], R134 ;  /* 0x0001988601007387 */ /* 0x0003e80000100a00 */
[----:B------:R-:W-:Y:S04]  /*51440*/  STL.64 [R1+0x120], R136 ;  /* 0x0001208801007387 */ /* 0x000fe80000100a00 */
[----:B------:R-:W-:Y:S01]  /*51450*/  STL.64 [R1+0x128], R138 ;  /* 0x0001288a01007387 */ /* 0x000fe20000100a00 */
[C---:B-1----:R-:W-:Y:S03]  /*51460*/  HMMA.1688.F32.TF32 R132, R8.reuse, R34, R224 ;  /* 0x000000220884723c */ /* 0x042fe600000810e0 */
[----:B------:R-:W-:Y:S04]  /*51470*/  STL.64 [R1+0x180], R4 ;  /* 0x0001800401007387 */ /* 0x000fe80000100a00 */
[----:B------:R1:W-:Y:S02]  /*51480*/  STL.64 [R1+0x188], R6 ;  /* 0x0001880601007387 */ /* 0x0003e40000100a00 */
[C---:B-1----:R-:W-:Y:S11]  /*51490*/  HMMA.1688.F32.TF32 R4, R8.reuse, R42, R124 ;  /* 0x0000002a0804723c */ /* 0x042ff6000008107c */
[----:B------:R-:W-:Y:S03]  /*514a0*/  @!UPT UIADD3 URZ, URZ, URZ, URZ ;  /* 0x0000003f3f3ff290 */ /* 0x000fe6000fffe03f */
[----:B------:R-:W-:Y:S04]  /*514b0*/  STL.64 [R1+0x110], R132 ;  /* 0x0001108401007387 */ /* 0x000fe80000100a00 */
[----:B------:R-:W-:Y:S04]  /*514c0*/  STL.64 [R1+0x118], R134 ;  /* 0x0001188601007387 */ /* 0x000fe80000100a00 */
[----:B------:R-:W-:Y:S04]  /*514d0*/  STL.64 [R1+0x260], R128 ;  /* 0x0002608001007387 */ /* 0x000fe80000100a00 */
[----:B------:R-:W-:Y:S04]  /*514e0*/  STL.64 [R1+0x268], R130 ;  /* 0x0002688201007387 */ /* 0x000fe80000100a00 */
        /* <DEDUP_REMOVED lines=16> */
[----:B-1----:R-:W-:Y:S02]  /*515f0*/  HMMA.1688.F32.TF32 R4, R8, R78, R84 ;  /* 0x0000004e0804723c */ /* 0x002fe40000081054 */
[----:B------:R-:W-:Y:S04]  /*51600*/  STL.64 [R1+0x1130], R96 ;  /* 0x0011306001007387 */ /* 0x000fe80000100a00 */
[----:B------:R-:W-:Y:S04]  /*51610*/  STL.64 [R1+0x1138], R98 ;  /* 0x0011386201007387 */ /* 0x000fe80000100a00 */
[----:B------:R-:W-:Y:S04]  /*51620*/  STL.64 [R1+0x1120], R92 ;  /* 0x0011205c01007387 */ /* 0x000fe80000100a00 */
[----:B------:R-:W-:Y:S01]  /*51630*/  STL.64 [R1+0x1128], R94 ;  /* 0x0011285e01007387 */ /* 0x000fe20000100a00 */
[C---:B------:R-:W-:Y:S03]  /*51640*/  HMMA.1688.F32.TF32 R8, R12.reuse, R26, R236 ;  /* 0x0000001a0c08723c */ /* 0x040fe600000810ec */
[----:B------:R-:W-:Y:S04]  /*51650*/  LDS R84, [R3+0x1c200] ;  /* 0x01c2000003547984 */ /* 0x000fe80000000800 */
[----:B------:R-:W-:Y:S04]  /*51660*/  LDS R86, [R3+0x1e200] ;  /* 0x01e2000003567984 */ /* 0x000fe80000000800 */
[----:B------:R-:W-:Y:S04]  /*51670*/  STL.64 [R1+0x1100], R4 ;  /* 0x0011000401007387 */ /* 0x000fe80000100a00 */
[----:B------:R1:W-:Y:S04]  /*51680*/  STL.64 [R1+0x1108], R6 ;  /* 0x0011080601007387 */ /* 0x0003e80000100a00 */
[----:B------:R-:W-:Y:S04]  /*51690*/  LDS R85, [R240+0x1c200] ;  /* 0x01c20000f0557984 */ /* 0x000fe80000000800 */
[----:B------:R-:W2:Y:S01]  /*516a0*/  LDS R87, [R240+0x1e200] ;  /* 0x01e20000f0577984 */ /* 0x000ea20000000800 */
[C---:B-1----:R-:W-:Y:S03]  /*516b0*/  HMMA.1688.F32.TF32 R4, R12.reuse, R22, R80 ;  /* 0x000000160c04723c */ /* 0x042fe60000081050 */
[----:B------:R-:W-:Y:S04]  /*516c0*/  STL.64 [R1+0x2198], R172 ;  /* 0x002198ac01007387 */ /* 0x000fe80000100a00 */
[----:B------:R-:W-:Y:S01]  /*516d0*/  STL.64 [R1+0x2190], R174 ;  /* 0x002190ae01007387 */ /* 0x000fe20000100a00 */
[C---:B------:R-:W-:Y:S11]  /*516e0*/  HMMA.1688.F32.TF32 R80, R12.reuse, R30, R244 ;  /* 0x0000001e0c50723c */ /* 0x040ff600000810f4 */
[----:B------:R-:W-:Y:S04]  /*516f0*/  @!UPT UIADD3 URZ, URZ, URZ, URZ ;  /* 0x0000003f3f3ff290 */ /* 0x000fe8000fffe03f */
[----:B------:R-:W-:Y:S04]  /*51700*/  STL.64 [R1+0x21a8], R4 ;  /* 0x0021a80401007387 */ /* 0x000fe80000100a00 */
[----:B------:R1:W-:Y:S04]  /*51710*/  STL.64 [R1+0x21a0], R6 ;  /* 0x0021a00601007387 */ /* 0x0003e80000100a00 */
[----:B------:R-:W-:Y:S04]  /*51720*/  STL.64 [R1+0x21b8], R8 ;  /* 0x0021b80801007387 */ /* 0x000fe80000100a00 */
[----:B------:R3:W-:Y:S01]  /*51730*/  STL.64 [R1+0x21b0], R10 ;  /* 0x0021b00a01007387 */ /* 0x0007e20000100a00 */
[C---:B-1----:R-:W-:Y:S08]  /*51740*/  HMMA.1688.F32.TF32 R4, R12.reuse, R38, R232 ;  /* 0x000000260c04723c */ /* 0x042ff000000810e8 */
[C---:B---3--:R-:W-:Y:S01]  /*51750*/  HMMA.1688.F32.TF32 R8, R12.reuse, R34, R248 ;  /* 0x000000220c08723c */ /* 0x048fe200000810f8 */
[----:B------:R1:W-:Y:S04]  /*51760*/  STL.64 [R1+0xe0], R80 ;  /* 0x0000e05001007387 */ /* 0x0003e80000100a00 */
[----:B------:R3:W-:Y:S04]  /*51770*/  STL.64 [R1+0xe8], R82 ;  /* 0x0000e85201007387 */ /* 0x0007e80000100a00 */
[----:B------:R-:W4:Y:S11]  /*51780*/  LDL.LU R248, [R1+0xf70] ;  /* 0x000f700001f87983 */ /* 0x000f360000300800 */
[----:B------:R-:W-:Y:S03]  /*51790*/  @!UPT UIADD3 URZ, URZ, URZ, URZ ;  /* 0x0000003f3f3ff290 */ /* 0x000fe6000fffe03f */
        /* <DEDUP_REMOVED lines=91> */
[C---:B------:R-:W-:Y:S07]  /*51d50*/  HMMA.1688.F32.TF32 R8, R12.reuse, R50, R140 ;  /* 0x000000320c08723c */ /* 0x040fee000008108c */
[----:B------:R-:W-:Y:S04]  /*51d60*/  STL.64 [R1+0x290], R4 ;  /* 0x0002900401007387 */ /* 0x000fe80000100a00 */
[----:B------:R1:W-:Y:S02]  /*51d70*/  STL.64 [R1+0x298], R6 ;  /* 0x0002980601007387 */ /* 0x0003e40000100a00 */
[C---:B-1----:R-:W-:Y:S02]  /*51d80*/  HMMA.1688.F32.TF32 R4, R12.reuse, R54, R136 ;  /* 0x000000360c04723c */ /* 0x042fe40000081088 */
[----:B------:R-:W-:Y:S04]  /*51d90*/  STL.64 [R1+0x1080], R144 ;  /* 0x0010809001007387 */ /* 0x000fe80000100a00 */
[----:B------:R-:W-:Y:S04]  /*51da0*/  STL.64 [R1+0x1088], R146 ;  /* 0x0010889201007387 */ /* 0x000fe80000100a00 */
[----:B------:R-:W-:Y:S04]  /*51db0*/  STL.64 [R1+0x1070], R8 ;  /* 0x0010700801007387 */ /* 0x000fe80000100a00 */
[----:B------:R1:W-:Y:S09]  /*51dc0*/  STL.64 [R1+0x1078], R10 ;  /* 0x0010780a01007387 */ /* 0x0003f20000100a00 */
[----:B------:R-:W-:Y:S01]  /*51dd0*/  STL.64 [R1+0x1060], R4 ;  /* 0x0010600401007387 */ /* 0x000fe20000100a00 */
[C---:B-1----:R-:W-:Y:S03]  /*51de0*/  HMMA.1688.F32.TF32 R8, R12.reuse, R62, R128 ;  /* 0x0000003e0c08723c */ /* 0x042fe60000081080 */
[----:B------:R1:W-:Y:S05]  /*51df0*/  STL.64 [R1+0x1068], R6 ;  /* 0x0010680601007387 */ /* 0x0003ea0000100a00 */
[C---:B-1----:R-:W-:Y:S01]  /*51e00*/  HMMA.1688.F32.TF32 R4, R12.reuse, R66, R124 ;  /* 0x000000420c04723c */ /* 0x042fe2000008107c */
[----:B------:R-:W-:Y:S04]  /*51e10*/  STL.64 [R1+0x1050], R132 ;  /* 0x0010508401007387 */ /* 0x000fe80000100a00 */
[----:B------:R-:W-:Y:S10]  /*51e20*/  STL.64 [R1+0x1058], R134 ;  /* 0x0010588601007387 */ /* 0x000ff40000100a00 */
[----:B------:R-:W-:Y:S04]  /*51e30*/  STL.64 [R1+0x1040], R8 ;  /* 0x0010400801007387 */ /* 0x000fe80000100a00 */
[----:B------:R1:W-:Y:S04]  /*51e40*/  STL.64 [R1+0x1048], R10 ;  /* 0x0010480a01007387 */ /* 0x0003e80000100a00 */
[----:B------:R-:W-:Y:S01]  /*51e50*/  STL.64 [R1+0x1030], R4 ;  /* 0x0010300401007387 */ /* 0x000fe20000100a00 */
[C---:B-1----:R-:W-:Y:S03]  /*51e60*/  HMMA.1688.F32.TF32 R8, R12.reuse, R74, R116 ;  /* 0x0000004a0c08723c */ /* 0x042fe60000081074 */
[----:B------:R1:W-:Y:S05]  /*51e70*/  STL.64 [R1+0x1038], R6 ;  /* 0x0010380601007387 */ /* 0x0003ea0000100a00 */
[----:B-1----:R-:W-:Y:S01]  /*51e80*/  HMMA.1688.F32.TF32 R4, R12, R78, R92 ;  /* 0x0000004e0c04723c */ /* 0x002fe2000008105c */
[----:B------:R-:W-:Y:S04]  /*51e90*/  STL.64 [R1+0x1020], R120 ;  /* 0x0010207801007387 */ /* 0x000fe80000100a00 */
[----:B------:R-:W-:Y:S03]  /*51ea0*/  STL.64 [R1+0x1028], R122 ;  /* 0x0010287a01007387 */ /* 0x000fe60000100a00 */
[C---:B------:R-:W-:Y:S07]  /*51eb0*/  HMMA.1688.F32.TF32 R168, R84.reuse, R18, R112 ;  /* 0x0000001254a8723c */ /* 0x040fee0000081070 */
[----:B------:R-:W-:Y:S04]  /*51ec0*/  STL.64 [R1+0x1010], R8 ;  /* 0x0010100801007387 */ /* 0x000fe80000100a00 */
[----:B------:R1:W-:Y:S01]  /*51ed0*/  STL.64 [R1+0x1018], R10 ;  /* 0x0010180a01007387 */ /* 0x0003e20000100a00 */
[C---:B------:R-:W-:Y:S03]  /*51ee0*/  HMMA.1688.F32.TF32 R12, R84.reuse, R22, R108 ;  /* 0x00000016540c723c */ /* 0x040fe6000008106c */
[----:B------:R-:W-:Y:S04]  /*51ef0*/  LDS R92, [R3+0x1c280] ;  /* 0x01c28000035c7984 */ /* 0x000fe80000000800 */
[----:B------:R-:W-:Y:S01]  /*51f00*/  LDS R94, [R3+0x1e280] ;  /* 0x01e28000035e7984 */ /* 0x000fe20000000800 */
[C---:B---3--:R-:W-:Y:S03]  /*51f10*/  HMMA.1688.F32.TF32 R80, R84.reuse, R26, R80 ;  /* 0x0000001a5450723c */ /* 0x048fe60000081050 */
[----:B------:R-:W-:Y:S04]  /*51f20*/  STL.64 [R1+0x1000], R4 ;  /* 0x0010000401007387 */ /* 0x000fe80000100a00 */
[----:B------:R2:W-:Y:S01]  /*51f30*/  STL.64 [R1+0x1008], R6 ;  /* 0x0010080601007387 */ /* 0x0005e20000100a00 */
[C---:B-1----:R-:W-:Y:S03]  /*51f40*/  HMMA.1688.F32.TF32 R8, R84.reuse, R30, R104 ;  /* 0x0000001e5408723c */ /* 0x042fe60000081068 */
[----:B------:R-:W-:Y:S04]  /*51f50*/  LDS R93, [R240+0x1c280] ;  /* 0x01c28000f05d7984 */ /* 0x000fe80000000800 */
[----:B------:R-:W1:Y:S01]  /*51f60*/  LDS R95, [R240+0x1e280] ;  /* 0x01e28000f05f7984 */ /* 0x000e620000000800 */
[C---:B--2---:R-:W-:Y:S03]  /*51f70*/  HMMA.1688.F32.TF32 R4, R84.reuse, R34, R100 ;  /* 0x000000225404723c */ /* 0x044fe60000081064 */
[----:B------:R-:W-:Y:S04]  /*51f80*/  STL.64 [R1+0x21c8], R168 ;  /* 0x0021c8a801007387 */ /* 0x000fe80000100a00 */
[----:B------:R-:W-:Y:S04]  /*51f90*/  STL.64 [R1+0x21c0], R170 ;  /* 0x0021c0aa01007387 */ /* 0x000fe80000100a00 */
[----:B------:R-:W-:Y:S04]  /*51fa0*/  STL.64 [R1+0x21d8], R12 ;  /* 0x0021d80c01007387 */ /* 0x000fe80000100a00 */
[----:B------:R2:W-:Y:S04]  /*51fb0*/  STL.64 [R1+0x21d0], R14 ;  /* 0x0021d00e01007387 */ /* 0x0005e80000100a00 */
[----:B------:R-:W-:Y:S04]  /*51fc0*/  STL.64 [R1+0x21e8], R80 ;  /* 0x0021e85001007387 */ /* 0x000fe80000100a00 */
[----:B------:R-:W-:Y:S01]  /*51fd0*/  STL.64 [R1+0x21e0], R82 ;  /* 0x0021e05201007387 */ /* 0x000fe20000100a00 */
[C---:B--2---:R-:W-:Y:S03]  /*51fe0*/  HMMA.1688.F32.TF32 R12, R84.reuse, R38, R96 ;  /* 0x00000026540c723c */ /* 0x044fe60000081060 */
        /* <DEDUP_REMOVED lines=114> */
[----:B---3--:R-:W-:Y:S01]  /*52710*/  HMMA.1688.F32.TF32 R4, R84, R78, R96 ;  /* 0x0000004e5404723c */ /* 0x008fe20000081060 */
[----:B------:R-:W-:Y:S04]  /*52720*/  STL.64 [R1+0xf40], R12 ;  /* 0x000f400c01007387 */ /* 0x000fe80000100a00 */
[----:B------:R-:W-:Y:S03]  /*52730*/  STL.64 [R1+0xf48], R14 ;  /* 0x000f480e01007387 */ /* 0x000fe60000100a00 */
[C---:B-1----:R-:W-:Y:S01]  /*52740*/  HMMA.1688.F32.TF32 R164, R92.reuse, R18, R140 ;  /* 0x000000125ca4723c */ /* 0x042fe2000008108c */
[----:B------:R-:W-:Y:S04]  /*52750*/  LDS R96, [R3+0x1c300] ;  /* 0x01c3000003607984 */ /* 0x000fe80000000800 */
[----:B------:R-:W-:Y:S03]  /*52760*/  LDS R98, [R3+0x1e300] ;  /* 0x01e3000003627984 */ /* 0x000fe60000000800 */
[C---:B------:R-:W-:Y:S01]  /*52770*/  HMMA.1688.F32.TF32 R84, R92.reuse, R22, R136 ;  /* 0x000000165c54723c */ /* 0x040fe20000081088 */
[----:B------:R-:W-:Y:S04]  /*52780*/  STL.64 [R1+0xf30], R8 ;  /* 0x000f300801007387 */ /* 0x000fe80000100a00 */
[----:B------:R-:W-:Y:S03]  /*52790*/  STL.64 [R1+0xf38], R10 ;  /* 0x000f380a01007387 */ /* 0x000fe60000100a00 */
[C---:B------:R-:W-:Y:S01]  /*527a0*/  HMMA.1688.F32.TF32 R88, R92.reuse, R26, R88 ;  /* 0x0000001a5c58723c */ /* 0x040fe20000081058 */
[----:B------:R-:W-:Y:S04]  /*527b0*/  STL.64 [R1+0xf20], R4 ;  /* 0x000f200401007387 */ /* 0x000fe80000100a00 */
[----:B------:R1:W-:Y:S04]  /*527c0*/  STL.64 [R1+0xf28], R6 ;  /* 0x000f280601007387 */ /* 0x0003e80000100a00 */
[----:B------:R-:W-:Y:S04]  /*527d0*/  LDS R97, [R240+0x1c300] ;  /* 0x01c30000f0617984 */ /* 0x000fe80000000800 */
[----:B------:R-:W2:Y:S01]  /*527e0*/  LDS R99, [R240+0x1e300] ;  /* 0x01e30000f0637984 */ /* 0x000ea20000000800 */
[C---:B-1----:R-:W-:Y:S03]  /*527f0*/  HMMA.1688.F32.TF32 R4, R92.reuse, R30, R132 ;  /* 0x0000001e5c04723c */ /* 0x042fe60000081084 */
        /* <DEDUP_REMOVED lines=27> */
[----:B------:R1:W-:Y:S04]  /*529b0*/  STL.64 [R1+0xe78], R6 ;  /* 0x000e780601007387 */ /* 0x0003e80000100a00 */
[----:B------:R-:W-:Y:S04]  /*529c0*/  LDS R100, [R3+0x1c380] ;  /* 0x01c3800003647984 */ /* 0x000fe80000000800 */
[----:B------:R-:W-:Y:S01]  /*529d0*/  LDS R102, [R3+0x1e380] ;  /* 0x01e3800003667984 */ /* 0x000fe20000000800 */
[C---:B-1----:R-:W-:Y:S05]  /*529e0*/  HMMA.1688.F32.TF32 R4, R92.reuse, R66, R236 ;  /* 0x000000425c04723c */ /* 0x042fea00000810ec */
[----:B------:R-:W-:Y:S04]  /*529f0*/  STL.64 [R1+0xe60], R12 ;  /* 0x000e600c01007387 */ /* 0x000fe80000100a00 */
[----:B------:R1:W-:Y:S04]  /*52a00*/  STL.64 [R1+0xe68], R14 ;  /* 0x000e680e01007387 */ /* 0x0003e80000100a00 */
[----:B------:R-:W-:Y:S04]  /*52a10*/  STL.64 [R1+0xf00], R8 ;  /* 0x000f000801007387 */ /* 0x000fe80000100a00 */
[----:B------:R3:W-:Y:S01]  /*52a20*/  STL.64 [R1+0xf08], R10 ;  /* 0x000f080a01007387 */ /* 0x0007e20000100a00 */
[C---:B-1----:R-:W-:Y:S03]  /*52a30*/  HMMA.1688.F32.TF32 R12, R92.reuse, R70, R244 ;  /* 0x000000465c0c723c */ /* 0x042fe600000810f4 */
[----:B------:R-:W-:Y:S04]  /*52a40*/  LDS R101, [R240+0x1c380] ;  /* 0x01c38000f0657984 */ /* 0x000fe80000000800 */
[----:B------:R-:W1:Y:S01]  /*52a50*/  LDS R103, [R240+0x1e380] ;  /* 0x01e38000f0677984 */ /* 0x000e620000000800 */
[C---:B---3--:R-:W-:Y:S03]  /*52a60*/  HMMA.1688.F32.TF32 R8, R92.reuse, R74, R248 ;  /* 0x0000004a5c08723c */ /* 0x048fe600000810f8 */
[----:B------:R-:W-:Y:S04]  /*52a70*/  STL.64 [R1+0xee0], R4 ;  /* 0x000ee00401007387 */ /* 0x000fe80000100a00 */
[----:B------:R3:W-:Y:S02]  /*52a80*/  STL.64 [R1+0xee8], R6 ;  /* 0x000ee80601007387 */ /* 0x0007e40000100a00 */
[----:B---3--:R-:W-:Y:S06]  /*52a90*/  HMMA.1688.F32.TF32 R4, R92, R78, R232 ;  /* 0x0000004e5c04723c */ /* 0x008fec00000810e8 */
        /* <DEDUP_REMOVED lines=90> */
[----:B------:R-:W-:Y:S04]  /*53040*/  STL.64 [R1+0x60], R4 ;  /* 0x0000600401007387 */ /* 0x000fe80000100a00 */
[----:B------:R2:W-:Y:S02]  /*53050*/  STL.64 [R1+0x68], R6 ;  /* 0x0000680601007387 */ /* 0x0005e40000100a00 */
[C---:B--2---:R-:W-:Y:S08]  /*53060*/  HMMA.1688.F32.TF32 R4, R96.reuse, R42, R132 ;  /* 0x0000002a6004723c */ /* 0x044ff00000081084 */
[----:B------:R-:W-:Y:S04]  /*53070*/  STL.64 [R1+0x150], R12 ;  /* 0x0001500c01007387 */ /* 0x000fe80000100a00 */
[----:B------:R2:W-:Y:S04]  /*53080*/  STL.64 [R1+0x158], R14 ;  /* 0x0001580e01007387 */ /* 0x0005e80000100a00 */
[----:B------:R-:W-:Y:S04]  /*53090*/  STL.64 [R1+0x220], R8 ;  /* 0x0002200801007387 */ /* 0x000fe80000100a00 */
[----:B------:R3:W-:Y:S01]  /*530a0*/  STL.64 [R1+0x228], R10 ;  /* 0x0002280a01007387 */ /* 0x0007e20000100a00 */
[C---:B--2---:R-:W-:Y:S03]  /*530b0*/  HMMA.1688.F32.TF32 R12, R96.reuse, R46, R128 ;  /* 0x0000002e600c723c */ /* 0x044fe60000081080 */
[----:B------:R-:W-:Y:S05]  /*530c0*/  STL.64 [R1+0x320], R4 ;  /* 0x0003200401007387 */ /* 0x000fea0000100a00 */
[C---:B---3--:R-:W-:Y:S01]  /*530d0*/  HMMA.1688.F32.TF32 R8, R96.reuse, R50, R124 ;  /* 0x000000326008723c */ /* 0x048fe2000008107c */
[----:B------:R2:W-:Y:S07]  /*530e0*/  STL.64 [R1+0x328], R6 ;  /* 0x0003280601007387 */ /* 0x0005ee0000100a00 */
[C---:B--2---:R-:W-:Y:S07]  /*530f0*/  HMMA.1688.F32.TF32 R4, R96.reuse, R54, R120 ;  /* 0x000000366004723c */ /* 0x044fee0000081078 */
        /* <DEDUP_REMOVED lines=14> */
[----:B------:R-:W-:Y:S04]  /*531e0*/  LDS R108, [R3+0x1c400] ;  /* 0x01c40000036c7984 */ /* 0x000fe80000000800 */
[----:B------:R-:W-:Y:S01]  /*531f0*/  LDS R110, [R3+0x1e400] ;  /* 0x01e40000036e7984 */ /* 0x000fe20000000800 */
[----:B---3--:R-:W-:Y:S03]  /*53200*/  HMMA.1688.F32.TF32 R8, R96, R74, R236 ;  /* 0x0000004a6008723c */ /* 0x008fe600000810ec */
[----:B------:R-:W-:Y:S04]  /*53210*/  STL.64 [R1+0xde0], R4 ;  /* 0x000de00401007387 */ /* 0x000fe80000100a00 */
[----:B------:R2:W-:Y:S01]  /*53220*/  STL.64 [R1+0xde8], R6 ;  /* 0x000de80601007387 */ /* 0x0005e20000100a00 */
[----:B-1----:R-:W-:Y:S03]  /*53230*/  HMMA.1688.F32.TF32 R156, R100, R18, R248 ;  /* 0x00000012649c723c */ /* 0x002fe600000810f8 */
[----:B------:R-:W-:Y:S04]  /*53240*/  LDS R109, [R240+0x1c400] ;  /* 0x01c40000f06d7984 */ /* 0x000fe80000000800 */
[----:B------:R-:W1:Y:S01]  /*53250*/  LDS R111, [R240+0x1e400] ;  /* 0x01e40000f06f7984 */ /* 0x000e620000000800 */
[----:B--2---:R-:W-:Y:S03]  /*53260*/  HMMA.1688.F32.TF32 R4, R96, R78, R244 ;  /* 0x0000004e6004723c */ /* 0x004fe600000810f4 */
[----:B------:R-:W-:Y:S04]  /*53270*/  STL.64 [R1+0xdd0], R12 ;  /* 0x000dd00c01007387 */ /* 0x000fe80000100a00 */
[----:B------:R-:W-:Y:S04]  /*53280*/  STL.64 [R1+0xdd8], R14 ;  /* 0x000dd80e01007387 */ /* 0x000fe80000100a00 */
[----:B------:R-:W-:Y:S04]  /*53290*/  STL.64 [R1+0xdc0], R8 ;  /* 0x000dc00801007387 */ /* 0x000fe80000100a00 */
[----:B------:R-:W-:Y:S08]  /*532a0*/  STL.64 [R1+0xdc8], R10 ;  /* 0x000dc80a01007387 */ /* 0x000ff00000100a00 */
        /* <DEDUP_REMOVED lines=91> */
[C---:B--2---:R-:W-:Y:S08]  /*53860*/  HMMA.1688.F32.TF32 R4, R100.reuse, R30, R184 ;  /* 0x0000001e6404723c */ /* 0x044ff000000810b8 */
[C---:B---3--:R-:W-:Y:S08]  /*53870*/  HMMA.1688.F32.TF32 R8, R100.reuse, R26, R188 ;  /* 0x0000001a6408723c */ /* 0x048ff000000810bc */
[C---:B------:R-:W-:Y:S11]  /*53880*/  HMMA.1688.F32.TF32 R12, R100.reuse, R34, R180 ;  /* 0x00000022640c723c */ /* 0x040ff600000810b4 */
[----:B------:R-:W-:Y:S04]  /*53890*/  @!UPT UIADD3 URZ, URZ, URZ, URZ ;  /* 0x0000003f3f3ff290 */ /* 0x000fe8000fffe03f */
[----:B------:R-:W-:Y:S04]  /*538a0*/  STL.64 [R1+0x50], R8 ;  /* 0x0000500801007387 */ /* 0x000fe80000100a00 */
[----:B------:R2:W-:Y:S04]  /*538b0*/  STL.64 [R1+0x58], R10 ;  /* 0x0000580a01007387 */ /* 0x0005e80000100a00 */
[----:B------:R-:W-:Y:S04]  /*538c0*/  STL.64 [R1+0x40], R4 ;  /* 0x0000400401007387 */ /* 0x000fe80000100a00 */
[----:B------:R4:W-:Y:S01]  /*538d0*/  STL.64 [R1+0x48], R6 ;  /* 0x0000480601007387 */ /* 0x0009e20000100a00 */
[C---:B--2---:R-:W-:Y:S08]  /*538e0*/  HMMA.1688.F32.TF32 R8, R100.reuse, R38, R176 ;  /* 0x000000266408723c */ /* 0x044ff000000810b0 */
[C---:B----4-:R-:W-:Y:S01]  /*538f0*/  HMMA.1688.F32.TF32 R4, R100.reuse, R42, R152 ;  /* 0x0000002a6404723c */ /* 0x050fe20000081098 */
        /* <DEDUP_REMOVED lines=10> */
[----:B------:R2:W-:Y:S08]  /*539a0*/  STL.64 [R1+0x438], R14 ;  /* 0x0004380e01007387 */ /* 0x0005f00000100a00 */
        /* <DEDUP_REMOVED lines=15> */
[----:B---3--:R-:W-:Y:S03]  /*53aa0*/  HMMA.1688.F32.TF32 R4, R100, R78, R116 ;  /* 0x0000004e6404723c */ /* 0x008fe60000081074 */
[----:B------:R-:W-:Y:S04]  /*53ab0*/  STL.64 [R1+0xd20], R12 ;  /* 0x000d200c01007387 */ /* 0x000fe80000100a00 */
[----:B------:R-:W-:Y:S01]  /*53ac0*/  STL.64 [R1+0xd28], R14 ;  /* 0x000d280e01007387 */ /* 0x000fe20000100a00 */
[C---:B-1----:R-:W-:Y:S03]  /*53ad0*/  HMMA.1688.F32.TF32 R104, R108.reuse, R18, R104 ;  /* 0x000000126c68723c */ /* 0x042fe60000081068 */
[----:B------:R-:W-:Y:S04]  /*53ae0*/  LDS R116, [R3+0x1c480] ;  /* 0x01c4800003747984 */ /* 0x000fe80000000800 */
[----:B------:R-:W-:Y:S01]  /*53af0*/  LDS R118, [R3+0x1e480] ;  /* 0x01e4800003767984 */ /* 0x000fe20000000800 */
[C---:B------:R-:W-:Y:S03]  /*53b00*/  HMMA.1688.F32.TF32 R100, R108.reuse, R22, R120 ;  /* 0x000000166c64723c */ /* 0x040fe60000081078 */
[----:B------:R-:W-:Y:S04]  /*53b10*/  STL.64 [R1+0xd00], R8 ;  /* 0x000d000801007387 */ /* 0x000fe80000100a00 */
[----:B------:R1:W-:Y:S04]  /*53b20*/  STL.64 [R1+0xd08], R10 ;  /* 0x000d080a01007387 */ /* 0x0003e80000100a00 */
[----:B------:R-:W-:Y:S04]  /*53b30*/  STL.64 [R1+0xcf0], R4 ;  /* 0x000cf00401007387 */ /* 0x000fe80000100a00 */
[----:B------:R2:W-:Y:S01]  /*53b40*/  STL.64 [R1+0xcf8], R6 ;  /* 0x000cf80601007387 */ /* 0x0005e20000100a00 */
[C---:B-1----:R-:W-:Y:S03]  /*53b50*/  HMMA.1688.F32.TF32 R8, R108.reuse, R26, R112 ;  /* 0x0000001a6c08723c */ /* 0x042fe60000081070 */
[----:B------:R-:W-:Y:S04]  /*53b60*/  LDS R117, [R240+0x1c480] ;  /* 0x01c48000f0757984 */ /* 0x000fe80000000800 */
[----:B------:R-:W1:Y:S01]  /*53b70*/  LDS R119, [R240+0x1e480] ;  /* 0x01e48000f0777984 */ /* 0x000e620000000800 */
[C---:B--2---:R-:W-:Y:S03]  /*53b80*/  HMMA.1688.F32.TF32 R4, R108.reuse, R30, R236 ;  /* 0x0000001e6c04723c */ /* 0x044fe600000810ec */
[----:B------:R-:W-:Y:S04]  /*53b90*/  STL.64 [R1+0x2278], R104 ;  /* 0x0022786801007387 */ /* 0x000fe80000100a00 */
        /* <DEDUP_REMOVED lines=131> */
[----:B------:R-:W-:Y:S03]  /*543d0*/  LDS R126, [R3+0x1e500] ;  /* 0x01e50000037e7984 */ /* 0x000fe60000000800 */
[C---:B-1----:R-:W-:Y:S01]  /*543e0*/  HMMA.1688.F32.TF32 R112, R116.reuse, R18, R112 ;  /* 0x000000127470723c */ /* 0x042fe20000081070 */
[----:B------:R-:W-:Y:S04]  /*543f0*/  STL.64 [R1+0xcb0], R12 ;  /* 0x000cb00c01007387 */ /* 0x000fe80000100a00 */
[----:B------:R1:W-:Y:S03]  /*54400*/  STL.64 [R1+0xcb8], R14 ;  /* 0x000cb80e01007387 */ /* 0x0003e60000100a00 */
[C---:B------:R-:W-:Y:S01]  /*54410*/  HMMA.1688.F32.TF32 R108, R116.reuse, R22, R152 ;  /* 0x00000016746c723c */ /* 0x040fe20000081098 */
[----:B------:R-:W-:Y:S04]  /*54420*/  STL.64 [R1+0xca0], R8 ;  /* 0x000ca00801007387 */ /* 0x000fe80000100a00 */
[----:B------:R2:W-:Y:S03]  /*54430*/  STL.64 [R1+0xca8], R10 ;  /* 0x000ca80a01007387 */ /* 0x0005e60000100a00 */
[C---:B-1----:R-:W-:Y:S01]  /*54440*/  HMMA.1688.F32.TF32 R12, R116.reuse, R26, R148 ;  /* 0x0000001a740c723c */ /* 0x042fe20000081094 */
[----:B------:R-:W-:Y:S04]  /*54450*/  STL.64 [R1+0xc90], R4 ;  /* 0x000c900401007387 */ /* 0x000fe80000100a00 */
[----:B------:R1:W-:Y:S03]  /*54460*/  STL.64 [R1+0xc98], R6 ;  /* 0x000c980601007387 */ /* 0x0003e60000100a00 */
[C---:B--2---:R-:W-:Y:S01]  /*54470*/  HMMA.1688.F32.TF32 R8, R116.reuse, R30, R144 ;  /* 0x0000001e7408723c */ /* 0x044fe20000081090 */
[----:B------:R-:W-:Y:S04]  /*54480*/  LDS R125, [R240+0x1c500] ;  /* 0x01c50000f07d7984 */ /* 0x000fe80000000800 */
[----:B------:R-:W2:Y:S03]  /*54490*/  LDS R127, [R240+0x1e500] ;  /* 0x01e50000f07f7984 */ /* 0x000ea60000000800 */
[C---:B-1----:R-:W-:Y:S01]  /*544a0*/  HMMA.1688.F32.TF32 R4, R116.reuse, R34, R228 ;  /* 0x000000227404723c */ /* 0x042fe200000810e4 */
[----:B------:R-:W-:Y:S04]  /*544b0*/  STL.64 [R1+0x2298], R114 ;  /* 0x0022987201007387 */ /* 0x000fe80000100a00 */
[----:B------:R-:W-:Y:S04]  /*544c0*/  STL.64 [R1+0x2290], R112 ;  /* 0x0022907001007387 */ /* 0x000fe80000100a00 */
[----:B------:R-:W-:Y:S04]  /*544d0*/  STL.64 [R1+0x22a8], R110 ;  /* 0x0022a86e01007387 */ /* 0x000fe80000100a00 */
[----:B------:R-:W-:Y:S04]  /*544e0*/  STL.64 [R1+0x22a0], R108 ;  /* 0x0022a06c01007387 */ /* 0x000fe80000100a00 */
[----:B------:R-:W-:Y:S04]  /*544f0*/  STL.64 [R1+0x10], R12 ;  /* 0x0000100c01007387 */ /* 0x000fe80000100a00 */
[----:B------:R1:W-:Y:S04]  /*54500*/  STL.64 [R1+0x18], R14 ;  /* 0x0000180e01007387 */ /* 0x0003e80000100a00 */
[----:B------:R-:W-:Y:S04]  /*54510*/  STL.64 [R1], R8 ;  /* 0x0000000801007387 */ /* 0x000fe80000100a00 */
[----:B------:R3:W-:Y:S01]  /*54520*/  STL.64 [R1+0x8], R10 ;  /* 0x0000080a01007387 */ /* 0x0007e20000100a00 */
[C---:B-1----:R-:W-:Y:S03]  /*54530*/  HMMA.1688.F32.TF32 R12, R116.reuse, R38, R140 ;  /* 0x00000026740c723c */ /* 0x042fe6000008108c */
[----:B------:R-:W-:Y:S04]  /*54540*/  STL.64 [R1+0x1d0], R4 ;  /* 0x0001d00401007387 */ /* 0x000fe80000100a00 */
[----:B------:R1:W-:Y:S01]  /*54550*/  STL.64 [R1+0x1d8], R6 ;  /* 0x0001d80601007387 */ /* 0x0003e20000100a00 */
[C---:B---3--:R-:W-:Y:S08]  /*54560*/  HMMA.1688.F32.TF32 R8, R116.reuse, R42, R136 ;  /* 0x0000002a7408723c */ /* 0x048ff00000081088 */
        /* <DEDUP_REMOVED lines=101> */
[C---:B-1----:R-:W-:Y:S03]  /*54bc0*/  HMMA.1688.F32.TF32 R4, R116.reuse, R78, R132 ;  /* 0x0000004e7404723c */ /* 0x042fe60000081084 */
[----:B------:R-:W-:Y:S04]  /*54bd0*/  LDS R132, [R3+0x1c580] ;  /* 0x01c5800003847984 */ /* 0x000fe80000000800 */
[----:B------:R-:W-:Y:S04]  /*54be0*/  LDS R134, [R3+0x1e580] ;  /* 0x01e5800003867984 */ /* 0x000fe80000000800 */
[----:B------:R-:W-:Y:S04]  /*54bf0*/  LDS R133, [R240+0x1c580] ;  /* 0x01c58000f0857984 */ /* 0x000fe80000000800 */
[----:B------:R-:W1:Y:S01]  /*54c00*/  LDS R135, [R240+0x1e580] ;  /* 0x01e58000f0877984 */ /* 0x000e620000000800 */
[----:B--2---:R-:W-:Y:S03]  /*54c10*/  HMMA.1688.F32.TF32 R8, R116, R74, R140 ;  /* 0x0000004a7408723c */ /* 0x004fe6000008108c */
[----:B------:R-:W-:Y:S04]  /*54c20*/  LDS R140, [R3+0x1c600] ;  /* 0x01c60000038c7984 */ /* 0x000fe80000000800 */
[----:B------:R-:W-:Y:S04]  /*54c30*/  LDS R142, [R3+0x1e600] ;  /* 0x01e60000038e7984 */ /* 0x000fe80000000800 */
[----:B------:R-:W-:Y:S04]  /*54c40*/  LDS R141, [R240+0x1c600] ;  /* 0x01c60000f08d7984 */ /* 0x000fe80000000800 */
[----:B------:R-:W2:Y:S08]  /*54c50*/  LDS R143, [R240+0x1e600] ;  /* 0x01e60000f08f7984 */ /* 0x000eb00000000800 */
[----:B------:R-:W-:Y:S04]  /*54c60*/  STL.64 [R1+0xbe0], R8 ;  /* 0x000be00801007387 */ /* 0x000fe80000100a00 */
[----:B------:R1:W-:Y:S01]  /*54c70*/  STL.64 [R1+0xbe8], R10 ;  /* 0x000be80a01007387 */ /* 0x0003e20000100a00 */
[C---:B---3--:R-:W-:Y:S03]  /*54c80*/  HMMA.1688.F32.TF32 R120, R124.reuse, R18, R120 ;  /* 0x000000127c78723c */ /* 0x048fe60000081078 */
[----:B------:R-:W-:Y:S04]  /*54c90*/  STL.64 [R1+0xbb0], R4 ;  /* 0x000bb00401007387 */ /* 0x000fe80000100a00 */
[----:B------:R3:W-:Y:S01]  /*54ca0*/  STL.64 [R1+0xbb8], R6 ;  /* 0x000bb80601007387 */ /* 0x0007e20000100a00 */
[C---:B-1----:R-:W-:Y:S08]  /*54cb0*/  HMMA.1688.F32.TF32 R8, R124.reuse, R38, R188 ;  /* 0x000000267c08723c */ /* 0x042ff000000810bc */
[C---:B----4-:R-:W-:Y:S08]  /*54cc0*/  HMMA.1688.F32.TF32 R116, R124.reuse, R22, R196 ;  /* 0x000000167c74723c */ /* 0x050ff000000810c4 */
[C---:B---3--:R-:W-:Y:S01]  /*54cd0*/  HMMA.1688.F32.TF32 R4, R124.reuse, R42, R184 ;  /* 0x0000002a7c04723c */ /* 0x048fe200000810b8 */
[----:B------:R-:W-:Y:S07]  /*54ce0*/  STL.64 [R1+0x22b8], R122 ;  /* 0x0022b87a01007387 */ /* 0x000fee0000100a00 */
[C---:B------:R-:W-:Y:S01]  /*54cf0*/  HMMA.1688.F32.TF32 R12, R124.reuse, R34, R192 ;  /* 0x000000227c0c723c */ /* 0x040fe200000810c0 */
[----:B------:R-:W-:Y:S06]  /*54d00*/  STL.64 [R1+0x22b0], R120 ;  /* 0x0022b07801007387 */ /* 0x000fec0000100a00 */
[----:B------:R-:W-:Y:S04]  /*54d10*/  STL.64 [R1+0x22c8], R118 ;  /* 0x0022c87601007387 */ /* 0x000fe80000100a00 */
[----:B------:R-:W-:Y:S11]  /*54d20*/  STL.64 [R1+0x22c0], R116 ;  /* 0x0022c07401007387 */ /* 0x000ff60000100a00 */
[----:B------:R-:W-:Y:S01]  /*54d30*/  @!UPT UIADD3 URZ, URZ, URZ, URZ ;  /* 0x0000003f3f3ff290 */ /* 0x000fe2000fffe03f */
        /* <DEDUP_REMOVED lines=26> */
[----:B-1----:R-:W-:Y:S07]  /*54ee0*/  HMMA.1688.F32.TF32 R4, R124, R78, R236 ;  /* 0x0000004e7c04723c */ /* 0x002fee00000810ec */
[----:B------:R-:W-:Y:S04]  /*54ef0*/  STL.64 [R1+0xb40], R12 ;  /* 0x000b400c01007387 */ /* 0x000fe80000100a00 */
[----:B------:R-:W-:Y:S04]  /*54f00*/  STL.64 [R1+0xb48], R14 ;  /* 0x000b480e01007387 */ /* 0x000fe80000100a00 */
[----:B------:R-:W-:Y:S04]  /*54f10*/  STL.64 [R1+0xb30], R8 ;  /* 0x000b300801007387 */ /* 0x000fe80000100a00 */
[----:B------:R-:W-:Y:S04]  /*54f20*/  STL.64 [R1+0xb38], R10 ;  /* 0x000b380a01007387 */ /* 0x000fe80000100a00 */
        /* <DEDUP_REMOVED lines=52> */
[----:B----4-:R-:W2:Y:S04]  /*55270*/  LDL.LU R6, [R1+0x878] ;  /* 0x0008780001067983 */ /* 0x010ea80000300800 */
        /* <DEDUP_REMOVED lines=59> */
[----:B------:R-:W-:Y:S08]  /*55630*/  HMMA.1688.F32.TF32 R244, R124, R30, R244 ;  /* 0x0000001e7cf4723c */ /* 0x000ff000000810f4 */
[C---:B--2---:R-:W-:Y:S08]  /*55640*/  HMMA.1688.F32.TF32 R4, R132.reuse, R54, R4 ;  /* 0x000000368404723c */ /* 0x044ff00000081004 */
[C---:B----4-:R-:W-:Y:S08]  /*55650*/  HMMA.1688.F32.TF32 R8, R132.reuse, R50, R8 ;  /* 0x000000328408723c */ /* 0x050ff00000081008 */
[C---:B---3--:R-:W-:Y:S08]  /*55660*/  HMMA.1688.F32.TF32 R88, R132.reuse, R34, R164 ;  /* 0x000000228458723c */ /* 0x048ff000000810a4 */
        /* <DEDUP_REMOVED lines=28> */
[----:B------:R-:W-:Y:S04]  /*55830*/  STL.64 [R1+0xaf0], R12 ;  /* 0x000af00c01007387 */ /* 0x000fe80000100a00 */
[----:B------:R-:W-:Y:S04]  /*55840*/  STL.64 [R1+0xaf8], R14 ;  /* 0x000af80e01007387 */ /* 0x000fe80000100a00 */
[----:B------:R-:W-:Y:S04]  /*55850*/  STL.64 [R1+0xae0], R8 ;  /* 0x000ae00801007387 */ /* 0x000fe80000100a00 */
[----:B------:R-:W-:Y:S04]  /*55860*/  STL.64 [R1+0xae8], R10 ;  /* 0x000ae80a01007387 */ /* 0x000fe80000100a00 */
[----:B------:R-:W-:Y:S04]  /*55870*/  STL.64 [R1+0xad0], R4 ;  /* 0x000ad00401007387 */ /* 0x000fe80000100a00 */
[----:B------:R1:W-:Y:S02]  /*55880*/  STL.64 [R1+0xad8], R6 ;  /* 0x000ad80601007387 */ /* 0x0003e40000100a00 */
[C---:B-1----:R-:W-:Y:S08]  /*55890*/  HMMA.1688.F32.TF32 R4, R140.reuse, R34, R192 ;  /* 0x000000228c04723c */ /* 0x042ff000000810c0 */
        /* <DEDUP_REMOVED lines=17> */
[----:B------:R-:W-:Y:S04]  /*559b0*/  LDS R180, [R3+0x1c700] ;  /* 0x01c7000003b47984 */ /* 0x000fe80000000800 */
[----:B------:R-:W-:Y:S01]  /*559c0*/  LDS R182, [R3+0x1e700] ;  /* 0x01e7000003b67984 */ /* 0x000fe20000000800 */
[C---:B------:R-:W-:Y:S03]  /*559d0*/  HMMA.1688.F32.TF32 R12, R140.reuse, R54, R176 ;  /* 0x000000368c0c723c */ /* 0x040fe600000810b0 */
[----:B------:R-:W-:Y:S04]  /*559e0*/  LDS R181, [R240+0x1c700] ;  /* 0x01c70000f0b57984 */ /* 0x000fe80000000800 */
[----:B------:R-:W1:Y:S01]  /*559f0*/  LDS R183, [R240+0x1e700] ;  /* 0x01e70000f0b77984 */ /* 0x000e620000000800 */
[C---:B------:R-:W-:Y:S07]  /*55a00*/  HMMA.1688.F32.TF32 R8, R140.reuse, R58, R152 ;  /* 0x0000003a8c08723c */ /* 0x040fee0000081098 */
[----:B------:R-:W-:Y:S04]  /*55a10*/  STL.64 [R1+0x660], R4 ;  /* 0x0006600401007387 */ /* 0x000fe80000100a00 */
[----:B------:R3:W-:Y:S02]  /*55a20*/  STL.64 [R1+0x668], R6 ;  /* 0x0006680601007387 */ /* 0x0007e40000100a00 */
[----:B---3--:R-:W-:Y:S02]  /*55a30*/  HMMA.1688.F32.TF32 R4, R140, R62, R148 ;  /* 0x0000003e8c04723c */ /* 0x008fe40000081094 */
[----:B------:R-:W-:Y:S04]  /*55a40*/  STL.64 [R1+0x680], R12 ;  /* 0x0006800c01007387 */ /* 0x000fe80000100a00 */
[----:B------:R-:W-:Y:S04]  /*55a50*/  STL.64 [R1+0x688], R14 ;  /* 0x0006880e01007387 */ /* 0x000fe80000100a00 */
[----:B------:R-:W3:Y:S04]  /*55a60*/  LDL.LU R184, [R1+0x720] ;  /* 0x0007200001b87983 */ /* 0x000ee80000300800 */
[----:B------:R-:W-:Y:S04]  /*55a70*/  STL.64 [R1+0x6a0], R8 ;  /* 0x0006a00801007387 */ /* 0x000fe80000100a00 */
[----:B------:R-:W-:Y:S05]  /*55a80*/  STL.64 [R1+0x6a8], R10 ;  /* 0x0006a80a01007387 */ /* 0x000fea0000100a00 */
        /* <DEDUP_REMOVED lines=29> */
[----:B----4-:R-:W4:Y:S04]  /*55c60*/  LDL.LU R4, [R1+0x800] ;  /* 0x0008000001047983 */ /* 0x010f280000300800 */
[----:B------:R-:W4:Y:S04]  /*55c70*/  LDL.LU R5, [R1+0x804] ;  /* 0x0008040001057983 */ /* 0x000f280000300800 */
[----:B-1----:R-:W4:Y:S04]  /*55c80*/  LDL.LU R6, [R1+0x808] ;  /* 0x0008080001067983 */ /* 0x002f280000300800 */
        /* <DEDUP_REMOVED lines=74> */
[----:B------:R-:W-:Y:S08]  /*56130*/  HMMA.1688.F32.TF32 R232, R132, R30, R232 ;  /* 0x0000001e84e8723c */ /* 0x000ff000000810e8 */
[----:B------:R-:W-:Y:S01]  /*56140*/  HMMA.1688.F32.TF32 R132, R140, R22, R204 ;  /* 0x000000168c84723c */ /* 0x000fe200000810cc */
[----:B------:R-:W4:Y:S04]  /*56150*/  LDL.LU R204, [R1+0x760] ;  /* 0x0007600001cc7983 */ /* 0x000f280000300800 */
[----:B------:R-:W4:Y:S04]  /*56160*/  LDL.LU R205, [R1+0x764] ;  /* 0x0007640001cd7983 */ /* 0x000f280000300800 */
[----:B------:R-:W4:Y:S04]  /*56170*/  LDL.LU R206, [R1+0x768] ;  /* 0x0007680001ce7983 */ /* 0x000f280000300800 */
[----:B------:R-:W4:Y:S01]  /*56180*/  LDL.LU R207, [R1+0x76c] ;  /* 0x00076c0001cf7983 */ /* 0x000f220000300800 */
[----:B--2---:R-:W-:Y:S08]  /*56190*/  HMMA.1688.F32.TF32 R80, R144, R54, R80 ;  /* 0x000000369050723c */ /* 0x004ff00000081050 */
[C---:B---3--:R-:W-:Y:S08]  /*561a0*/  HMMA.1688.F32.TF32 R108, R140.reuse, R66, R104 ;  /* 0x000000428c6c723c */ /* 0x048ff00000081068 */
[C---:B------:R-:W-:Y:S08]  /*561b0*/  HMMA.1688.F32.TF32 R104, R140.reuse, R70, R96 ;  /* 0x000000468c68723c */ /* 0x040ff00000081060 */
        /* <DEDUP_REMOVED lines=52> */
[----:B------:R-:W-:-:S06]  /*56500*/  IMAD.MOV.U32 R192, RZ, RZ, R242 ;  /* 0x000000ffffc07224 */ /* 0x000fcc00078e00f2 */
[----:B------:R-:W-:Y:S04]  /*56510*/  STL.64 [R1+0x90], R12 ;  /* 0x0000900c01007387 */ /* 0x000fe80000100a00 */
[----:B------:R2:W-:Y:S04]  /*56520*/  STL.64 [R1+0x98], R14 ;  /* 0x0000980e01007387 */ /* 0x0005e80000100a00 */
[----:B------:R-:W-:Y:S01]  /*56530*/  STL.64 [R1+0x80], R8 ;  /* 0x0000800801007387 */ /* 0x000fe20000100a00 */
[----:B------:R-:W-:-:S03]  /*56540*/  IMAD.MOV.U32 R193, RZ, RZ, R241 ;  /* 0x000000ffffc17224 */ /* 0x000fc600078e00f1 */
[----:B------:R-:W-:Y:S04]  /*56550*/  STL.64 [R1+0x88], R10 ;  /* 0x0000880a01007387 */ /* 0x000fe80000100a00 */
[----:B------:R-:W3:Y:S04]  /*56560*/  LDL.LU R242, [R1+0x230c] ;  /* 0x00230c0001f27983 */ /* 0x000ee80000300800 */
[----:B------:R-:W-:Y:S04]  /*56570*/  STL.64 [R1+0x2a0], R4 ;  /* 0x0002a00401007387 */ /* 0x000fe80000100a00 */
[----:B------:R4:W-:Y:S04]  /*56580*/  STL.64 [R1+0x2a8], R6 ;  /* 0x0002a80601007387 */ /* 0x0009e80000100a00 */
[----:B------:R-:W4:Y:S01]  /*56590*/  LDL.LU R241, [R1+0x2308] ;  /* 0x0023080001f17983 */ /* 0x000f220000300800 */
[----:B------:R-:W-:-:S02]  /*565a0*/  IMAD.MOV.U32 R172, RZ, RZ, R252 ;  /* 0x000000ffffac7224 */ /* 0x000fc400078e00fc */
[----:B------:R-:W-:Y:S01]  /*565b0*/  IMAD.MOV.U32 R173, RZ, RZ, R243 ;  /* 0x000000ffffad7224 */ /* 0x000fe200078e00f3 */
[----:B------:R-:W4:Y:S04]  /*565c0*/  LDL.LU R252, [R1+0x2304] ;  /* 0x0023040001fc7983 */ /* 0x000f280000300800 */
[----:B------:R-:W4:Y:S01]  /*565d0*/  LDL.LU R243, [R1+0x2300] ;  /* 0x0023000001f37983 */ /* 0x000f220000300800 */
[----:B--2---:R-:W-:Y:S01]  /*565e0*/  MOV R14, R2 ;  /* 0x00000002000e7202 */ /* 0x004fe20000000f00 */
[----:B------:R-:W-:Y:S01]  /*565f0*/  IMAD.MOV.U32 R15, RZ, RZ, R0 ;  /* 0x000000ffff0f7224 */ /* 0x000fe200078e0000 */
[C---:B------:R-:W-:Y:S08]  /*56600*/  HMMA.1688.F32.TF32 R136, R140.reuse, R18, R136 ;  /* 0x000000128c88723c */ /* 0x040ff00000081088 */
[----:B------:R-:W-:Y:S08]  /*56610*/  HMMA.1688.F32.TF32 R228, R140, R26, R228 ;  /* 0x0000001a8ce4723c */ /* 0x000ff000000810e4 */
[C---:B------:R-:W-:Y:S08]  /*56620*/  HMMA.1688.F32.TF32 R148, R144.reuse, R18, R148 ;  /* 0x000000129094723c */ /* 0x040ff00000081094 */
[C---:B------:R-:W-:Y:S08]  /*56630*/  HMMA.1688.F32.TF32 R220, R144.reuse, R26, R220 ;  /* 0x0000001a90dc723c */ /* 0x040ff000000810dc */
[----:B------:R-:W-:Y:S01]  /*56640*/  HMMA.1688.F32.TF32 R216, R144, R30, R216 ;  /* 0x0000001e90d8723c */ /* 0x000fe200000810d8 */
[----:B------:R-:W-:Y:S01]  /*56650*/  BAR.SYNC.DEFER_BLOCKING 0x0 ;  /* 0x0000000000007b1d */ /* 0x000fe20000010000 */
[----:B---3--:R-:W-:-:S02]  /*56660*/  IMAD.MOV.U32 R13, RZ, RZ, R242 ;  /* 0x000000ffff0d7224 */ /* 0x008fc400078e00f2 */
[----:B----4-:R-:W-:-:S03]  /*56670*/  IMAD.MOV.U32 R12, RZ, RZ, R241 ;  /* 0x000000ffff0c7224 */ /* 0x010fc600078e00f1 */
[----:B------:R-:W2:Y:S04]  /*56680*/  LDL.LU R241, [R1+0x22fc] ;  /* 0x0022fc0001f17983 */ /* 0x000ea80000300800 */
[----:B------:R-:W3:Y:S04]  /*56690*/  LDL.LU R242, [R1+0x22f8] ;  /* 0x0022f80001f27983 */ /* 0x000ee80000300800 */
[----:B------:R-:W4:Y:S01]  /*566a0*/  LDL.LU R2, [R1+0x22f4] ;  /* 0x0022f40001027983 */ /* 0x000f220000300800 */
[----:B------:R-:W-:-:S03]  /*566b0*/  IMAD.MOV.U32 R6, RZ, RZ, R243 ;  /* 0x000000ffff067224 */ /* 0x000fc600078e00f3 */
[----:B------:R-:W2:Y:S01]  /*566c0*/  LDL.LU R0, [R1+0x22f0] ;  /* 0x0022f00001007983 */ /* 0x000ea20000300800 */
[----:B------:R-:W-:-:S03]  /*566d0*/  IMAD.MOV.U32 R7, RZ, RZ, R252 ;  /* 0x000000ffff077224 */ /* 0x000fc600078e00fc */
[----:B------:R-:W2:Y:S04]  /*566e0*/  LDL.LU R4, [R1+0x4c0] ;  /* 0x0004c00001047983 */ /* 0x000ea80000300800 */
[----:B------:R-:W2:Y:S04]  /*566f0*/  LDL.LU R5, [R1+0x4c4] ;  /* 0x0004c40001057983 */ /* 0x000ea80000300800 */
[----:B------:R-:W2:Y:S04]  /*56700*/  LDL.LU R243, [R1+0x22ec] ;  /* 0x0022ec0001f37983 */ /* 0x000ea80000300800 */
[----:B------:R-:W3:Y:S04]  /*56710*/  LDL.LU R252, [R1+0x22e8] ;  /* 0x0022e80001fc7983 */ /* 0x000ee80000300800 */
[----:B------:R-:W4:Y:S04]  /*56720*/  LDL.LU R164, [R1+0x4e0] ;  /* 0x0004e00001a47983 */ /* 0x000f280000300800 */
[----:B------:R-:W4:Y:S04]  /*56730*/  LDL.LU R165, [R1+0x4e4] ;  /* 0x0004e40001a57983 */ /* 0x000f280000300800 */
[----:B------:R-:W4:Y:S04]  /*56740*/  LDL.LU R166, [R1+0x4e8] ;  /* 0x0004e80001a67983 */ /* 0x000f280000300800 */
[----:B------:R-:W4:Y:S04]  /*56750*/  LDL.LU R167, [R1+0x4ec] ;  /* 0x0004ec0001a77983 */ /* 0x000f280000300800 */
[----:B------:R-:W4:Y:S04]  /*56760*/  LDL.LU R84, [R1+0x4f0] ;  /* 0x0004f00001547983 */ /* 0x000f280000300800 */
[----:B------:R-:W4:Y:S01]  /*56770*/  LDL.LU R85, [R1+0x4f4] ;  /* 0x0004f40001557983 */ /* 0x000f220000300800 */
[----:B------:R-:W-:Y:S01]  /*56780*/  HMMA.1688.F32.TF32 R140, R144, R22, R200 ;  /* 0x00000016908c723c */ /* 0x000fe200000810c8 */
[----:B--2---:R-:W-:Y:S01]  /*56790*/  IMAD.MOV.U32 R87, RZ, RZ, R243 ;  /* 0x000000ffff577224 */ /* 0x004fe200078e00f3 */
[----:B---3--:R-:W-:-:S02]  /*567a0*/  MOV R86, R252 ;  /* 0x000000fc00567202 */ /* 0x008fc40000000f00 */
        /* <DEDUP_REMOVED lines=46> */
[----:B------:R-:W-:-:S03]  /*56a90*/  MOV R80, R0 ;  /* 0x0000000000507202 */ /* 0x000fc60000000f00 */
[----:B------:R-:W3:Y:S01]  /*56aa0*/  LDL.LU R160, [R1+0x510] ;  /* 0x0005100001a07983 */ /* 0x000ee20000300800 */
[----:B----4-:R-:W-:-:S03]  /*56ab0*/  IMAD.MOV.U32 R81, RZ, RZ, R2 ;  /* 0x000000ffff517224 */ /* 0x010fc600078e0002 */
[----:B------:R-:W4:Y:S01]  /*56ac0*/  LDL.LU R161, [R1+0x514] ;  /* 0x0005140001a17983 */ /* 0x000f220000300800 */
[----:B------:R-:W-:Y:S02]  /*56ad0*/  IMAD.MOV.U32 R82, RZ, RZ, R242 ;  /* 0x000000ffff527224 */ /* 0x000fe400078e00f2 */
[----:B------:R-:W-:Y:S01]  /*56ae0*/  IMAD.MOV.U32 R83, RZ, RZ, R241 ;  /* 0x000000ffff537224 */ /* 0x000fe200078e00f1 */
[----:B------:R-:W-:Y:S01]  /*56af0*/  MOV R169, R44 ;  /* 0x0000002c00a97202 */ /* 0x000fe20000000f00 */
[----:B------:R-:W-:Y:S02]  /*56b00*/  IMAD.MOV.U32 R168, RZ, RZ, R45 ;  /* 0x000000ffffa87224 */ /* 0x000fe400078e002d */
[----:B------:R-:W-:Y:S02]  /*56b10*/  IMAD.MOV.U32 R170, RZ, RZ, R41 ;  /* 0x000000ffffaa7224 */ /* 0x000fe400078e0029 */
[----:B------:R-:W-:Y:S01]  /*56b20*/  IMAD.MOV.U32 R171, RZ, RZ, R40 ;  /* 0x000000ffffab7224 */ /* 0x000fe200078e0028 */
[----:B------:R-:W-:Y:S01]  /*56b30*/  HMMA.1688.F32.TF32 R144, R180, R18, R208 ;  /* 0x00000012b490723c */ /* 0x000fe200000810d0 */
[----:B------:R-:W-:Y:S01]  /*56b40*/  IMAD.MOV.U32 R8, RZ, RZ, R53 ;  /* 0x000000ffff087224 */ /* 0x000fe200078e0035 */
[----:B------:R-:W-:Y:S01]  /*56b50*/  MOV R10, R49 ;  /* 0x00000031000a7202 */ /* 0x000fe20000000f00 */
[----:B------:R-:W-:-:S02]  /*56b60*/  IMAD.MOV.U32 R9, RZ, RZ, R52 ;  /* 0x000000ffff097224 */ /* 0x000fc400078e0034 */
[----:B------:R-:W-:Y:S02]  /*56b70*/  IMAD.MOV.U32 R11, RZ, RZ, R48 ;  /* 0x000000ffff0b7224 */ /* 0x000fe400078e0030 */
[----:B------:R-:W-:Y:S01]  /*56b80*/  IMAD.MOV.U32 R208, RZ, RZ, R37 ;  /* 0x000000ffffd07224 */ /* 0x000fe200078e0025 */
[----:B------:R-:W-:Y:S02]  /*56b90*/  MOV R209, R36 ;  /* 0x0000002400d17202 */ /* 0x000fe40000000f00 */
[C---:B-1----:R-:W-:Y:S08]  /*56ba0*/  HMMA.1688.F32.TF32 R36, R176.reuse, R38, R80 ;  /* 0x00000026b024723c */ /* 0x042ff00000081050 */
[C---:B------:R-:W-:Y:S08]  /*56bb0*/  HMMA.1688.F32.TF32 R80, R176.reuse, R46, R12 ;  /* 0x0000002eb050723c */ /* 0x040ff0000008100c */
[C---:B------:R-:W-:Y:S08]  /*56bc0*/  HMMA.1688.F32.TF32 R12, R176.reuse, R54, R8 ;  /* 0x00000036b00c723c */ /* 0x040ff00000081008 */
[----:B------:R-:W-:Y:S01]  /*56bd0*/  HMMA.1688.F32.TF32 R40, R176, R42, R4 ;  /* 0x0000002ab028723c */ /* 0x000fe20000081004 */
[----:B--2---:R-:W-:-:S02]  /*56be0*/  IMAD.MOV.U32 R163, RZ, RZ, R252 ;  /* 0x000000ffffa37224 */ /* 0x004fc400078e00fc */
[----:B---3--:R-:W-:Y:S02]  /*56bf0*/  IMAD.MOV.U32 R162, RZ, RZ, R243 ;  /* 0x000000ffffa27224 */ /* 0x008fe400078e00f3 */
[----:B------:R1:W5:Y:S04]  /*56c00*/  LDL.LU R243, [R1+0x22dc] ;  /* 0x0022dc0001f37983 */ /* 0x0003680000300800 */
[----:B------:R-:W2:Y:S04]  /*56c10*/  LDL.LU R252, [R1+0x22d8] ;  /* 0x0022d80001fc7983 */ /* 0x000ea80000300800 */
[----:B------:R-:W3:Y:S04]  /*56c20*/  LDL.LU R0, [R1+0x22d4] ;  /* 0x0022d40001007983 */ /* 0x000ee80000300800 */
[----:B------:R-:W2:Y:S01]  /*56c30*/  LDL.LU R2, [R1+0x22d0] ;  /* 0x0022d00001027983 */ /* 0x000ea20000300800 */
        /* <DEDUP_REMOVED lines=9> */
[----:B------:R-:W-:Y:S03]  /*56cd0*/  HMMA.1688.F32.TF32 R96, R180, R70, R96 ;  /* 0x00000046b460723c */ /* 0x000fe60000081060 */
[----:B-1----:R1:W5:Y:S04]  /*56ce0*/  LDL.LU.64 R118, [R1+0x22c8] ;  /* 0x0022c80001767983 */ /* 0x0023680000300a00 */
[----:B------:R1:W5:Y:S04]  /*56cf0*/  LDL.LU.64 R116, [R1+0x22c0] ;  /* 0x0022c00001747983 */ /* 0x0003680000300a00 */
[----:B------:R-:W-:Y:S04]  /*56d00*/  STL.64 [R1+0x590], R120 ;  /* 0x0005907801007387 */ /* 0x000fe80000100a00 */
[----:B------:R1:W-:Y:S04]  /*56d10*/  STL.64 [R1+0x598], R122 ;  /* 0x0005987a01007387 */ /* 0x0003e80000100a00 */
        /* <DEDUP_REMOVED lines=11> */
[----:B------:R1:W-:Y:S01]  /*56dd0*/  STL.64 [R1+0x9e8], R102 ;  /* 0x0009e86601007387 */ /* 0x0003e20000100a00 */
[----:B------:R-:W-:Y:S03]  /*56de0*/  HMMA.1688.F32.TF32 R44, R176, R50, R168 ;  /* 0x00000032b02c723c */ /* 0x000fe600000810a8 */
[----:B-1----:R1:W5:Y:S04]  /*56df0*/  LDL.LU.64 R102, [R1+0x2288] ;  /* 0x0022880001667983 */ /* 0x0023680000300a00 */
[----:B------:R1:W5:Y:S04]  /*56e00*/  LDL.LU.64 R100, [R1+0x2280] ;  /* 0x0022800001647983 */ /* 0x0003680000300a00 */
[----:B------:R-:W-:Y:S04]  /*56e10*/  STL.64 [R1+0x9d0], R104 ;  /* 0x0009d06801007387 */ /* 0x000fe80000100a00 */
[----:B------:R1:W-:Y:S04]  /*56e20*/  STL.64 [R1+0x9d8], R106 ;  /* 0x0009d86a01007387 */ /* 0x0003e80000100a00 */
[----:B------:R-:W-:Y:S04]  /*56e30*/  STL.64 [R1+0x9c0], R96 ;  /* 0x0009c06001007387 */ /* 0x000fe80000100a00 */
[----:B------:R3:W-:Y:S01]  /*56e40*/  STL.64 [R1+0x9c8], R98 ;  /* 0x0009c86201007387 */ /* 0x0007e20000100a00 */
[C---:B-1----:R-:W-:Y:S08]  /*56e50*/  HMMA.1688.F32.TF32 R104, R180.reuse, R74, R156 ;  /* 0x0000004ab468723c */ /* 0x042ff0000008109c */
[----:B---3--:R-:W-:Y:S11]  /*56e60*/  HMMA.1688.F32.TF32 R96, R180, R78, R200 ;  /* 0x0000004eb460723c */ /* 0x008ff600000810c8 */
[----:B------:R-:W-:Y:S04]  /*56e70*/  @!UPT UIADD3 URZ, URZ, URZ, URZ ;  /* 0x0000003f3f3ff290 */ /* 0x000fe8000fffe03f */
[----:B------:R-:W-:Y:S04]  /*56e80*/  STL.64 [R1+0x9b0], R104 ;  /* 0x0009b06801007387 */ /* 0x000fe80000100a00 */
[----:B------:R-:W-:Y:S04]  /*56e90*/  STL.64 [R1+0x9b8], R106 ;  /* 0x0009b86a01007387 */ /* 0x000fe80000100a00 */
[----:B------:R-:W-:Y:S04]  /*56ea0*/  STL.64 [R1+0x9a0], R96 ;  /* 0x0009a06001007387 */ /* 0x000fe80000100a00 */
[----:B------:R-:W-:Y:S04]  /*56eb0*/  STL.64 [R1+0x9a8], R98 ;  /* 0x0009a86201007387 */ /* 0x000fe80000100a00 */
[----:B------:R-:W3:Y:S04]  /*56ec0*/  LDL R6, [R1+0x153c] ;  /* 0x00153c0001067983 */ /* 0x000ee80000100800 */
[----:B------:R-:W-:Y:S04]  /*56ed0*/  STL.64 [R1+0x280], R80 ;  /* 0x0002805001007387 */ /* 0x000fe80000100a00 */
[----:B------:R-:W-:Y:S04]  /*56ee0*/  STL.64 [R1+0x288], R82 ;  /* 0x0002885201007387 */ /* 0x000fe80000100a00 */
[----:B------:R-:W-:Y:S04]  /*56ef0*/  STL.64 [R1+0x380], R44 ;  /* 0x0003802c01007387 */ /* 0x000fe80000100a00 */
[----:B------:R1:W-:Y:S04]  /*56f00*/  STL.64 [R1+0x388], R46 ;  /* 0x0003882e01007387 */ /* 0x0003e80000100a00 */
[----:B------:R-:W2:Y:S04]  /*56f10*/  LDL.LU R5, [R1+0x2140] ;  /* 0x0021400001057983 */ /* 0x000ea80000300800 */
[----:B------:R-:W-:Y:S04]  /*56f20*/  STL.64 [R1+0x4b0], R12 ;  /* 0x0004b00c01007387 */ /* 0x000fe80000100a00 */
[----:B------:R1:W-:Y:S04]  /*56f30*/  STL.64 [R1+0x4b8], R14 ;  /* 0x0004b80e01007387 */ /* 0x0003e80000100a00 */
[----:B------:R-:W2:Y:S01]  /*56f40*/  LDL.LU R4, [R1+0x2148] ;  /* 0x0021480001047983 */ /* 0x000ea20000300800 */
[----:B------:R-:W-:Y:S01]  /*56f50*/  MOV R174, R57 ;  /* 0x0000003900ae7202 */ /* 0x000fe20000000f00 */
[----:B------:R-:W-:-:S02]  /*56f60*/  IMAD.MOV.U32 R175, RZ, RZ, R56 ;  /* 0x000000ffffaf7224 */ /* 0x000fc400078e0038 */
[----:B------:R-:W-:Y:S02]  /*56f70*/  IMAD.MOV.U32 R210, RZ, RZ, R33 ;  /* 0x000000ffffd27224 */ /* 0x000fe400078e0021 */
[----:B------:R-:W-:-:S03]  /*56f80*/  IMAD.MOV.U32 R211, RZ, RZ, R32 ;  /* 0x000000ffffd37224 */ /* 0x000fc600078e0020 */
[C---:B------:R-:W-:Y:S08]  /*56f90*/  HMMA.1688.F32.TF32 R8, R176.reuse, R58, R172 ;  /* 0x0000003ab008723c */ /* 0x040ff000000810ac */
[----:B-1----:R-:W-:Y:S01]  /*56fa0*/  HMMA.1688.F32.TF32 R44, R176, R62, R208 ;  /* 0x0000003eb02c723c */ /* 0x002fe200000810d0 */
[----:B------:R-:W-:Y:S01]  /*56fb0*/  MOV R194, R69 ;  /* 0x0000004500c27202 */ /* 0x000fe20000000f00 */
[----:B------:R-:W-:-:S06]  /*56fc0*/  IMAD.MOV.U32 R195, RZ, RZ, R68 ;  /* 0x000000ffffc37224 */ /* 0x000fcc00078e0044 */
[----:B------:R-:W-:Y:S01]  /*56fd0*/  HMMA.1688.F32.TF32 R212, R180, R26, R204 ;  /* 0x0000001ab4d4723c */ /* 0x000fe200000810cc */
[----:B------:R-:W-:-:S07]  /*56fe0*/  IMAD.MOV.U32 R188, RZ, RZ, R29 ;  /* 0x000000ffffbc7224 */ /* 0x000fce00078e001d */
[----:B------:R-:W-:Y:S01]  /*56ff0*/  HMMA.1688.F32.TF32 R204, R180, R30, R196 ;  /* 0x0000001eb4cc723c */ /* 0x000fe200000810c4 */
[----:B------:R-:W-:-:S06]  /*57000*/  MOV R189, R28 ;  /* 0x0000001c00bd7202 */ /* 0x000fcc0000000f00 */
[----:B------:R-:W-:Y:S01]  /*57010*/  IMAD.MOV.U32 R196, RZ, RZ, R65 ;  /* 0x000000ffffc47224 */ /* 0x000fe200078e0041 */
[----:B------:R-:W-:Y:S01]  /*57020*/  MOV R198, R61 ;  /* 0x0000003d00c67202 */ /* 0x000fe20000000f00 */
[----:B------:R-:W-:Y:S02]  /*57030*/  IMAD.MOV.U32 R197, RZ, RZ, R64 ;  /* 0x000000ffffc57224 */ /* 0x000fe400078e0040 */
[----:B------:R-:W-:Y:S02]  /*57040*/  IMAD.MOV.U32 R199, RZ, RZ, R60 ;  /* 0x000000ffffc77224 */ /* 0x000fe400078e003c */
[----:B------:R-:W-:Y:S02]  /*57050*/  IMAD.MOV.U32 R190, RZ, RZ, R25 ;  /* 0x000000ffffbe7224 */ /* 0x000fe400078e0019 */
[----:B------:R-:W-:Y:S01]  /*57060*/  IMAD.MOV.U32 R191, RZ, RZ, R24 ;  /* 0x000000ffffbf7224 */ /* 0x000fe200078e0018 */
[----:B------:R-:W-:Y:S02]  /*57070*/  STL.64 [R1+0x4c0], R8 ;  /* 0x0004c00801007387 */ /* 0x000fe40000100a00 */
[----:B------:R-:W-:Y:S01]  /*57080*/  HMMA.1688.F32.TF32 R12, R176, R66, R196 ;  /* 0x00000042b00c723c */ /* 0x000fe200000810c4 */
[----:B------:R-:W-:Y:S01]  /*57090*/  IMAD.MOV.U32 R184, RZ, RZ, R21 ;  /* 0x000000ffffb87224 */ /* 0x000fe200078e0015 */
[----:B------:R-:W-:Y:S01]  /*570a0*/  MOV R185, R20 ;  /* 0x0000001400b97202 */ /* 0x000fe20000000f00 */
[----:B------:R-:W-:Y:S01]  /*570b0*/  IMAD.MOV.U32 R186, RZ, RZ, R17 ;  /* 0x000000ffffba7224 */ /* 0x000fe200078e0011 */
[----:B------:R1:W-:Y:S01]  /*570c0*/  STL.64 [R1+0x4c8], R10 ;  /* 0x0004c80a01007387 */ /* 0x0003e20000100a00 */
[----:B------:R-:W-:-:S03]  /*570d0*/  IMAD.MOV.U32 R187, RZ, RZ, R16 ;  /* 0x000000ffffbb7224 */ /* 0x000fc600078e0010 */
[----:B------:R-:W-:Y:S04]  /*570e0*/  STL.64 [R1+0x8b0], R44 ;  /* 0x0008b02c01007387 */ /* 0x000fe80000100a00 */
[----:B------:R4:W-:Y:S01]  /*570f0*/  STL.64 [R1+0x8b8], R46 ;  /* 0x0008b82e01007387 */ /* 0x0009e20000100a00 */
[C---:B-1----:R-:W-:Y:S08]  /*57100*/  HMMA.1688.F32.TF32 R8, R176.reuse, R70, R192 ;  /* 0x00000046b008723c */ /* 0x042ff000000810c0 */
[C---:B----4-:R-:W-:Y:S08]  /*57110*/  HMMA.1688.F32.TF32 R44, R176.reuse, R74, R188 ;  /* 0x0000004ab02c723c */ /* 0x050ff000000810bc */
[----:B------:R-:W-:Y:S01]  /*57120*/  HMMA.1688.F32.TF32 R48, R176, R78, R184 ;  /* 0x0000004eb030723c */ /* 0x000fe200000810b8 */
[----:B------:R1:W-:Y:S04]  /*57130*/  STL.64 [R1+0x860], R12 ;  /* 0x0008600c01007387 */ /* 0x0003e80000100a00 */
[----:B------:R-:W-:Y:S01]  /*57140*/  STL.64 [R1+0x868], R14 ;  /* 0x0008680e01007387 */ /* 0x000fe20000100a00 */
[----:B------:R-:W-:-:S02]  /*57150*/  IMAD.MOV.U32 R241, RZ, RZ, 0x3f ;  /* 0x0000003ffff17424 */ /* 0x000fc400078e00ff */
[----:B------:R-:W-:Y:S01]  /*57160*/  IMAD.MOV.U32 R242, RZ, RZ, c[0x0][0x188] ;  /* 0x00006200fff27624 */ /* 0x000fe200078e00ff */
[----:B-1----:R-:W4:Y:S04]  /*57170*/  LDL.LU R13, [R1+0x2144] ;  /* 0x00214400010d7983 */ /* 0x002f280000300800 */
[----:B------:R-:W-:Y:S04]  /*57180*/  STL.64 [R1+0x840], R8 ;  /* 0x0008400801007387 */ /* 0x000fe80000100a00 */
[----:B------:R1:W-:Y:S01]  /*57190*/  STL.64 [R1+0x848], R10 ;  /* 0x0008480a01007387 */ /* 0x0003e20000100a00 */
[----:B------:R-:W-:-:S02]  /*571a0*/  IADD3 R241, R241, c[0x0][0x180], RZ ;  /* 0x00006000f1f17a10 */ /* 0x000fc40007ffe0ff */
[----:B------:R-:W-:Y:S01]  /*571b0*/  SHF.L.U32 R242, R242, 0x6, RZ ;  /* 0x00000006f2f27819 */ /* 0x000fe200000006ff */
[----:B-1----:R-:W4:Y:S04]  /*571c0*/  LDL.LU R11, [R1+0x213c] ;  /* 0x00213c00010b7983 */ /* 0x002f280000300800 */
[----:B------:R-:W-:Y:S04]  /*571d0*/  STL.64 [R1+0x810], R44 ;  /* 0x0008102c01007387 */ /* 0x000fe80000100a00 */
[----:B------:R-:W-:Y:S04]  /*571e0*/  STL.64 [R1+0x818], R46 ;  /* 0x0008182e01007387 */ /* 0x000fe80000100a00 */
[----:B------:R-:W4:Y:S04]  /*571f0*/  LDL.LU R14, [R1+0x2138] ;  /* 0x00213800010e7983 */ /* 0x000f280000300800 */
[----:B------:R1:W-:Y:S04]  /*57200*/  STL.64 [R1+0x7b0], R48 ;  /* 0x0007b03001007387 */ /* 0x0003e80000100a00 */
[----:B------:R-:W-:Y:S01]  /*57210*/  STL.64 [R1+0x7b8], R50 ;  /* 0x0007b83201007387 */ /* 0x000fe20000100a00 */
[----:B------:R-:W-:-:S03]  /*57220*/  SHF.R.S32.HI R7, RZ, 0x1f, R241 ;  /* 0x0000001fff077819 */ /* 0x000fc600000114f1 */
[----:B------:R-:W4:Y:S01]  /*57230*/  LDL.LU R12, [R1+0x2130] ;  /* 0x00213000010c7983 */ /* 0x000f220000300800 */
[----:B------:R-:W-:Y:S01]  /*57240*/  IMAD.SHL.U32 R242, R242, 0x4, RZ ;  /* 0x00000004f2f27824 */ /* 0x000fe200078e00ff */
[----:B------:R-:W-:Y:S02]  /*57250*/  LEA.HI R7, R7, R241, RZ, 0x6 ;  /* 0x000000f107077211 */ /* 0x000fe400078f30ff */
[----:B-1----:R-:W4:Y:S04]  /*57260*/  LDL.LU R48, [R1+0x2128] ;  /* 0x0021280001307983 */ /* 0x002f280000300800 */
[----:B------:R-:W4:Y:S01]  /*57270*/  LDL.LU R15, [R1+0x2134] ;  /* 0x00213400010f7983 */ /* 0x000f220000300800 */
[----:B------:R-:W-:-:S03]  /*57280*/  SHF.R.S32.HI R7, RZ, 0x6, R7 ;  /* 0x00000006ff077819 */ /* 0x000fc60000011407 */
[----:B------:R-:W4:Y:S01]  /*57290*/  LDL.LU R9, [R1+0x2108] ;  /* 0x0021080001097983 */ /* 0x000f220000300800 */
[----:B------:R-:W-:-:S03]  /*572a0*/  MOV R45, c[0x0][0x180] ;  /* 0x00006000002d7a02 */ /* 0x000fc60000000f00 */
[----:B------:R-:W4:Y:S01]  /*572b0*/  LDL.LU R8, [R1+0x2114] ;  /* 0x0021140001087983 */ /* 0x000f220000300800 */
[----:B------:R-:W-:Y:S02]  /*572c0*/  IADD3 R7, R7, -0x2, RZ ;  /* 0xfffffffe07077810 */ /* 0x000fe40007ffe0ff */
[----:B------:R-:W-:Y:S02]  /*572d0*/  IADD3 R3, R45, -0x80, RZ ;  /* 0xffffff802d037810 */ /* 0x000fe40007ffe0ff */
[----:B---3--:R-:W-:-:S03]  /*572e0*/  ISETP.GE.AND P0, PT, R6, R7, PT ;  /* 0x000000070600720c */ /* 0x008fc60003f06270 */
[----:B------:R-:W-:Y:S01]  /*572f0*/  IMAD R3, R6, -0x40, R3 ;  /* 0xffffffc006037824 */ /* 0x000fe200078e0203 */
[----:B--2---:R-:W-:-:S05]  /*57300*/  IADD3 R4, P3, R4, R242, RZ ;  /* 0x000000f204047210 */ /* 0x004fca0007f7e0ff */
[----:B------:R-:W-:Y:S01]  /*57310*/  IMAD.X R5, R5, 0x1, R0, P3 ;  /* 0x0000000105057824 */ /* 0x000fe200018e0600 */
[----:B------:R-:W-:Y:S04]  /*57320*/  STL [R1+0x2148], R4 ;  /* 0x0021480401007387 */ /* 0x000fe80000100800 */
[----:B------:R1:W-:Y:S01]  /*57330*/  STL [R1+0x2140], R5 ;  /* 0x0021400501007387 */ /* 0x0003e20000100800 */
[----:B------:R-:W-:-:S03]  /*57340*/  IMAD.MOV.U32 R47, RZ, RZ, R5 ;  /* 0x000000ffff2f7224 */ /* 0x000fc600078e0005 */
[----:B------:R-:W3:Y:S01]  /*57350*/  LDL.LU R7, [R1+0x1f10] ;  /* 0x001f100001077983 */ /* 0x000ee20000300800 */
[----:B------:R-:W-:-:S03]  /*57360*/  MOV R46, R4 ;  /* 0x00000004002e7202 */ /* 0x000fc60000000f00 */
[----:B------:R-:W3:Y:S04]  /*57370*/  LDL.LU R6, [R1+0x1f1c] ;  /* 0x001f1c0001067983 */ /* 0x000ee80000300800 */
[----:B-1----:R-:W3:Y:S04]  /*57380*/  LDL.LU R5, [R1+0x1f08] ;  /* 0x001f080001057983 */ /* 0x002ee80000300800 */
[----:B------:R-:W3:Y:S04]  /*57390*/  LDL.LU R4, [R1+0x1f14] ;  /* 0x001f140001047983 */ /* 0x000ee80000300800 */
[----:B------:R-:W1:Y:S01]  /*573a0*/  S2R R49, SR_TID.X ;  /* 0x0000000000317919 */ /* 0x000e620000002100 */
[----:B------:R-:W-:-:S04]  /*573b0*/  ISETP.GT.AND P1, PT, R3, RZ, PT ;  /* 0x000000ff0300720c */ /* 0x000fc80003f24270 */
[----:B------:R-:W-:Y:S02]  /*573c0*/  SEL R45, RZ, 0x4, !P1 ;  /* 0x00000004ff2d7807 */ /* 0x000fe40004800000 */
[----:B------:R-:W-:Y:S02]  /*573d0*/  IADD3 R44, R252, 0x1, RZ ;  /* 0x00000001fc2c7810 */ /* 0x000fe40007ffe0ff */
[----:B------:R-:W-:Y:S02]  /*573e0*/  SEL R45, R45, RZ, !P0 ;  /* 0x000000ff2d2d7207 */ /* 0x000fe40004000000 */
[C---:B------:R-:W-:Y:S02]  /*573f0*/  ISETP.GT.AND P2, PT, R44.reuse, 0x1, PT ;  /* 0x000000012c00780c */ /* 0x040fe40003f44270 */
[----:B------:R-:W-:Y:S02]  /*57400*/  ISETP.NE.U32.AND P1, PT, R45, RZ, PT ;  /* 0x000000ff2d00720c */ /* 0x000fe40003f25070 */
[----:B------:R-:W-:-:S02]  /*57410*/  SEL R252, R44, RZ, !P2 ;  /* 0x000000ff2cfc7207 */ /* 0x000fc40005000000 */
[----:B-1----:R-:W-:-:S05]  /*57420*/  LOP3.LUT R241, R49, 0x7f, RZ, 0xc0, !PT ;  /* 0x0000007f31f17812 */ /* 0x002fca00078ec0ff */
[----:B------:R-:W-:-:S04]  /*57430*/  IMAD.SHL.U32 R10, R241, 0x4, RZ ;  /* 0x00000004f10a7824 */ /* 0x000fc800078e00ff */
[----:B------:R-:W-:-:S05]  /*57440*/  IMAD R44, R252, 0x20000, R10 ;  /* 0x00020000fc2c7824 */ /* 0x000fca00078e020a */
[----:B------:R-:W-:Y:S01]  /*57450*/  @!PT LDS RZ, [RZ] ;  /* 0x00000000fffff984 */ /* 0x000fe20000000800 */
[----:B------:R-:W-:Y:S01]  /*57460*/  @!PT LDS RZ, [RZ] ;  /* 0x00000000fffff984 */ /* 0x000fe20000000800 */
[----:B------:R-:W-:Y:S01]  /*57470*/  @!PT LDS RZ, [RZ] ;  /* 0x00000000fffff984 */ /* 0x000fe20000000800 */
[----:B------:R1:W-:Y:S01]  /*57480*/  LDGSTS.E [R44], [R46.64], P1 ;  /* 0x000000002e2c7fae */ /* 0x0003e20008921844 */
[----:B----4-:R-:W-:-:S04]  /*57490*/  IADD3 R13, P2, R13, R242, RZ ;  /* 0x000000f20d0d7210 */ /* 0x010fc80007f5e0ff */
[----:B-1----:R-:W-:Y:S01]  /*574a0*/  MOV R46, R13 ;  /* 0x0000000d002e7202 */ /* 0x002fe20000000f00 */
[----:B------:R-:W-:Y:S01]  /*574b0*/  STL [R1+0x2144], R13 ;  /* 0x0021440d01007387 */ /* 0x000fe20000100800 */
[----:B------:R-:W-:Y:S01]  /*574c0*/  IADD3 R11, P3, R11, R242, RZ ;  /* 0x000000f20b0b7210 */ /* 0x000fe20007f7e0ff */
[----:B------:R-:W-:Y:S01]  /*574d0*/  IMAD.X R14, R14, 0x1, R0, P2 ;  /* 0x000000010e0e7824 */ /* 0x000fe200010e0600 */
[----:B------:R-:W-:-:S03]  /*574e0*/  ISETP.GT.AND P2, PT, R3, 0x4, PT ;  /* 0x000000040300780c */ /* 0x000fc60003f44270 */
[----:B------:R-:W-:Y:S01]  /*574f0*/  IMAD.MOV.U32 R47, RZ, RZ, R14 ;  /* 0x000000ffff2f7224 */ /* 0x000fe200078e000e */
[----:B------:R1:W-:Y:S01]  /*57500*/  STL [R1+0x2138], R14 ;  /* 0x0021380e01007387 */ /* 0x0003e20000100800 */
[----:B------:R-:W-:-:S03]  /*57510*/  IMAD.X R12, R12, 0x1, R0, P3 ;  /* 0x000000010c0c7824 */ /* 0x000fc600018e0600 */
[----:B------:R-:W-:Y:S04]  /*57520*/  STL [R1+0x213c], R11 ;  /* 0x00213c0b01007387 */ /* 0x000fe80000100800 */
[----:B------:R4:W-:Y:S01]  /*57530*/  STL [R1+0x2130], R12 ;  /* 0x0021300c01007387 */ /* 0x0009e20000100800 */
[----:B------:R-:W-:Y:S02]  /*57540*/  SEL R45, RZ, 0x4, !P2 ;  /* 0x00000004ff2d7807 */ /* 0x000fe40005000000 */
[-C--:B------:R-:W-:Y:S01]  /*57550*/  IADD3 R15, P3, R15, R242.reuse, RZ ;  /* 0x000000f20f0f7210 */ /* 0x080fe20007f7e0ff */
[----:B-1----:R-:W2:Y:S04]  /*57560*/  LDL.LU R14, [R1+0x1f00] ;  /* 0x001f0000010e7983 */ /* 0x002ea80000300800 */
[----:B------:R1:W-:Y:S04]  /*57570*/  LDGSTS.E [R44+0x200], [R46.64], P1 ;  /* 0x002000002e2c7fae */ /* 0x0003e80008921844 */
[----:B------:R-:W2:Y:S01]  /*57580*/  LDL.LU R13, [R1+0x1f0c] ;  /* 0x001f0c00010d7983 */ /* 0x000ea20000300800 */
[----:B------:R-:W-:-:S02]  /*57590*/  IADD3 R8, P4, R8, R242, RZ ;  /* 0x000000f208087210 */ /* 0x000fc40007f9e0ff */
[----:B------:R-:W-:Y:S01]  /*575a0*/  IADD3.X R48, R48, R0, RZ, P3, !PT ;  /* 0x0000000030307210 */ /* 0x000fe20001ffe4ff */
[----:B-1----:R-:W-:Y:S02]  /*575b0*/  IMAD.MOV.U32 R47, RZ, RZ, R12 ;  /* 0x000000ffff2f7224 */ /* 0x002fe400078e000c */
[----:B------:R-:W-:Y:S01]  /*575c0*/  IMAD.MOV.U32 R46, RZ, RZ, R11 ;  /* 0x000000ffff2e7224 */ /* 0x000fe200078e000b */
[----:B----4-:R-:W2:Y:S01]  /*575d0*/  LDL.LU R12, [R1+0x20e8] ;  /* 0x0020e800010c7983 */ /* 0x010ea20000300800 */
[----:B------:R-:W-:-:S03]  /*575e0*/  SEL R45, R45, RZ, !P0 ;  /* 0x000000ff2d2d7207 */ /* 0x000fc60004000000 */
[----:B------:R-:W2:Y:S01]  /*575f0*/  LDL.LU R11, [R1+0x20f4] ;  /* 0x0020f400010b7983 */ /* 0x000ea20000300800 */
[----:B------:R-:W-:Y:S01]  /*57600*/  IMAD.X R9, R9, 0x1, R0, P4 ;  /* 0x0000000109097824 */ /* 0x000fe200020e0600 */
[----:B------:R-:W-:Y:S02]  /*57610*/  ISETP.NE.U32.AND P2, PT, R45, RZ, PT ;  /* 0x000000ff2d00720c */ /* 0x000fe40003f45070 */
[----:B------:R1:W-:Y:S04]  /*57620*/  LDGSTS.E [R44+0x400], [R46.64], P1 ;  /* 0x004000002e2c7fae */ /* 0x0003e80008921844 */
[----:B------:R-:W-:Y:S04]  /*57630*/  STL [R1+0x2134], R15 ;  /* 0x0021340f01007387 */ /* 0x000fe80000100800 */
[----:B------:R1:W-:Y:S02]  /*57640*/  STL [R1+0x2128], R48 ;  /* 0x0021283001007387 */ /* 0x0003e40000100800 */
[----:B-1----:R-:W-:-:S02]  /*57650*/  IMAD.MOV.U32 R46, RZ, RZ, R15 ;  /* 0x000000ffff2e7224 */ /* 0x002fc400078e000f */
[----:B------:R-:W-:Y:S01]  /*57660*/  IMAD.MOV.U32 R47, RZ, RZ, R48 ;  /* 0x000000ffff2f7224 */ /* 0x000fe200078e0030 */
[----:B------:R-:W-:Y:S04]  /*57670*/  STL [R1+0x2114], R8 ;  /* 0x0021140801007387 */ /* 0x000fe80000100800 */
[----:B------:R1:W-:Y:S04]  /*57680*/  STL [R1+0x2108], R9 ;  /* 0x0021080901007387 */ /* 0x0003e80000100800 */
[----:B------:R1:W-:Y:S04]  /*57690*/  LDGSTS.E [R44+0x600], [R46.64], P1 ;  /* 0x006000002e2c7fae */ /* 0x0003e80008921844 */
[----:B------:R-:W2:Y:S04]  /*576a0*/  LDL.LU R48, [R1+0x1eb0] ;  /* 0x001eb00001307983 */ /* 0x000ea80000300800 */
[----:B------:R-:W2:Y:S01]  /*576b0*/  LDL.LU R15, [R1+0x1ebc] ;  /* 0x001ebc00010f7983 */ /* 0x000ea20000300800 */
[----:B-1----:R-:W-:Y:S01]  /*576c0*/  IMAD.MOV.U32 R47, RZ, RZ, R9 ;  /* 0x000000ffff2f7224 */ /* 0x002fe200078e0009 */
[----:B------:R-:W-:-:S02]  /*576d0*/  MOV R46, R8 ;  /* 0x00000008002e7202 */ /* 0x000fc40000000f00 */
[----:B------:R-:W2:Y:S04]  /*576e0*/  LDL.LU R9, [R1+0x1ea8] ;  /* 0x001ea80001097983 */ /* 0x000ea80000300800 */
[----:B------:R-:W2:Y:S04]  /*576f0*/  LDL.LU R8, [R1+0x1eb4] ;  /* 0x001eb40001087983 */ /* 0x000ea80000300800 */
[----:B------:R1:W-:Y:S01]  /*57700*/  LDGSTS.E [R44+0x2000], [R46.64], P2 ;  /* 0x020000002e2c7fae */ /* 0x0003e20009121844 */
[----:B---3--:R-:W-:-:S05]  /*57710*/  IADD3 R6, P1, R6, R242, RZ ;  /* 0x000000f206067210 */ /* 0x008fca0007f3e0ff */
[----:B------:R-:W-:Y:S01]  /*57720*/  IMAD.X R7, R7, 0x1, R0, P1 ;  /* 0x0000000107077824 */ /* 0x000fe200008e0600 */
[----:B------:R-:W-:-:S03]  /*57730*/  IADD3 R4, P3, R4, R242, RZ ;  /* 0x000000f204047210 */ /* 0x000fc60007f7e0ff */
[----:B-1----:R-:W-:Y:S01]  /*57740*/  IMAD.MOV.U32 R47, RZ, RZ, R7 ;  /* 0x000000ffff2f7224 */ /* 0x002fe200078e0007 */
[----:B------:R-:W-:Y:S01]  /*57750*/  MOV R46, R6 ;  /* 0x00000006002e7202 */ /* 0x000fe20000000f00 */
[----:B------:R-:W-:Y:S01]  /*57760*/  STL [R1+0x1f1c], R6 ;  /* 0x001f1c0601007387 */ /* 0x000fe20000100800 */
[----:B------:R-:W-:-:S03]  /*57770*/  IMAD.X R5, R5, 0x1, R0, P3 ;  /* 0x0000000105057824 */ /* 0x000fc600018e0600 */
[----:B------:R1:W-:Y:S04]  /*57780*/  STL [R1+0x1f10], R7 ;  /* 0x001f100701007387 */ /* 0x0003e80000100800 */
[----:B------:R-:W-:Y:S04]  /*57790*/  STL [R1+0x1f14], R4 ;  /* 0x001f140401007387 */ /* 0x000fe80000100800 */
[----:B------:R3:W-:Y:S04]  /*577a0*/  STL [R1+0x1f08], R5 ;  /* 0x001f080501007387 */ /* 0x0007e80000100800 */
[----:B------:R3:W-:Y:S04]  /*577b0*/  LDGSTS.E [R44+0x2200], [R46.64], P2 ;  /* 0x022000002e2c7fae */ /* 0x0007e80009121844 */
[----:B-1----:R-:W4:Y:S04]  /*577c0*/  LDL.LU R7, [R1+0x1ea0] ;  /* 0x001ea00001077983 */ /* 0x002f280000300800 */
[----:B------:R-:W4:Y:S01]  /*577d0*/  LDL.LU R6, [R1+0x1eac] ;  /* 0x001eac0001067983 */ /* 0x000f220000300800 */
[----:B---3--:R-:W-:-:S02]  /*577e0*/  IMAD.MOV.U32 R47, RZ, RZ, R5 ;  /* 0x000000ffff2f7224 */ /* 0x008fc400078e0005 */
[----:B------:R-:W-:Y:S01]  /*577f0*/  IMAD.MOV.U32 R46, RZ, RZ, R4 ;  /* 0x000000ffff2e7224 */ /* 0x000fe200078e0004 */
[----:B------:R-:W4:Y:S04]  /*57800*/  LDL.LU R5, [R1+0x20c8] ;  /* 0x0020c80001057983 */ /* 0x000f280000300800 */
[----:B------:R-:W4:Y:S01]  /*57810*/  LDL.LU R4, [R1+0x20d4] ;  /* 0x0020d40001047983 */ /* 0x000f220000300800 */
[----:B------:R-:W-:-:S03]  /*57820*/  ISETP.GT.AND P1, PT, R3, 0x8, PT ;  /* 0x000000080300780c */ /* 0x000fc60003f24270 */
[----:B------:R1:W-:Y:S01]  /*57830*/  LDGSTS.E [R44+0x2400], [R46.64], P2 ;  /* 0x024000002e2c7fae */ /* 0x0003e20009121844 */
[----:B------:R-:W-:-:S04]  /*57840*/  SEL R45, RZ, 0x4, !P1 ;  /* 0x00000004ff2d7807 */ /* 0x000fc80004800000 */
[----:B------:R-:W-:-:S04]  /*57850*/  SEL R45, R45, RZ, !P0 ;  /* 0x000000ff2d2d7207 */ /* 0x000fc80004000000 */
[----:B------:R-:W-:Y:S02]  /*57860*/  ISETP.NE.U32.AND P1, PT, R45, RZ, PT ;  /* 0x000000ff2d00720c */ /* 0x000fe40003f25070 */
[----:B--2---:R-:W-:-:S04]  /*57870*/  IADD3 R13, P3, R13, R242, RZ ;  /* 0x000000f20d0d7210 */ /* 0x004fc80007f7e0ff */
[----:B------:R-:W-:Y:S01]  /*57880*/  IADD3.X R14, R14, R0, RZ, P3, !PT ;  /* 0x000000000e0e7210 */ /* 0x000fe20001ffe4ff */
[----:B-1----:R-:W-:Y:S01]  /*57890*/  IMAD.MOV.U32 R46, RZ, RZ, R13 ;  /* 0x000000ffff2e7224 */ /* 0x002fe200078e000d */
[----:B------:R-:W-:Y:S03]  /*578a0*/  STL [R1+0x1f0c], R13 ;  /* 0x001f0c0d01007387 */ /* 0x000fe60000100800 */
[----:B------:R-:W-:Y:S01]  /*578b0*/  IMAD.MOV.U32 R47, RZ, RZ, R14 ;  /* 0x000000ffff2f7224 */ /* 0x000fe200078e000e */
[----:B------:R-:W-:Y:S01]  /*578c0*/  IADD3 R11, P4, R11, R242, RZ ;  /* 0x000000f20b0b7210 */ /* 0x000fe20007f9e0ff */
[----:B------:R1:W-:Y:S04]  /*578d0*/  STL [R1+0x1f00], R14 ;  /* 0x001f000e01007387 */ /* 0x0003e80000100800 */
[----:B------:R-:W-:Y:S01]  /*578e0*/  IMAD.X R12, R12, 0x1, R0, P4 ;  /* 0x000000010c0c7824 */ /* 0x000fe200020e0600 */
[----:B------:R-:W-:Y:S04]  /*578f0*/  STL [R1+0x20f4], R11 ;  /* 0x0020f40b01007387 */ /* 0x000fe80000100800 */
[----:B------:R2:W-:Y:S04]  /*57900*/  STL [R1+0x20e8], R12 ;  /* 0x0020e80c01007387 */ /* 0x0005e80000100800 */
[----:B------:R2:W-:Y:S04]  /*57910*/  LDGSTS.E [R44+0x2600], [R46.64], P2 ;  /* 0x026000002e2c7fae */ /* 0x0005e80009121844 */
[----:B-1----:R-:W3:Y:S04]  /*57920*/  LDL.LU R14, [R1+0x1e50] ;  /* 0x001e5000010e7983 */ /* 0x002ee80000300800 */
[----:B------:R-:W3:Y:S01]  /*57930*/  LDL.LU R13, [R1+0x1e5c] ;  /* 0x001e5c00010d7983 */ /* 0x000ee20000300800 */
[----:B--2---:R-:W-:Y:S01]  /*57940*/  IMAD.MOV.U32 R47, RZ, RZ, R12 ;  /* 0x000000ffff2f7224 */ /* 0x004fe200078e000c */
[----:B------:R-:W-:-:S02]  /*57950*/  MOV R46, R11 ;  /* 0x0000000b002e7202 */ /* 0x000fc40000000f00 */
[----:B------:R-:W3:Y:S04]  /*57960*/  LDL.LU R12, [R1+0x1e48] ;  /* 0x001e4800010c7983 */ /* 0x000ee80000300800 */
[----:B------:R-:W3:Y:S01]  /*57970*/  LDL.LU R11, [R1+0x1e54] ;  /* 0x001e5400010b7983 */ /* 0x000ee20000300800 */
[----:B------:R-:W-:-:S03]  /*57980*/  IADD3 R15, P2, R15, R242, RZ ;  /* 0x000000f20f0f7210 */ /* 0x000fc60007f5e0ff */
[----:B------:R1:W-:Y:S02]  /*57990*/  LDGSTS.E [R44+0x4000], [R46.64], P1 ;  /* 0x040000002e2c7fae */ /* 0x0003e40008921844 */
[----:B------:R-:W-:Y:S01]  /*579a0*/  IMAD.X R48, R48, 0x1, R0, P2 ;  /* 0x0000000130307824 */ /* 0x000fe200010e0600 */
[----:B------:R-:W-:Y:S01]  /*579b0*/  IADD3 R8, P3, R8, R242, RZ ;  /* 0x000000f208087210 */ /* 0x000fe20007f7e0ff */
[----:B------:R-:W-:Y:S01]  /*579c0*/  STL [R1+0x1ebc], R15 ;  /* 0x001ebc0f01007387 */ /* 0x000fe20000100800 */
[----:B-1----:R-:W-:-:S03]  /*579d0*/  MOV R46, R15 ;  /* 0x0000000f002e7202 */ /* 0x002fc60000000f00 */
[----:B------:R-:W-:Y:S01]  /*579e0*/  IMAD.X R9, R9, 0x1, R0, P3 ;  /* 0x0000000109097824 */ /* 0x000fe200018e0600 */
[----:B------:R1:W-:Y:S01]  /*579f0*/  STL [R1+0x1eb0], R48 ;  /* 0x001eb03001007387 */ /* 0x0003e20000100800 */
[----:B------:R-:W-:-:S03]  /*57a00*/  IMAD.MOV.U32 R47, RZ, RZ, R48 ;  /* 0x000000ffff2f7224 */ /* 0x000fc600078e0030 */
[----:B------:R-:W-:Y:S04]  /*57a10*/  STL [R1+0x1eb4], R8 ;  /* 0x001eb40801007387 */ /* 0x000fe80000100800 */
[----:B------:R1:W-:Y:S04]  /*57a20*/  STL [R1+0x1ea8], R9 ;  /* 0x001ea80901007387 */ /* 0x0003e80000100800 */
[----:B-1----:R-:W3:Y:S04]  /*57a30*/  LDL.LU R48, [R1+0x1e40] ;  /* 0x001e400001307983 */ /* 0x002ee80000300800 */
[----:B------:R1:W-:Y:S04]  /*57a40*/  LDGSTS.E [R44+0x4200], [R46.64], P1 ;  /* 0x042000002e2c7fae */ /* 0x0003e80008921844 */
[----:B------:R-:W3:Y:S01]  /*57a50*/  LDL.LU R15, [R1+0x1e4c] ;  /* 0x001e4c00010f7983 */ /* 0x000ee20000300800 */
[----:B-1----:R-:W-:-:S02]  /*57a60*/  IMAD.MOV.U32 R47, RZ, RZ, R9 ;  /* 0x000000ffff2f7224 */ /* 0x002fc400078e0009 */
[----:B------:R-:W-:Y:S01]  /*57a70*/  IMAD.MOV.U32 R46, RZ, RZ, R8 ;  /* 0x000000ffff2e7224 */ /* 0x000fe200078e0008 */
[----:B------:R-:W3:Y:S04]  /*57a80*/  LDL.LU R9, [R1+0x20a8] ;  /* 0x0020a80001097983 */ /* 0x000ee80000300800 */
[----:B------:R-:W3:Y:S04]  /*57a90*/  LDL.LU R8, [R1+0x20b4] ;  /* 0x0020b40001087983 */ /* 0x000ee80000300800 */
[----:B------:R1:W-:Y:S01]  /*57aa0*/  LDGSTS.E [R44+0x4400], [R46.64], P1 ;  /* 0x044000002e2c7fae */ /* 0x0003e20008921844 */
[----:B----4-:R-:W-:-:S04]  /*57ab0*/  IADD3 R6, P3, R6, R242, RZ ;  /* 0x000000f206067210 */ /* 0x010fc80007f7e0ff */
[----:B------:R-:W-:Y:S02]  /*57ac0*/  IADD3.X R7, R7, R0, RZ, P3, !PT ;  /* 0x0000000007077210 */ /* 0x000fe40001ffe4ff */
[----:B------:R-:W-:Y:S01]  /*57ad0*/  IADD3 R4, P4, R4, R242, RZ ;  /* 0x000000f204047210 */ /* 0x000fe20007f9e0ff */
[----:B------:R-:W-:Y:S01]  /*57ae0*/  STL [R1+0x1eac], R6 ;  /* 0x001eac0601007387 */ /* 0x000fe20000100800 */
[----:B-1----:R-:W-:-:S03]  /*57af0*/  IMAD.MOV.U32 R46, RZ, RZ, R6 ;  /* 0x000000ffff2e7224 */ /* 0x002fc600078e0006 */
[----:B------:R-:W-:Y:S01]  /*57b00*/  IMAD.X R5, R5, 0x1, R0, P4 ;  /* 0x0000000105057824 */ /* 0x000fe200020e0600 */
[----:B------:R1:W-:Y:S01]  /*57b10*/  STL [R1+0x1ea0], R7 ;  /* 0x001ea00701007387 */ /* 0x0003e20000100800 */
[----:B------:R-:W-:-:S03]  /*57b20*/  IMAD.MOV.U32 R47, RZ, RZ, R7 ;  /* 0x000000ffff2f7224 */ /* 0x000fc600078e0007 */
[----:B------:R-:W-:Y:S04]  /*57b30*/  STL [R1+0x20d4], R4 ;  /* 0x0020d40401007387 */ /* 0x000fe80000100800 */
[----:B------:R4:W-:Y:S04]  /*57b40*/  STL [R1+0x20c8], R5 ;  /* 0x0020c80501007387 */ /* 0x0009e80000100800 */
[----:B-1----:R-:W2:Y:S04]  /*57b50*/  LDL.LU R7, [R1+0x1df0] ;  /* 0x001df00001077983 */ /* 0x002ea80000300800 */
[----:B------:R1:W-:Y:S04]  /*57b60*/  LDGSTS.E [R44+0x4600], [R46.64], P1 ;  /* 0x046000002e2c7fae */ /* 0x0003e80008921844 */
[----:B------:R-:W2:Y:S01]  /*57b70*/  LDL.LU R6, [R1+0x1dfc] ;  /* 0x001dfc0001067983 */ /* 0x000ea20000300800 */
[----:B-1----:R-:W-:Y:S01]  /*57b80*/  IMAD.MOV.U32 R47, RZ, RZ, R5 ;  /* 0x000000ffff2f7224 */ /* 0x002fe200078e0005 */
[----:B------:R-:W-:-:S02]  /*57b90*/  MOV R46, R4 ;  /* 0x00000004002e7202 */ /* 0x000fc40000000f00 */
[----:B----4-:R-:W2:Y:S04]  /*57ba0*/  LDL.LU R5, [R1+0x1de8] ;  /* 0x001de80001057983 */ /* 0x010ea80000300800 */
[----:B------:R-:W2:Y:S01]  /*57bb0*/  LDL.LU R4, [R1+0x1df4] ;  /* 0x001df40001047983 */ /* 0x000ea20000300800 */
[----:B------:R-:W-:-:S04]  /*57bc0*/  ISETP.GT.AND P2, PT, R3, 0xc, PT ;  /* 0x0000000c0300780c */ /* 0x000fc80003f44270 */
[----:B------:R-:W-:-:S04]  /*57bd0*/  SEL R45, RZ, 0x4, !P2 ;  /* 0x00000004ff2d7807 */ /* 0x000fc80005000000 */
[----:B------:R-:W-:-:S04]  /*57be0*/  SEL R45, R45, RZ, !P0 ;  /* 0x000000ff2d2d7207 */ /* 0x000fc80004000000 */
[----:B------:R-:W-:Y:S11]  /*57bf0*/  ISETP.NE.U32.AND P2, PT, R45, RZ, PT ;  /* 0x000000ff2d00720c */ /* 0x000ff60003f45070 */
[----:B------:R-:W-:Y:S02]  /*57c00*/  @!UPT UIADD3 URZ, URZ, URZ, URZ ;  /* 0x0000003f3f3ff290 */ /* 0x000fe4000fffe03f */
[----:B------:R1:W-:Y:S01]  /*57c10*/  LDGSTS.E [R44+0x6000], [R46.64], P2 ;  /* 0x060000002e2c7fae */ /* 0x0003e20009121844 */
[----:B---3--:R-:W-:-:S05]  /*57c20*/  IADD3 R13, P1, R13, R242, RZ ;  /* 0x000000f20d0d7210 */ /* 0x008fca0007f3e0ff */
[----:B------:R-:W-:Y:S01]  /*57c30*/  IMAD.X R14, R14, 0x1, R0, P1 ;  /* 0x000000010e0e7824 */ /* 0x000fe200008e0600 */
[----:B------:R-:W-:Y:S01]  /*57c40*/  IADD3 R11, P3, R11, R242, RZ ;  /* 0x000000f20b0b7210 */ /* 0x000fe20007f7e0ff */
[----:B------:R-:W-:Y:S01]  /*57c50*/  STL [R1+0x1e5c], R13 ;  /* 0x001e5c0d01007387 */ /* 0x000fe20000100800 */
[----:B-1----:R-:W-:Y:S01]  /*57c60*/  MOV R46, R13 ;  /* 0x0000000d002e7202 */ /* 0x002fe20000000f00 */
[----:B------:R-:W-:Y:S02]  /*57c70*/  IMAD.MOV.U32 R47, RZ, RZ, R14 ;  /* 0x000000ffff2f7224 */ /* 0x000fe400078e000e */
[----:B------:R-:W-:Y:S01]  /*57c80*/  IMAD.X R12, R12, 0x1, R0, P3 ;  /* 0x000000010c0c7824 */ /* 0x000fe200018e0600 */
[----:B------:R1:W-:Y:S01]  /*57c90*/  STL [R1+0x1e50], R14 ;  /* 0x001e500e01007387 */ /* 0x0003e20000100800 */
[----:B------:R-:W-:-:S03]  /*57ca0*/  ISETP.GT.AND P1, PT, R3, 0x10, PT ;  /* 0x000000100300780c */ /* 0x000fc60003f24270 */
[----:B------:R-:W-:Y:S04]  /*57cb0*/  STL [R1+0x1e54], R11 ;  /* 0x001e540b01007387 */ /* 0x000fe80000100800 */
[----:B------:R3:W-:Y:S01]  /*57cc0*/  STL [R1+0x1e48], R12 ;  /* 0x001e480c01007387 */ /* 0x0007e20000100800 */
[----:B------:R-:W-:-:S03]  /*57cd0*/  SEL R45, RZ, 0x4, !P1 ;  /* 0x00000004ff2d7807 */ /* 0x000fc60004800000 */
[----:B-1----:R-:W4:Y:S04]  /*57ce0*/  LDL.LU R14, [R1+0x1de0] ;  /* 0x001de000010e7983 */ /* 0x002f280000300800 */
[----:B------:R1:W-:Y:S04]  /*57cf0*/  LDGSTS.E [R44+0x6200], [R46.64], P2 ;  /* 0x062000002e2c7fae */ /* 0x0003e80009121844 */
[----:B------:R-:W4:Y:S01]  /*57d00*/  LDL.LU R13, [R1+0x1dec] ;  /* 0x001dec00010d7983 */ /* 0x000f220000300800 */
[----:B------:R-:W-:Y:S01]  /*57d10*/  SEL R45, R45, RZ, !P0 ;  /* 0x000000ff2d2d7207 */ /* 0x000fe20004000000 */
[----:B-1----:R-:W-:-:S02]  /*57d20*/  IMAD.MOV.U32 R47, RZ, RZ, R12 ;  /* 0x000000ffff2f7224 */ /* 0x002fc400078e000c */
[----:B------:R-:W-:Y:S01]  /*57d30*/  IMAD.MOV.U32 R46, RZ, RZ, R11 ;  /* 0x000000ffff2e7224 */ /* 0x000fe200078e000b */
[----:B---3--:R-:W4:Y:S01]  /*57d40*/  LDL.LU R12, [R1+0x2088] ;  /* 0x00208800010c7983 */ /* 0x008f220000300800 */
[----:B------:R-:W-:-:S03]  /*57d50*/  IADD3 R15, P3, R15, R242, RZ ;  /* 0x000000f20f0f7210 */ /* 0x000fc60007f7e0ff */
[----:B------:R-:W4:Y:S01]  /*57d60*/  LDL.LU R11, [R1+0x2094] ;  /* 0x00209400010b7983 */ /* 0x000f220000300800 */
[----:B------:R-:W-:-:S03]  /*57d70*/  IADD3.X R48, R48, R0, RZ, P3, !PT ;  /* 0x0000000030307210 */ /* 0x000fc60001ffe4ff */
[----:B------:R1:W-:Y:S01]  /*57d80*/  LDGSTS.E [R44+0x6400], [R46.64], P2 ;  /* 0x064000002e2c7fae */ /* 0x0003e20009121844 */
[----:B------:R-:W-:Y:S02]  /*57d90*/  ISETP.NE.U32.AND P1, PT, R45, RZ, PT ;  /* 0x000000ff2d00720c */ /* 0x000fe40003f25070 */
[----:B------:R-:W-:Y:S01]  /*57da0*/  IADD3 R8, P4, R8, R242, RZ ;  /* 0x000000f208087210 */ /* 0x000fe20007f9e0ff */
[----:B------:R-:W-:Y:S01]  /*57db0*/  STL [R1+0x1e4c], R15 ;  /* 0x001e4c0f01007387 */ /* 0x000fe20000100800 */
[----:B-1----:R-:W-:-:S03]  /*57dc0*/  IMAD.MOV.U32 R46, RZ, RZ, R15 ;  /* 0x000000ffff2e7224 */ /* 0x002fc600078e000f */
[----:B------:R-:W-:Y:S02]  /*57dd0*/  IMAD.X R9, R9, 0x1, R0, P4 ;  /* 0x0000000109097824 */ /* 0x000fe400020e0600 */
[----:B------:R-:W-:Y:S01]  /*57de0*/  IMAD.MOV.U32 R47, RZ, RZ, R48 ;  /* 0x000000ffff2f7224 */ /* 0x000fe200078e0030 */
[----:B------:R1:W-:Y:S04]  /*57df0*/  STL [R1+0x1e40], R48 ;  /* 0x001e403001007387 */ /* 0x0003e80000100800 */
[----:B------:R-:W-:Y:S04]  /*57e00*/  STL [R1+0x20b4], R8 ;  /* 0x0020b40801007387 */ /* 0x000fe80000100800 */
[----:B------:R1:W-:Y:S04]  /*57e10*/  STL [R1+0x20a8], R9 ;  /* 0x0020a80901007387 */ /* 0x0003e80000100800 */
[----:B------:R1:W-:Y:S04]  /*57e20*/  LDGSTS.E [R44+0x6600], [R46.64], P2 ;  /* 0x066000002e2c7fae */ /* 0x0003e80009121844 */
[----:B-1----:R-:W4:Y:S04]  /*57e30*/  LDL.LU R48, [R1+0x1d90] ;  /* 0x001d900001307983 */ /* 0x002f280000300800 */
[----:B------:R-:W4:Y:S01]  /*57e40*/  LDL.LU R15, [R1+0x1d9c] ;  /* 0x001d9c00010f7983 */ /* 0x000f220000300800 */
[----:B------:R-:W-:Y:S01]  /*57e50*/  IMAD.MOV.U32 R47, RZ, RZ, R9 ;  /* 0x000000ffff2f7224 */ /* 0x000fe200078e0009 */
[----:B------:R-:W-:-:S02]  /*57e60*/  MOV R46, R8 ;  /* 0x00000008002e7202 */ /* 0x000fc40000000f00 */
[----:B------:R-:W4:Y:S04]  /*57e70*/  LDL.LU R9, [R1+0x1d88] ;  /* 0x001d880001097983 */ /* 0x000f280000300800 */
[----:B------:R-:W4:Y:S04]  /*57e80*/  LDL.LU R8, [R1+0x1d94] ;  /* 0x001d940001087983 */ /* 0x000f280000300800 */
[----:B------:R1:W-:Y:S01]  /*57e90*/  LDGSTS.E [R44+0x8000], [R46.64], P1 ;  /* 0x080000002e2c7fae */ /* 0x0003e20008921844 */
[----:B--2---:R-:W-:-:S05]  /*57ea0*/  IADD3 R6, P2, R6, R242, RZ ;  /* 0x000000f206067210 */ /* 0x004fca0007f5e0ff */
[--C-:B------:R-:W-:Y:S01]  /*57eb0*/  IMAD.X R7, R7, 0x1, R0.reuse, P2 ;  /* 0x0000000107077824 */ /* 0x100fe200010e0600 */
[----:B-1----:R-:W-:Y:S01]  /*57ec0*/  MOV R46, R6 ;  /* 0x00000006002e7202 */ /* 0x002fe20000000f00 */
[----:B------:R-:W-:Y:S01]  /*57ed0*/  STL [R1+0x1dfc], R6 ;  /* 0x001dfc0601007387 */ /* 0x000fe20000100800 */
[----:B------:R-:W-:Y:S01]  /*57ee0*/  IADD3 R4, P3, R4, R242, RZ ;  /* 0x000000f204047210 */ /* 0x000fe20007f7e0ff */
[----:B------:R-:W-:Y:S02]  /*57ef0*/  IMAD.MOV.U32 R47, RZ, RZ, R7 ;  /* 0x000000ffff2f7224 */ /* 0x000fe400078e0007 */
[----:B------:R1:W-:Y:S02]  /*57f00*/  STL [R1+0x1df0], R7 ;  /* 0x001df00701007387 */ /* 0x0003e40000100800 */
[----:B------:R-:W-:Y:S02]  /*57f10*/  IMAD.X R5, R5, 0x1, R0, P3 ;  /* 0x0000000105057824 */ /* 0x000fe400018e0600 */
[----:B------:R-:W-:Y:S04]  /*57f20*/  STL [R1+0x1df4], R4 ;  /* 0x001df40401007387 */ /* 0x000fe80000100800 */
[----:B------:R2:W-:Y:S04]  /*57f30*/  STL [R1+0x1de8], R5 ;  /* 0x001de80501007387 */ /* 0x0005e80000100800 */
[----:B------:R2:W-:Y:S04]  /*57f40*/  LDGSTS.E [R44+0x8200], [R46.64], P1 ;  /* 0x082000002e2c7fae */ /* 0x0005e80008921844 */
[----:B-1----:R-:W3:Y:S04]  /*57f50*/  LDL.LU R7, [R1+0x1d80] ;  /* 0x001d800001077983 */ /* 0x002ee80000300800 */
[----:B------:R-:W3:Y:S01]  /*57f60*/  LDL.LU R6, [R1+0x1d8c] ;  /* 0x001d8c0001067983 */ /* 0x000ee20000300800 */
[----:B--2---:R-:W-:-:S02]  /*57f70*/  IMAD.MOV.U32 R47, RZ, RZ, R5 ;  /* 0x000000ffff2f7224 */ /* 0x004fc400078e0005 */
[----:B------:R-:W-:Y:S01]  /*57f80*/  IMAD.MOV.U32 R46, RZ, RZ, R4 ;  /* 0x000000ffff2e7224 */ /* 0x000fe200078e0004 */
[----:B------:R-:W3:Y:S04]  /*57f90*/  LDL.LU R5, [R1+0x2068] ;  /* 0x0020680001057983 */ /* 0x000ee80000300800 */
[----:B------:R-:W3:Y:S01]  /*57fa0*/  LDL.LU R4, [R1+0x2074] ;  /* 0x0020740001047983 */ /* 0x000ee20000300800 */
[----:B------:R-:W-:-:S03]  /*57fb0*/  ISETP.GT.AND P2, PT, R3, 0x14, PT ;  /* 0x000000140300780c */ /* 0x000fc60003f44270 */
[----:B------:R1:W-:Y:S01]  /*57fc0*/  LDGSTS.E [R44+0x8400], [R46.64], P1 ;  /* 0x084000002e2c7fae */ /* 0x0003e20008921844 */
[----:B------:R-:W-:-:S04]  /*57fd0*/  SEL R45, RZ, 0x4, !P2 ;  /* 0x00000004ff2d7807 */ /* 0x000fc80005000000 */
[----:B------:R-:W-:-:S04]  /*57fe0*/  SEL R45, R45, RZ, !P0 ;  /* 0x000000ff2d2d7207 */ /* 0x000fc80004000000 */
[----:B------:R-:W-:Y:S02]  /*57ff0*/  ISETP.NE.U32.AND P2, PT, R45, RZ, PT ;  /* 0x000000ff2d00720c */ /* 0x000fe40003f45070 */
[----:B----4-:R-:W-:-:S04]  /*58000*/  IADD3 R13, P3, R13, R242, RZ ;  /* 0x000000f20d0d7210 */ /* 0x010fc80007f7e0ff */
        /* <DEDUP_REMOVED lines=10> */
[----:B-1----:R-:W2:Y:S04]  /*580b0*/  LDL.LU R14, [R1+0x1d30] ;  /* 0x001d3000010e7983 */ /* 0x002ea80000300800 */
[----:B------:R-:W2:Y:S01]  /*580c0*/  LDL.LU R13, [R1+0x1d3c] ;  /* 0x001d3c00010d7983 */ /* 0x000ea20000300800 */
[----:B----4-:R-:W-:Y:S01]  /*580d0*/  IMAD.MOV.U32 R47, RZ, RZ, R12 ;  /* 0x000000ffff2f7224 */ /* 0x010fe200078e000c */
[----:B------:R-:W-:-:S02]  /*580e0*/  MOV R46, R11 ;  /* 0x0000000b002e7202 */ /* 0x000fc40000000f00 */
[----:B------:R-:W2:Y:S04]  /*580f0*/  LDL.LU R12, [R1+0x1d28] ;  /* 0x001d2800010c7983 */ /* 0x000ea80000300800 */
[----:B------:R-:W2:Y:S04]  /*58100*/  LDL.LU R11, [R1+0x1d34] ;  /* 0x001d3400010b7983 */ /* 0x000ea80000300800 */
[----:B------:R1:W-:Y:S01]  /*58110*/  LDGSTS.E [R44+0xa000], [R46.64], P2 ;  /* 0x0a0000002e2c7fae */ /* 0x0003e20009121844 */
[----:B------:R-:W-:-:S05]  /*58120*/  IADD3 R15, P1, R15, R242, RZ ;  /* 0x000000f20f0f7210 */ /* 0x000fca0007f3e0ff */
[----:B------:R-:W-:Y:S01]  /*58130*/  IMAD.X R48, R48, 0x1, R0, P1 ;  /* 0x0000000130307824 */ /* 0x000fe200008e0600 */
[----:B------:R-:W-:Y:S01]  /*58140*/  IADD3 R8, P3, R8, R242, RZ ;  /* 0x000000f208087210 */ /* 0x000fe20007f7e0ff */
[----:B------:R-:W-:Y:S01]  /*58150*/  STL [R1+0x1d9c], R15 ;  /* 0x001d9c0f01007387 */ /* 0x000fe20000100800 */
[----:B-1----:R-:W-:Y:S01]  /*58160*/  MOV R46, R15 ;  /* 0x0000000f002e7202 */ /* 0x002fe20000000f00 */
[----:B------:R-:W-:Y:S02]  /*58170*/  IMAD.MOV.U32 R47, RZ, RZ, R48 ;  /* 0x000000ffff2f7224 */ /* 0x000fe400078e0030 */
[----:B------:R-:W-:Y:S01]  /*58180*/  IMAD.X R9, R9, 0x1, R0, P3 ;  /* 0x0000000109097824 */ /* 0x000fe200018e0600 */
[----:B------:R1:W-:Y:S04]  /*58190*/  STL [R1+0x1d90], R48 ;  /* 0x001d903001007387 */ /* 0x0003e80000100800 */
[----:B------:R-:W-:Y:S04]  /*581a0*/  STL [R1+0x1d94], R8 ;  /* 0x001d940801007387 */ /* 0x000fe80000100800 */
[----:B------:R1:W-:Y:S04]  /*581b0*/  STL [R1+0x1d88], R9 ;  /* 0x001d880901007387 */ /* 0x0003e80000100800 */
[----:B-1----:R-:W2:Y:S04]  /*581c0*/  LDL.LU R48, [R1+0x1d20] ;  /* 0x001d200001307983 */ /* 0x002ea80000300800 */
[----:B------:R1:W-:Y:S04]  /*581d0*/  LDGSTS.E [R44+0xa200], [R46.64], P2 ;  /* 0x0a2000002e2c7fae */ /* 0x0003e80009121844 */
[----:B------:R-:W2:Y:S01]  /*581e0*/  LDL.LU R15, [R1+0x1d2c] ;  /* 0x001d2c00010f7983 */ /* 0x000ea20000300800 */
[----:B-1----:R-:W-:-:S02]  /*581f0*/  IMAD.MOV.U32 R47, RZ, RZ, R9 ;  /* 0x000000ffff2f7224 */ /* 0x002fc400078e0009 */
[----:B------:R-:W-:Y:S01]  /*58200*/  IMAD.MOV.U32 R46, RZ, RZ, R8 ;  /* 0x000000ffff2e7224 */ /* 0x000fe200078e0008 */
[----:B------:R-:W2:Y:S04]  /*58210*/  LDL.LU R9, [R1+0x2048] ;  /* 0x0020480001097983 */ /* 0x000ea80000300800 */
[----:B------:R-:W2:Y:S04]  /*58220*/  LDL.LU R8, [R1+0x2054] ;  /* 0x0020540001087983 */ /* 0x000ea80000300800 */
[----:B------:R1:W-:Y:S01]  /*58230*/  LDGSTS.E [R44+0xa400], [R46.64], P2 ;  /* 0x0a4000002e2c7fae */ /* 0x0003e20009121844 */
[----:B---3--:R-:W-:-:S04]  /*58240*/  IADD3 R6, P3, R6, R242, RZ ;  /* 0x000000f206067210 */ /* 0x008fc80007f7e0ff */
        /* <DEDUP_REMOVED lines=9> */
[----:B-1----:R-:W4:Y:S04]  /*582e0*/  LDL.LU R7, [R1+0x1cd0] ;  /* 0x001cd00001077983 */ /* 0x002f280000300800 */
[----:B------:R1:W-:Y:S04]  /*582f0*/  LDGSTS.E [R44+0xa600], [R46.64], P2 ;  /* 0x0a6000002e2c7fae */ /* 0x0003e80009121844 */
[----:B------:R-:W4:Y:S01]  /*58300*/  LDL.LU R6, [R1+0x1cdc] ;  /* 0x001cdc0001067983 */ /* 0x000f220000300800 */
[----:B-1----:R-:W-:Y:S01]  /*58310*/  IMAD.MOV.U32 R47, RZ, RZ, R5 ;  /* 0x000000ffff2f7224 */ /* 0x002fe200078e0005 */
[----:B------:R-:W-:-:S02]  /*58320*/  MOV R46, R4 ;  /* 0x00000004002e7202 */ /* 0x000fc40000000f00 */
[----:B---3--:R-:W4:Y:S04]  /*58330*/  LDL.LU R5, [R1+0x1cc8] ;  /* 0x001cc80001057983 */ /* 0x008f280000300800 */
[----:B------:R-:W4:Y:S01]  /*58340*/  LDL.LU R4, [R1+0x1cd4] ;  /* 0x001cd40001047983 */ /* 0x000f220000300800 */
[----:B------:R-:W-:-:S04]  /*58350*/  ISETP.GT.AND P1, PT, R3, 0x18, PT ;  /* 0x000000180300780c */ /* 0x000fc80003f24270 */
[----:B------:R-:W-:-:S04]  /*58360*/  SEL R45, RZ, 0x4, !P1 ;  /* 0x00000004ff2d7807 */ /* 0x000fc80004800000 */
[----:B------:R-:W-:-:S04]  /*58370*/  SEL R45, R45, RZ, !P0 ;  /* 0x000000ff2d2d7207 */ /* 0x000fc80004000000 */
[----:B------:R-:W-:Y:S11]  /*58380*/  ISETP.NE.U32.AND P1, PT, R45, RZ, PT ;  /* 0x000000ff2d00720c */ /* 0x000ff60003f25070 */
[----:B------:R-:W-:Y:S02]  /*58390*/  @!UPT UIADD3 URZ, URZ, URZ, URZ ;  /* 0x0000003f3f3ff290 */ /* 0x000fe4000fffe03f */
[----:B------:R1:W-:Y:S01]  /*583a0*/  LDGSTS.E [R44+0xc000], [R46.64], P1 ;  /* 0x0c0000002e2c7fae */ /* 0x0003e20008921844 */
[----:B--2---:R-:W-:-:S05]  /*583b0*/  IADD3 R13, P2, R13, R242, RZ ;  /* 0x000000f20d0d7210 */ /* 0x004fca0007f5e0ff */
        /* <DEDUP_REMOVED lines=11> */
[----:B-1----:R-:W3:Y:S04]  /*58470*/  LDL.LU R14, [R1+0x1cc0] ;  /* 0x001cc000010e7983 */ /* 0x002ee80000300800 */
[----:B------:R1:W-:Y:S04]  /*58480*/  LDGSTS.E [R44+0xc200], [R46.64], P1 ;  /* 0x0c2000002e2c7fae */ /* 0x0003e80008921844 */
[----:B------:R-:W3:Y:S01]  /*58490*/  LDL.LU R13, [R1+0x1ccc] ;  /* 0x001ccc00010d7983 */ /* 0x000ee20000300800 */
[----:B------:R-:W-:Y:S01]  /*584a0*/  SEL R45, R45, RZ, !P0 ;  /* 0x000000ff2d2d7207 */ /* 0x000fe20004000000 */
[----:B-1----:R-:W-:-:S02]  /*584b0*/  IMAD.MOV.U32 R47, RZ, RZ, R12 ;  /* 0x000000ffff2f7224 */ /* 0x002fc400078e000c */
[----:B------:R-:W-:Y:S01]  /*584c0*/  IMAD.MOV.U32 R46, RZ, RZ, R11 ;  /* 0x000000ffff2e7224 */ /* 0x000fe200078e000b */
[----:B--2---:R-:W3:Y:S04]  /*584d0*/  LDL.LU R12, [R1+0x2030] ;  /* 0x00203000010c7983 */ /* 0x004ee80000300800 */
[----:B------:R-:W3:Y:S01]  /*584e0*/  LDL.LU R11, [R1+0x203c] ;  /* 0x00203c00010b7983 */ /* 0x000ee20000300800 */
[----:B------:R-:W-:-:S03]  /*584f0*/  IADD3 R15, P3, R15, R242, RZ ;  /* 0x000000f20f0f7210 */ /* 0x000fc60007f7e0ff */
[----:B------:R1:W-:Y:S01]  /*58500*/  LDGSTS.E [R44+0xc400], [R46.64], P1 ;  /* 0x0c4000002e2c7fae */ /* 0x0003e20008921844 */
[----:B------:R-:W-:-:S03]  /*58510*/  IADD3.X R48, R48, R0, RZ, P3, !PT ;  /* 0x0000000030307210 */ /* 0x000fc60001ffe4ff */
[----:B------:R-:W-:Y:S01]  /*58520*/  STL [R1+0x1d2c], R15 ;  /* 0x001d2c0f01007387 */ /* 0x000fe20000100800 */
[----:B------:R-:W-:Y:S02]  /*58530*/  ISETP.NE.U32.AND P2, PT, R45, RZ, PT ;  /* 0x000000ff2d00720c */ /* 0x000fe40003f45070 */
[----:B------:R-:W-:Y:S01]  /*58540*/  IADD3 R8, P4, R8, R242, RZ ;  /* 0x000000f208087210 */ /* 0x000fe20007f9e0ff */
[----:B-1----:R-:W-:Y:S02]  /*58550*/  IMAD.MOV.U32 R46, RZ, RZ, R15 ;  /* 0x000000ffff2e7224 */ /* 0x002fe400078e000f */
[----:B------:R-:W-:Y:S02]  /*58560*/  IMAD.MOV.U32 R47, RZ, RZ, R48 ;  /* 0x000000ffff2f7224 */ /* 0x000fe400078e0030 */
[----:B------:R-:W-:Y:S01]  /*58570*/  IMAD.X R9, R9, 0x1, R0, P4 ;  /* 0x0000000109097824 */ /* 0x000fe200020e0600 */
[----:B------:R1:W-:Y:S04]  /*58580*/  STL [R1+0x1d20], R48 ;  /* 0x001d203001007387 */ /* 0x0003e80000100800 */
[----:B------:R-:W-:Y:S04]  /*58590*/  STL [R1+0x2054], R8 ;  /* 0x0020540801007387 */ /* 0x000fe80000100800 */
[----:B------:R1:W-:Y:S04]  /*585a0*/  STL [R1+0x2048], R9 ;  /* 0x0020480901007387 */ /* 0x0003e80000100800 */
[----:B------:R1:W-:Y:S04]  /*585b0*/  LDGSTS.E [R44+0xc600], [R46.64], P1 ;  /* 0x0c6000002e2c7fae */ /* 0x0003e80008921844 */
[----:B-1----:R-:W3:Y:S04]  /*585c0*/  LDL.LU R48, [R1+0x1ca0] ;  /* 0x001ca00001307983 */ /* 0x002ee80000300800 */
[----:B------:R-:W3:Y:S01]  /*585d0*/  LDL.LU R15, [R1+0x1cac] ;  /* 0x001cac00010f7983 */ /* 0x000ee20000300800 */
[----:B------:R-:W-:Y:S01]  /*585e0*/  IMAD.MOV.U32 R47, RZ, RZ, R9 ;  /* 0x000000ffff2f7224 */ /* 0x000fe200078e0009 */
[----:B------:R-:W-:-:S02]  /*585f0*/  MOV R46, R8 ;  /* 0x00000008002e7202 */ /* 0x000fc40000000f00 */
[----:B------:R-:W3:Y:S04]  /*58600*/  LDL.LU R9, [R1+0x1c98] ;  /* 0x001c980001097983 */ /* 0x000ee80000300800 */
[----:B------:R-:W3:Y:S04]  /*58610*/  LDL.LU R8, [R1+0x1ca4] ;  /* 0x001ca40001087983 */ /* 0x000ee80000300800 */
[----:B------:R1:W-:Y:S01]  /*58620*/  LDGSTS.E [R44+0xe000], [R46.64], P2 ;  /* 0x0e0000002e2c7fae */ /* 0x0003e20009121844 */
[----:B----4-:R-:W-:-:S05]  /*58630*/  IADD3 R6, P1, R6, R242, RZ ;  /* 0x000000f206067210 */ /* 0x010fca0007f3e0ff */
        /* <DEDUP_REMOVED lines=10> */
[----:B-1----:R-:W2:Y:S04]  /*586e0*/  LDL.LU R7, [R1+0x1c90] ;  /* 0x001c900001077983 */ /* 0x002ea80000300800 */
[----:B------:R-:W2:Y:S01]  /*586f0*/  LDL.LU R6, [R1+0x1c9c] ;  /* 0x001c9c0001067983 */ /* 0x000ea20000300800 */
[----:B----4-:R-:W-:-:S02]  /*58700*/  IMAD.MOV.U32 R47, RZ, RZ, R5 ;  /* 0x000000ffff2f7224 */ /* 0x010fc400078e0005 */
[----:B------:R-:W-:Y:S01]  /*58710*/  IMAD.MOV.U32 R46, RZ, RZ, R4 ;  /* 0x000000ffff2e7224 */ /* 0x000fe200078e0004 */
[----:B------:R-:W2:Y:S04]  /*58720*/  LDL.LU R5, [R1+0x2028] ;  /* 0x0020280001057983 */ /* 0x000ea80000300800 */
[----:B------:R-:W2:Y:S01]  /*58730*/  LDL.LU R4, [R1+0x2034] ;  /* 0x0020340001047983 */ /* 0x000ea20000300800 */
[----:B------:R-:W-:-:S03]  /*58740*/  ISETP.GT.AND P1, PT, R3, 0x20, PT ;  /* 0x000000200300780c */ /* 0x000fc60003f24270 */
[----:B------:R1:W-:Y:S01]  /*58750*/  LDGSTS.E [R44+0xe400], [R46.64], P2 ;  /* 0x0e4000002e2c7fae */ /* 0x0003e20009121844 */
[----:B------:R-:W-:-:S04]  /*58760*/  SEL R45, RZ, 0x4, !P1 ;  /* 0x00000004ff2d7807 */ /* 0x000fc80004800000 */
[----:B------:R-:W-:-:S04]  /*58770*/  SEL R45, R45, RZ, !P0 ;  /* 0x000000ff2d2d7207 */ /* 0x000fc80004000000 */
[----:B------:R-:W-:Y:S02]  /*58780*/  ISETP.NE.U32.AND P1, PT, R45, RZ, PT ;  /* 0x000000ff2d00720c */ /* 0x000fe40003f25070 */
[----:B---3--:R-:W-:-:S04]  /*58790*/  IADD3 R13, P3, R13, R242, RZ ;  /* 0x000000f20d0d7210 */ /* 0x008fc80007f7e0ff */
        /* <DEDUP_REMOVED lines=10> */
[----:B-1----:R-:W4:Y:S04]  /*58840*/  LDL.LU R14, [R1+0x1c88] ;  /* 0x001c8800010e7983 */ /* 0x002f280000300800 */
[----:B------:R-:W4:Y:S01]  /*58850*/  LDL.LU R13, [R1+0x1c94] ;  /* 0x001c9400010d7983 */ /* 0x000f220000300800 */
[----:B---3--:R-:W-:Y:S01]  /*58860*/  IMAD.MOV.U32 R47, RZ, RZ, R12 ;  /* 0x000000ffff2f7224 */ /* 0x008fe200078e000c */
[----:B------:R-:W-:-:S02]  /*58870*/  MOV R46, R11 ;  /* 0x0000000b002e7202 */ /* 0x000fc40000000f00 */
[----:B------:R-:W4:Y:S04]  /*58880*/  LDL.LU R12, [R1+0x1c80] ;  /* 0x001c8000010c7983 */ /* 0x000f280000300800 */
[----:B------:R-:W4:Y:S04]  /*58890*/  LDL.LU R11, [R1+0x1c8c] ;  /* 0x001c8c00010b7983 */ /* 0x000f280000300800 */
        /* <DEDUP_REMOVED lines=11> */
[----:B-1----:R-:W4:Y:S04]  /*58950*/  LDL.LU R48, [R1+0x1c78] ;  /* 0x001c780001307983 */ /* 0x002f280000300800 */
[----:B------:R1:W-:Y:S04]  /*58960*/  LDGSTS.E [R44+0x10200], [R46.64], P1 ;  /* 0x102000002e2c7fae */ /* 0x0003e80008921844 */
[----:B------:R-:W4:Y:S01]  /*58970*/  LDL.LU R15, [R1+0x1c84] ;  /* 0x001c8400010f7983 */ /* 0x000f220000300800 */
[----:B-1----:R-:W-:-:S02]  /*58980*/  IMAD.MOV.U32 R47, RZ, RZ, R9 ;  /* 0x000000ffff2f7224 */ /* 0x002fc400078e0009 */
[----:B------:R-:W-:Y:S01]  /*58990*/  IMAD.MOV.U32 R46, RZ, RZ, R8 ;  /* 0x000000ffff2e7224 */ /* 0x000fe200078e0008 */
[----:B------:R-:W4:Y:S04]  /*589a0*/  LDL.LU R9, [R1+0x2020] ;  /* 0x0020200001097983 */ /* 0x000f280000300800 */
[----:B------:R-:W4:Y:S04]  /*589b0*/  LDL.LU R8, [R1+0x202c] ;  /* 0x00202c0001087983 */ /* 0x000f280000300800 */
[----:B------:R1:W-:Y:S01]  /*589c0*/  LDGSTS.E [R44+0x10400], [R46.64], P1 ;  /* 0x104000002e2c7fae */ /* 0x0003e20008921844 */
[----:B--2---:R-:W-:-:S04]  /*589d0*/  IADD3 R6, P3, R6, R242, RZ ;  /* 0x000000f206067210 */ /* 0x004fc80007f7e0ff */
        /* <DEDUP_REMOVED lines=12> */
[----:B-1----:R-:W-:Y:S01]  /*58aa0*/  IMAD.MOV.U32 R47, RZ, RZ, R5 ;  /* 0x000000ffff2f7224 */ /* 0x002fe200078e0005 */
[----:B------:R-:W-:-:S02]  /*58ab0*/  MOV R46, R4 ;  /* 0x00000004002e7202 */ /* 0x000fc40000000f00 */
[----:B--2---:R-:W2:Y:S04]  /*58ac0*/  LDL.LU R5, [R1+0x1c68] ;  /* 0x001c680001057983 */ /* 0x004ea80000300800 */
[----:B------:R-:W2:Y:S01]  /*58ad0*/  LDL.LU R4, [R1+0x1c74] ;  /* 0x001c740001047983 */ /* 0x000ea20000300800 */
[----:B------:R-:W-:-:S04]  /*58ae0*/  ISETP.GT.AND P2, PT, R3, 0x24, PT ;  /* 0x000000240300780c */ /* 0x000fc80003f44270 */
[----:B------:R-:W-:-:S04]  /*58af0*/  SEL R45, RZ, 0x4, !P2 ;  /* 0x00000004ff2d7807 */ /* 0x000fc80005000000 */
[----:B------:R-:W-:-:S04]  /*58b00*/  SEL R45, R45, RZ, !P0 ;  /* 0x000000ff2d2d7207 */ /* 0x000fc80004000000 */
[----:B------:R-:W-:Y:S11]  /*58b10*/  ISETP.NE.U32.AND P2, PT, R45, RZ, PT ;  /* 0x000000ff2d00720c */ /* 0x000ff60003f45070 */
[----:B------:R-:W-:Y:S02]  /*58b20*/  @!UPT UIADD3 URZ, URZ, URZ, URZ ;  /* 0x0000003f3f3ff290 */ /* 0x000fe4000fffe03f */
[----:B------:R1:W-:Y:S01]  /*58b30*/  LDGSTS.E [R44+0x12000], [R46.64], P2 ;  /* 0x120000002e2c7fae */ /* 0x0003e20009121844 */
[----:B----4-:R-:W-:-:S05]  /*58b40*/  IADD3 R13, P1, R13, R242, RZ ;  /* 0x000000f20d0d7210 */ /* 0x010fca0007f3e0ff */
[--C-:B------:R-:W-:Y:S01]  /*58b50*/  IMAD.X R14, R14, 0x1, R0.reuse, P1 ;  /* 0x000000010e0e7824 */ /* 0x100fe200008e0600 */
[----:B------:R-:W-:Y:S01]  /*58b60*/  IADD3 R11, P3, R11, R242, RZ ;  /* 0x000000f20b0b7210 */ /* 0x000fe20007f7e0ff */
[----:B------:R-:W-:Y:S04]  /*58b70*/  STL [R1+0x1c94], R13 ;  /* 0x001c940d01007387 */ /* 0x000fe80000100800 */
[----:B------:R-:W-:Y:S01]  /*58b80*/  IMAD.X R12, R12, 0x1, R0, P3 ;  /* 0x000000010c0c7824 */ /* 0x000fe200018e0600 */
[----:B------:R4:W-:Y:S01]  /*58b90*/  STL [R1+0x1c88], R14 ;  /* 0x001c880e01007387 */ /* 0x0009e20000100800 */
[----:B-1----:R-:W-:Y:S01]  /*58ba0*/  MOV R46, R13 ;  /* 0x0000000d002e7202 */ /* 0x002fe20000000f00 */
[----:B------:R-:W-:Y:S01]  /*58bb0*/  IMAD.MOV.U32 R47, RZ, RZ, R14 ;  /* 0x000000ffff2f7224 */ /* 0x000fe200078e000e */
[----:B------:R-:W-:Y:S01]  /*58bc0*/  ISETP.GT.AND P1, PT, R3, 0x28, PT ;  /* 0x000000280300780c */ /* 0x000fe20003f24270 */
[----:B------:R-:W-:Y:S04]  /*58bd0*/  STL [R1+0x1c8c], R11 ;  /* 0x001c8c0b01007387 */ /* 0x000fe80000100800 */
[----:B------:R1:W-:Y:S01]  /*58be0*/  STL [R1+0x1c80], R12 ;  /* 0x001c800c01007387 */ /* 0x0003e20000100800 */
[----:B------:R-:W-:-:S03]  /*58bf0*/  SEL R45, RZ, 0x4, !P1 ;  /* 0x00000004ff2d7807 */ /* 0x000fc60004800000 */
[----:B----4-:R-:W4:Y:S04]  /*58c00*/  LDL.LU R14, [R1+0x1c60] ;  /* 0x001c6000010e7983 */ /* 0x010f280000300800 */
[----:B------:R-:W4:Y:S04]  /*58c10*/  LDL.LU R13, [R1+0x1c6c] ;  /* 0x001c6c00010d7983 */ /* 0x000f280000300800 */
[----:B------:R1:W-:Y:S01]  /*58c20*/  LDGSTS.E [R44+0x12200], [R46.64], P2 ;  /* 0x122000002e2c7fae */ /* 0x0003e20009121844 */
[----:B------:R-:W-:-:S04]  /*58c30*/  SEL R45, R45, RZ, !P0 ;  /* 0x000000ff2d2d7207 */ /* 0x000fc80004000000 */
[----:B------:R-:W-:Y:S01]  /*58c40*/  ISETP.NE.U32.AND P1, PT, R45, RZ, PT ;  /* 0x000000ff2d00720c */ /* 0x000fe20003f25070 */
[----:B-1----:R-:W-:Y:S02]  /*58c50*/  IMAD.MOV.U32 R46, RZ, RZ, R11 ;  /* 0x000000ffff2e7224 */ /* 0x002fe400078e000b */
[----:B------:R-:W-:Y:S02]  /*58c60*/  IMAD.MOV.U32 R47, RZ, RZ, R12 ;  /* 0x000000ffff2f7224 */ /* 0x000fe400078e000c */
[----:B------:R-:W4:Y:S04]  /*58c70*/  LDL.LU R12, [R1+0x2018] ;  /* 0x00201800010c7983 */ /* 0x000f280000300800 */
[----:B------:R-:W4:Y:S01]  /*58c80*/  LDL.LU R11, [R1+0x2024] ;  /* 0x00202400010b7983 */ /* 0x000f220000300800 */
[----:B------:R-:W-:-:S03]  /*58c90*/  IADD3 R15, P3, R15, R242, RZ ;  /* 0x000000f20f0f7210 */ /* 0x000fc60007f7e0ff */
[----:B------:R1:W-:Y:S01]  /*58ca0*/  LDGSTS.E [R44+0x12400], [R46.64], P2 ;  /* 0x124000002e2c7fae */ /* 0x0003e20009121844 */
[----:B------:R-:W-:-:S03]  /*58cb0*/  IADD3.X R48, R48, R0, RZ, P3, !PT ;  /* 0x0000000030307210 */ /* 0x000fc60001ffe4ff */
[----:B------:R-:W-:Y:S01]  /*58cc0*/  STL [R1+0x1c84], R15 ;  /* 0x001c840f01007387 */ /* 0x000fe20000100800 */
        /* <DEDUP_REMOVED lines=15> */
[----:B---3--:R-:W-:-:S05]  /*58dc0*/  IADD3 R6, P2, R6, R242, RZ ;  /* 0x000000f206067210 */ /* 0x008fca0007f5e0ff */
[--C-:B------:R-:W-:Y:S01]  /*58dd0*/  IMAD.X R7, R7, 0x1, R0.reuse, P2 ;  /* 0x0000000107077824 */ /* 0x100fe200010e0600 */
[----:B-1----:R-:W-:Y:S01]  /*58de0*/  MOV R46, R6 ;  /* 0x00000006002e7202 */ /* 0x002fe20000000f00 */
[----:B------:R-:W-:Y:S01]  /*58df0*/  STL [R1+0x1c7c], R6 ;  /* 0x001c7c0601007387 */ /* 0x000fe20000100800 */
[----:B--2---:R-:W-:Y:S01]  /*58e00*/  IADD3 R4, P3, R4, R242, RZ ;  /* 0x000000f204047210 */ /* 0x004fe20007f7e0ff */
[----:B------:R-:W-:Y:S02]  /*58e10*/  IMAD.MOV.U32 R47, RZ, RZ, R7 ;  /* 0x000000ffff2f7224 */ /* 0x000fe400078e0007 */
[----:B------:R1:W-:Y:S02]  /*58e20*/  STL [R1+0x1c70], R7 ;  /* 0x001c700701007387 */ /* 0x0003e40000100800 */
[----:B------:R-:W-:Y:S02]  /*58e30*/  IMAD.X R5, R5, 0x1, R0, P3 ;  /* 0x0000000105057824 */ /* 0x000fe400018e0600 */
[----:B------:R-:W-:Y:S04]  /*58e40*/  STL [R1+0x1c74], R4 ;  /* 0x001c740401007387 */ /* 0x000fe80000100800 */
[----:B------:R2:W-:Y:S04]  /*58e50*/  STL [R1+0x1c68], R5 ;  /* 0x001c680501007387 */ /* 0x0005e80000100800 */
[----:B------:R3:W-:Y:S04]  /*58e60*/  LDGSTS.E [R44+0x14200], [R46.64], P1 ;  /* 0x142000002e2c7fae */ /* 0x0007e80008921844 */
[----:B-1----:R-:W4:Y:S04]  /*58e70*/  LDL.LU R7, [R1+0x1c48] ;  /* 0x001c480001077983 */ /* 0x002f280000300800 */
[----:B------:R-:W4:Y:S01]  /*58e80*/  LDL.LU R6, [R1+0x1c54] ;  /* 0x001c540001067983 */ /* 0x000f220000300800 */
[----:B---3--:R-:W-:-:S02]  /*58e90*/  IMAD.MOV.U32 R47, RZ, RZ, R5 ;  /* 0x000000ffff2f7224 */ /* 0x008fc400078e0005 */
[----:B------:R-:W-:Y:S01]  /*58ea0*/  IMAD.MOV.U32 R46, RZ, RZ, R4 ;  /* 0x000000ffff2e7224 */ /* 0x000fe200078e0004 */
[----:B--2---:R-:W3:Y:S04]  /*58eb0*/  LDL.LU R5, [R1+0x2010] ;  /* 0x0020100001057983 */ /* 0x004ee80000300800 */
        /* <DEDUP_REMOVED lines=11> */
[----:B------:R1:W-:Y:S04]  /*58f70*/  STL [R1+0x1c60], R14 ;  /* 0x001c600e01007387 */ /* 0x0003e80000100800 */
[----:B------:R4:W-:Y:S01]  /*58f80*/  LDGSTS.E [R44+0x14600], [R46.64], P1 ;  /* 0x146000002e2c7fae */ /* 0x0009e20008921844 */
[----:B------:R-:W-:-:S05]  /*58f90*/  IADD3 R11, P4, R11, R242, RZ ;  /* 0x000000f20b0b7210 */ /* 0x000fca0007f9e0ff */
[----:B------:R-:W-:Y:S01]  /*58fa0*/  IMAD.X R12, R12, 0x1, R0, P4 ;  /* 0x000000010c0c7824 */ /* 0x000fe200020e0600 */
[----:B------:R-:W-:Y:S04]  /*58fb0*/  STL [R1+0x2024], R11 ;  /* 0x0020240b01007387 */ /* 0x000fe80000100800 */
[----:B------:R4:W-:Y:S04]  /*58fc0*/  STL [R1+0x2018], R12 ;  /* 0x0020180c01007387 */ /* 0x0009e80000100800 */
[----:B-1----:R-:W2:Y:S01]  /*58fd0*/  LDL.LU R14, [R1+0x1c40] ;  /* 0x001c4000010e7983 */ /* 0x002ea20000300800 */
[----:B----4-:R-:W-:-:S03]  /*58fe0*/  IMAD.MOV.U32 R47, RZ, RZ, R12 ;  /* 0x000000ffff2f7224 */ /* 0x010fc600078e000c */
[----:B------:R-:W4:Y:S01]  /*58ff0*/  LDL.LU R13, [R1+0x1c4c] ;  /* 0x001c4c00010d7983 */ /* 0x000f220000300800 */
[----:B------:R-:W-:-:S03]  /*59000*/  MOV R46, R11 ;  /* 0x0000000b002e7202 */ /* 0x000fc60000000f00 */
[----:B------:R-:W2:Y:S04]  /*59010*/  LDL.LU R12, [R1+0x1c38] ;  /* 0x001c3800010c7983 */ /* 0x000ea80000300800 */
[----:B------:R-:W2:Y:S04]  /*59020*/  LDL.LU R11, [R1+0x1c44] ;  /* 0x001c4400010b7983 */ /* 0x000ea80000300800 */
[----:B------:R1:W-:Y:S01]  /*59030*/  LDGSTS.E [R44+0x16000], [R46.64], P2 ;  /* 0x160000002e2c7fae */ /* 0x0003e20009121844 */
[----:B------:R-:W-:-:S05]  /*59040*/  IADD3 R15, P1, R15, R242, RZ ;  /* 0x000000f20f0f7210 */ /* 0x000fca0007f3e0ff */
[--C-:B------:R-:W-:Y:S01]  /*59050*/  IMAD.X R48, R48, 0x1, R0.reuse, P1 ;  /* 0x0000000130307824 */ /* 0x100fe200008e0600 */
[----:B------:R-:W-:Y:S01]  /*59060*/  IADD3 R8, P3, R8, R242, RZ ;  /* 0x000000f208087210 */ /* 0x000fe20007f7e0ff */
[----:B------:R-:W-:Y:S04]  /*59070*/  STL [R1+0x1c64], R15 ;  /* 0x001c640f01007387 */ /* 0x000fe80000100800 */
[----:B------:R-:W-:Y:S01]  /*59080*/  IMAD.X R9, R9, 0x1, R0, P3 ;  /* 0x0000000109097824 */ /* 0x000fe200018e0600 */
[----:B------:R1:W-:Y:S02]  /*59090*/  STL [R1+0x1c58], R48 ;  /* 0x001c583001007387 */ /* 0x0003e40000100800 */
[----:B-1----:R-:W-:Y:S01]  /*590a0*/  IMAD.MOV.U32 R47, RZ, RZ, R48 ;  /* 0x000000ffff2f7224 */ /* 0x002fe200078e0030 */
[----:B------:R-:W-:Y:S01]  /*590b0*/  MOV R46, R15 ;  /* 0x0000000f002e7202 */ /* 0x000fe20000000f00 */
[----:B------:R-:W-:Y:S04]  /*590c0*/  STL [R1+0x1c5c], R8 ;  /* 0x001c5c0801007387 */ /* 0x000fe80000100800 */
[----:B------:R1:W-:Y:S04]  /*590d0*/  STL [R1+0x1c50], R9 ;  /* 0x001c500901007387 */ /* 0x0003e80000100800 */
[----:B------:R-:W2:Y:S04]  /*590e0*/  LDL.LU R48, [R1+0x1c30] ;  /* 0x001c300001307983 */ /* 0x000ea80000300800 */
[----:B------:R-:W2:Y:S04]  /*590f0*/  LDL.LU R15, [R1+0x1c3c] ;  /* 0x001c3c00010f7983 */ /* 0x000ea80000300800 */
[----:B------:R1:W-:Y:S02]  /*59100*/  LDGSTS.E [R44+0x16200], [R46.64], P2 ;  /* 0x162000002e2c7fae */ /* 0x0003e40009121844 */
[----:B-1----:R-:W-:-:S02]  /*59110*/  IMAD.MOV.U32 R46, RZ, RZ, R8 ;  /* 0x000000ffff2e7224 */ /* 0x002fc400078e0008 */
[----:B------:R-:W-:Y:S02]  /*59120*/  IMAD.MOV.U32 R47, RZ, RZ, R9 ;  /* 0x000000ffff2f7224 */ /* 0x000fe400078e0009 */
[----:B------:R-:W2:Y:S04]  /*59130*/  LDL.LU R9, [R1+0x2008] ;  /* 0x0020080001097983 */ /* 0x000ea80000300800 */
[----:B------:R-:W2:Y:S04]  /*59140*/  LDL.LU R8, [R1+0x2014] ;  /* 0x0020140001087983 */ /* 0x000ea80000300800 */
[----:B------:R1:W-:Y:S01]  /*59150*/  LDGSTS.E [R44+0x16400], [R46.64], P2 ;  /* 0x164000002e2c7fae */ /* 0x0003e20009121844 */
[----:B------:R-:W-:-:S04]  /*59160*/  IADD3 R6, P3, R6, R242, RZ ;  /* 0x000000f206067210 */ /* 0x000fc80007f7e0ff */
[----:B------:R-:W-:Y:S02]  /*59170*/  IADD3.X R7, R7, R0, RZ, P3, !PT ;  /* 0x0000000007077210 */ /* 0x000fe40001ffe4ff */
[----:B---3--:R-:W-:Y:S01]  /*59180*/  IADD3 R4, P4, R4, R242, RZ ;  /* 0x000000f204047210 */ /* 0x008fe20007f9e0ff */
[----:B------:R-:W-:Y:S04]  /*59190*/  STL [R1+0x1c54], R6 ;  /* 0x001c540601007387 */ /* 0x000fe80000100800 */
[----:B------:R-:W-:Y:S01]  /*591a0*/  IMAD.X R5, R5, 0x1, R0, P4 ;  /* 0x0000000105057824 */ /* 0x000fe200020e0600 */
[----:B------:R3:W-:Y:S01]  /*591b0*/  STL [R1+0x1c48], R7 ;  /* 0x001c480701007387 */ /* 0x0007e20000100800 */
[----:B-1----:R-:W-:Y:S02]  /*591c0*/  IMAD.MOV.U32 R46, RZ, RZ, R6 ;  /* 0x000000ffff2e7224 */ /* 0x002fe400078e0006 */
[----:B------:R-:W-:Y:S01]  /*591d0*/  IMAD.MOV.U32 R47, RZ, RZ, R7 ;  /* 0x000000ffff2f7224 */ /* 0x000fe200078e0007 */
[----:B------:R-:W-:Y:S04]  /*591e0*/  STL [R1+0x201c], R4 ;  /* 0x00201c0401007387 */ /* 0x000fe80000100800 */
[----:B------:R1:W-:Y:S04]  /*591f0*/  STL [R1+0x2010], R5 ;  /* 0x0020100501007387 */ /* 0x0003e80000100800 */
[----:B---3--:R-:W3:Y:S04]  /*59200*/  LDL.LU R7, [R1+0x1c28] ;  /* 0x001c280001077983 */ /* 0x008ee80000300800 */
[----:B------:R-:W3:Y:S04]  /*59210*/  LDL.LU R6, [R1+0x1c34] ;  /* 0x001c340001067983 */ /* 0x000ee80000300800 */
[----:B------:R1:W-:Y:S02]  /*59220*/  LDGSTS.E [R44+0x16600], [R46.64], P2 ;  /* 0x166000002e2c7fae */ /* 0x0003e40009121844 */
[----:B-1----:R-:W-:Y:S01]  /*59230*/  IMAD.MOV.U32 R47, RZ, RZ, R5 ;  /* 0x000000ffff2f7224 */ /* 0x002fe200078e0005 */
[----:B------:R-:W-:Y:S01]  /*59240*/  MOV R46, R4 ;  /* 0x00000004002e7202 */ /* 0x000fe20000000f00 */
[----:B------:R-:W3:Y:S04]  /*59250*/  LDL.LU R5, [R1+0x1c20] ;  /* 0x001c200001057983 */ /* 0x000ee80000300800 */
[----:B------:R-:W3:Y:S01]  /*59260*/  LDL.LU R4, [R1+0x1c2c] ;  /* 0x001c2c0001047983 */ /* 0x000ee20000300800 */
[----:B------:R-:W-:-:S04]  /*59270*/  ISETP.GT.AND P1, PT, R3, 0x30, PT ;  /* 0x000000300300780c */ /* 0x000fc80003f24270 */
[----:B------:R-:W-:-:S04]  /*59280*/  SEL R45, RZ, 0x4, !P1 ;  /* 0x00000004ff2d7807 */ /* 0x000fc80004800000 */
[----:B------:R-:W-:-:S04]  /*59290*/  SEL R45, R45, RZ, !P0 ;  /* 0x000000ff2d2d7207 */ /* 0x000fc80004000000 */
[----:B------:R-:W-:Y:S11]  /*592a0*/  ISETP.NE.U32.AND P1, PT, R45, RZ, PT ;  /* 0x000000ff2d00720c */ /* 0x000ff60003f25070 */
[----:B------:R-:W-:Y:S02]  /*592b0*/  @!UPT UIADD3 URZ, URZ, URZ, URZ ;  /* 0x0000003f3f3ff290 */ /* 0x000fe4000fffe03f */
[----:B------:R1:W-:Y:S01]  /*592c0*/  LDGSTS.E [R44+0x18000], [R46.64], P1 ;  /* 0x180000002e2c7fae */ /* 0x0003e20008921844 */
[----:B----4-:R-:W-:-:S05]  /*592d0*/  IADD3 R13, P2, R13, R242, RZ ;  /* 0x000000f20d0d7210 */ /* 0x010fca0007f5e0ff */
[----:B--2---:R-:W-:Y:S01]  /*592e0*/  IMAD.X R14, R14, 0x1, R0, P2 ;  /* 0x000000010e0e7824 */ /* 0x004fe200010e0600 */
[----:B------:R-:W-:-:S03]  /*592f0*/  IADD3 R11, P3, R11, R242, RZ ;  /* 0x000000f20b0b7210 */ /* 0x000fc60007f7e0ff */
[----:B-1----:R-:W-:Y:S01]  /*59300*/  IMAD.MOV.U32 R47, RZ, RZ, R14 ;  /* 0x000000ffff2f7224 */ /* 0x002fe200078e000e */
[----:B------:R-:W-:Y:S02]  /*59310*/  MOV R46, R13 ;  /* 0x0000000d002e7202 */ /* 0x000fe40000000f00 */
[----:B------:R-:W-:Y:S01]  /*59320*/  ISETP.GT.AND P2, PT, R3, 0x34, PT ;  /* 0x000000340300780c */ /* 0x000fe20003f44270 */
[----:B------:R-:W-:Y:S01]  /*59330*/  IMAD.X R12, R12, 0x1, R0, P3 ;  /* 0x000000010c0c7824 */ /* 0x000fe200018e0600 */
[----:B------:R-:W-:Y:S02]  /*59340*/  STL [R1+0x1c4c], R13 ;  /* 0x001c4c0d01007387 */ /* 0x000fe40000100800 */
[----:B------:R-:W-:Y:S02]  /*59350*/  SEL R45, RZ, 0x4, !P2 ;  /* 0x00000004ff2d7807 */ /* 0x000fe40005000000 */
[----:B------:R1:W-:Y:S04]  /*59360*/  STL [R1+0x1c40], R14 ;  /* 0x001c400e01007387 */ /* 0x0003e80000100800 */
[----:B------:R-:W-:Y:S04]  /*59370*/  STL [R1+0x1c44], R11 ;  /* 0x001c440b01007387 */ /* 0x000fe80000100800 */
[----:B------:R2:W-:Y:S01]  /*59380*/  LDGSTS.E [R44+0x18200], [R46.64], P1 ;  /* 0x182000002e2c7fae */ /* 0x0005e20008921844 */
[----:B------:R-:W-:-:S03]  /*59390*/  SEL R45, R45, RZ, !P0 ;  /* 0x000000ff2d2d7207 */ /* 0x000fc60004000000 */
[----:B------:R4:W-:Y:S04]  /*593a0*/  STL [R1+0x1c38], R12 ;  /* 0x001c380c01007387 */ /* 0x0009e80000100800 */
[----:B-1----:R-:W3:Y:S01]  /*593b0*/  LDL.LU R14, [R1+0x1c18] ;  /* 0x001c1800010e7983 */ /* 0x002ee20000300800 */
[----:B--2---:R-:W-:-:S03]  /*593c0*/  IMAD.MOV.U32 R46, RZ, RZ, R11 ;  /* 0x000000ffff2e7224 */ /* 0x004fc600078e000b */
[----:B------:R-:W2:Y:S01]  /*593d0*/  LDL.LU R13, [R1+0x1c24] ;  /* 0x001c2400010d7983 */ /* 0x000ea20000300800 */
[----:B------:R-:W-:Y:S01]  /*593e0*/  IMAD.MOV.U32 R47, RZ, RZ, R12 ;  /* 0x000000ffff2f7224 */ /* 0x000fe200078e000c */
[----:B------:R-:W-:Y:S02]  /*593f0*/  ISETP.NE.U32.AND P2, PT, R45, RZ, PT ;  /* 0x000000ff2d00720c */ /* 0x000fe40003f45070 */
[----:B----4-:R-:W4:Y:S04]  /*59400*/  LDL.LU R12, [R1+0x2000] ;  /* 0x00200000010c7983 */ /* 0x010f280000300800 */
[----:B------:R1:W-:Y:S04]  /*59410*/  LDGSTS.E [R44+0x18400], [R46.64], P1 ;  /* 0x184000002e2c7fae */ /* 0x0003e80008921844 */
[----:B------:R-:W4:Y:S01]  /*59420*/  LDL.LU R11, [R1+0x200c] ;  /* 0x00200c00010b7983 */ /* 0x000f220000300800 */
[----:B------:R-:W-:-:S04]  /*59430*/  IADD3 R15, P3, R15, R242, RZ ;  /* 0x000000f20f0f7210 */ /* 0x000fc80007f7e0ff */
[----:B------:R-:W-:Y:S01]  /*59440*/  IADD3.X R48, R48, R0, RZ, P3, !PT ;  /* 0x0000000030307210 */ /* 0x000fe20001ffe4ff */
[----:B-1----:R-:W-:-:S04]  /*59450*/  IMAD.MOV.U32 R46, RZ, RZ, R15 ;  /* 0x000000ffff2e7224 */ /* 0x002fc800078e000f */
[----:B------:R-:W-:Y:S01]  /*59460*/  IMAD.MOV.U32 R47, RZ, RZ, R48 ;  /* 0x000000ffff2f7224 */ /* 0x000fe200078e0030 */
[----:B------:R-:W-:Y:S04]  /*59470*/  STL [R1+0x1c3c], R15 ;  /* 0x001c3c0f01007387 */ /* 0x000fe80000100800 */
[----:B------:R1:W-:Y:S01]  /*59480*/  LDGSTS.E [R44+0x18600], [R46.64], P1 ;  /* 0x186000002e2c7fae */ /* 0x0003e20008921844 */
[----:B------:R-:W-:-:S03]  /*59490*/  IADD3 R8, P4, R8, R242, RZ ;  /* 0x000000f208087210 */ /* 0x000fc60007f9e0ff */
[----:B------:R1:W-:Y:S02]  /*594a0*/  STL [R1+0x1c30], R48 ;  /* 0x001c303001007387 */ /* 0x0003e40000100800 */
[----:B------:R-:W-:Y:S02]  /*594b0*/  IMAD.X R9, R9, 0x1, R0, P4 ;  /* 0x0000000109097824 */ /* 0x000fe400020e0600 */
[----:B------:R-:W-:Y:S01]  /*594c0*/  STL [R1+0x2014], R8 ;  /* 0x0020140801007387 */ /* 0x000fe20000100800 */
[----:B-1----:R-:W-:Y:S01]  /*594d0*/  MOV R46, R8 ;  /* 0x00000008002e7202 */ /* 0x002fe20000000f00 */
[----:B------:R-:W-:Y:S02]  /*594e0*/  IMAD.MOV.U32 R47, RZ, RZ, R9 ;  /* 0x000000ffff2f7224 */ /* 0x000fe400078e0009 */
[----:B------:R-:W-:Y:S04]  /*594f0*/  STL [R1+0x2008], R9 ;  /* 0x0020080901007387 */ /* 0x000fe80000100800 */
[----:B------:R-:W4:Y:S04]  /*59500*/  LDL.LU R51, [R1+0x1c10] ;  /* 0x001c100001337983 */ /* 0x000f280000300800 */
[----:B------:R-:W4:Y:S04]  /*59510*/  LDL.LU R50, [R1+0x1c1c] ;  /* 0x001c1c0001327983 */ /* 0x000f280000300800 */
[----:B------:R1:W-:Y:S04]  /*59520*/  LDGSTS.E [R44+0x1a000], [R46.64], P2 ;  /* 0x1a0000002e2c7fae */ /* 0x0003e80009121844 */
[----:B------:R-:W4:Y:S04]  /*59530*/  LDL.LU R48, [R1+0x1c08] ;  /* 0x001c080001307983 */ /* 0x000f280000300800 */
[----:B------:R-:W4:Y:S01]  /*59540*/  LDL.LU R15, [R1+0x1c14] ;  /* 0x001c1400010f7983 */ /* 0x000f220000300800 */
[----:B---3--:R-:W-:-:S05]  /*59550*/  IADD3 R6, P1, R6, R242, RZ ;  /* 0x000000f206067210 */ /* 0x008fca0007f3e0ff */
[----:B------:R-:W-:Y:S01]  /*59560*/  IMAD.X R7, R7, 0x1, R0, P1 ;  /* 0x0000000107077824 */ /* 0x000fe200008e0600 */
[----:B-1----:R-:W-:-:S03]  /*59570*/  MOV R46, R6 ;  /* 0x00000006002e7202 */ /* 0x002fc60000000f00 */
[----:B------:R-:W-:Y:S01]  /*59580*/  IMAD.MOV.U32 R47, RZ, RZ, R7 ;  /* 0x000000ffff2f7224 */ /* 0x000fe200078e0007 */
[----:B------:R-:W-:Y:S04]  /*59590*/  STL [R1+0x1c34], R6 ;  /* 0x001c340601007387 */ /* 0x000fe80000100800 */
[----:B------:R-:W-:Y:S04]  /*595a0*/  STL [R1+0x1c28], R7 ;  /* 0x001c280701007387 */ /* 0x000fe80000100800 */
[----:B------:R1:W-:Y:S01]  /*595b0*/  LDGSTS.E [R44+0x1a200], [R46.64], P2 ;  /* 0x1a2000002e2c7fae */ /* 0x0003e20009121844 */
[----:B------:R-:W-:-:S05]  /*595c0*/  IADD3 R4, P3, R4, R242, RZ ;  /* 0x000000f204047210 */ /* 0x000fca0007f7e0ff */
[----:B------:R-:W-:Y:S01]  /*595d0*/  IMAD.X R5, R5, 0x1, R0, P3 ;  /* 0x0000000105057824 */ /* 0x000fe200018e0600 */
[----:B------:R-:W-:Y:S01]  /*595e0*/  STL [R1+0x1c2c], R4 ;  /* 0x001c2c0401007387 */ /* 0x000fe20000100800 */
[----:B-1----:R-:W-:-:S03]  /*595f0*/  IMAD.MOV.U32 R46, RZ, RZ, R4 ;  /* 0x000000ffff2e7224 */ /* 0x002fc600078e0004 */
[----:B------:R1:W-:Y:S01]  /*59600*/  STL [R1+0x1c20], R5 ;  /* 0x001c200501007387 */ /* 0x0003e20000100800 */
[----:B------:R-:W-:Y:S01]  /*59610*/  IMAD.MOV.U32 R47, RZ, RZ, R5 ;  /* 0x000000ffff2f7224 */ /* 0x000fe200078e0005 */
[----:B------:R-:W-:Y:S02]  /*59620*/  ISETP.GT.AND P1, PT, R3, 0x38, PT ;  /* 0x000000380300780c */ /* 0x000fe40003f24270 */
[----:B-1----:R-:W3:Y:S04]  /*59630*/  LDL.LU R5, [R1+0x1c00] ;  /* 0x001c000001057983 */ /* 0x002ee80000300800 */
[----:B------:R-:W3:Y:S01]  /*59640*/  LDL.LU R4, [R1+0x1c0c] ;  /* 0x001c0c0001047983 */ /* 0x000ee20000300800 */
[----:B------:R-:W-:-:S03]  /*59650*/  SEL R45, RZ, 0x4, !P1 ;  /* 0x00000004ff2d7807 */ /* 0x000fc60004800000 */
[----:B------:R-:W3:Y:S01]  /*59660*/  LDL.LU R8, [R1+0x1ffc] ;  /* 0x001ffc0001087983 */ /* 0x000ee20000300800 */
[----:B------:R-:W-:-:S03]  /*59670*/  SEL R45, R45, RZ, !P0 ;  /* 0x000000ff2d2d7207 */ /* 0x000fc60004000000 */
[----:B------:R-:W3:Y:S01]  /*59680*/  LDL.LU R6, [R1+0x2004] ;  /* 0x0020040001067983 */ /* 0x000ee20000300800 */
[----:B------:R-:W-:-:S03]  /*59690*/  ISETP.NE.U32.AND P1, PT, R45, RZ, PT ;  /* 0x000000ff2d00720c */ /* 0x000fc60003f25070 */
[----:B------:R1:W-:Y:S04]  /*596a0*/  LDGSTS.E [R44+0x1a400], [R46.64], P2 ;  /* 0x1a4000002e2c7fae */ /* 0x0003e80009121844 */
[----:B------:R-:W3:Y:S04]  /*596b0*/  LDL.LU R9, [R1+0x1bf8] ;  /* 0x001bf80001097983 */ /* 0x000ee80000300800 */
[----:B------:R-:W3:Y:S01]  /*596c0*/  LDL.LU R7, [R1+0x1c04] ;  /* 0x001c040001077983 */ /* 0x000ee20000300800 */
[----:B--2---:R-:W-:-:S04]  /*596d0*/  IADD3 R13, P3, R13, R242, RZ ;  /* 0x000000f20d0d7210 */ /* 0x004fc80007f7e0ff */
[----:B------:R-:W-:Y:S01]  /*596e0*/  IADD3.X R14, R14, R0, RZ, P3, !PT ;  /* 0x000000000e0e7210 */ /* 0x000fe20001ffe4ff */
[----:B-1----:R-:W-:Y:S01]  /*596f0*/  IMAD.MOV.U32 R46, RZ, RZ, R13 ;  /* 0x000000ffff2e7224 */ /* 0x002fe200078e000d */
[----:B----4-:R-:W-:-:S03]  /*59700*/  IADD3 R11, P4, R11, R242, RZ ;  /* 0x000000f20b0b7210 */ /* 0x010fc60007f9e0ff */
[----:B------:R-:W-:Y:S01]  /*59710*/  IMAD.MOV.U32 R47, RZ, RZ, R14 ;  /* 0x000000ffff2f7224 */ /* 0x000fe200078e000e */
[----:B------:R-:W-:Y:S01]  /*59720*/  STL [R1+0x1c24], R13 ;  /* 0x001c240d01007387 */ /* 0x000fe20000100800 */
[----:B------:R-:W-:-:S03]  /*59730*/  IMAD.X R12, R12, 0x1, R0, P4 ;  /* 0x000000010c0c7824 */ /* 0x000fc600020e0600 */
[----:B------:R1:W-:Y:S04]  /*59740*/  STL [R1+0x1c18], R14 ;  /* 0x001c180e01007387 */ /* 0x0003e80000100800 */
[----:B------:R-:W-:Y:S04]  /*59750*/  STL [R1+0x200c], R11 ;  /* 0x00200c0b01007387 */ /* 0x000fe80000100800 */
[----:B------:R2:W-:Y:S04]  /*59760*/  LDGSTS.E [R44+0x1a600], [R46.64], P2 ;  /* 0x1a6000002e2c7fae */ /* 0x0005e80009121844 */
[----:B------:R4:W-:Y:S04]  /*59770*/  STL [R1+0x2000], R12 ;  /* 0x0020000c01007387 */ /* 0x0009e80000100800 */
[----:B-1----:R-:W3:Y:S04]  /*59780*/  LDL.LU R14, [R1+0x1bf0] ;  /* 0x001bf000010e7983 */ /* 0x002ee80000300800 */
[----:B------:R-:W3:Y:S01]  /*59790*/  LDL.LU R13, [R1+0x1bfc] ;  /* 0x001bfc00010d7983 */ /* 0x000ee20000300800 */
[----:B--2---:R-:W-:Y:S01]  /*597a0*/  MOV R46, R11 ;  /* 0x0000000b002e7202 */ /* 0x004fe20000000f00 */
[----:B------:R-:W-:-:S02]  /*597b0*/  IMAD.MOV.U32 R47, RZ, RZ, R12 ;  /* 0x000000ffff2f7224 */ /* 0x000fc400078e000c */
[----:B----4-:R-:W2:Y:S04]  /*597c0*/  LDL.LU R12, [R1+0x1bec] ;  /* 0x001bec00010c7983 */ /* 0x010ea80000300800 */
[----:B------:R-:W4:Y:S04]  /*597d0*/  LDL.LU R11, [R1+0x1bf4] ;  /* 0x001bf400010b7983 */ /* 0x000f280000300800 */
[----:B------:R1:W-:Y:S01]  /*597e0*/  LDGSTS.E [R44+0x1c000], [R46.64], P1 ;  /* 0x1c0000002e2c7fae */ /* 0x0003e20008921844 */
[----:B------:R-:W-:-:S05]  /*597f0*/  IADD3 R50, P2, R50, R242, RZ ;  /* 0x000000f232327210 */ /* 0x000fca0007f5e0ff */
[----:B------:R-:W-:Y:S01]  /*59800*/  IMAD.X R51, R51, 0x1, R0, P2 ;  /* 0x0000000133337824 */ /* 0x000fe200010e0600 */
[----:B-1----:R-:W-:-:S03]  /*59810*/  MOV R46, R50 ;  /* 0x00000032002e7202 */ /* 0x002fc60000000f00 */
[----:B------:R-:W-:Y:S01]  /*59820*/  IMAD.MOV.U32 R47, RZ, RZ, R51 ;  /* 0x000000ffff2f7224 */ /* 0x000fe200078e0033 */
[----:B------:R-:W-:-:S04]  /*59830*/  IADD3 R15, P3, R15, R242, RZ ;  /* 0x000000f20f0f7210 */ /* 0x000fc80007f7e0ff */
[----:B------:R1:W-:Y:S01]  /*59840*/  LDGSTS.E [R44+0x1c200], [R46.64], P1 ;  /* 0x1c2000002e2c7fae */ /* 0x0003e20008921844 */
[----:B------:R-:W-:-:S03]  /*59850*/  IMAD.X R48, R48, 0x1, R0, P3 ;  /* 0x0000000130307824 */ /* 0x000fc600018e0600 */
[----:B------:R-:W-:Y:S04]  /*59860*/  STL [R1+0x1c1c], R50 ;  /* 0x001c1c3201007387 */ /* 0x000fe80000100800 */
[----:B------:R-:W-:Y:S01]  /*59870*/  STL [R1+0x1c10], R51 ;  /* 0x001c103301007387 */ /* 0x000fe20000100800 */
[----:B-1----:R-:W-:Y:S02]  /*59880*/  IMAD.MOV.U32 R46, RZ, RZ, R15 ;  /* 0x000000ffff2e7224 */ /* 0x002fe400078e000f */
[----:B------:R-:W-:Y:S01]  /*59890*/  IMAD.MOV.U32 R47, RZ, RZ, R48 ;  /* 0x000000ffff2f7224 */ /* 0x000fe200078e0030 */
[----:B------:R-:W-:Y:S04]  /*598a0*/  STL [R1+0x1c14], R15 ;  /* 0x001c140f01007387 */ /* 0x000fe80000100800 */
[----:B------:R-:W-:Y:S04]  /*598b0*/  STL [R1+0x1c08], R48 ;  /* 0x001c083001007387 */ /* 0x000fe80000100800 */
[----:B------:R1:W-:Y:S01]  /*598c0*/  LDGSTS.E [R44+0x1c400], [R46.64], P1 ;  /* 0x1c4000002e2c7fae */ /* 0x0003e20008921844 */
[----:B---3--:R-:W-:-:S04]  /*598d0*/  IADD3 R4, P3, R4, R242, RZ ;  /* 0x000000f204047210 */ /* 0x008fc80007f7e0ff */
[----:B------:R-:W-:Y:S01]  /*598e0*/  IADD3.X R5, R5, R0, RZ, P3, !PT ;  /* 0x0000000005057210 */ /* 0x000fe20001ffe4ff */
        /* <DEDUP_REMOVED lines=8> */
[----:B------:R1:W-:Y:S01]  /*59970*/  LDGSTS.E [R44+0x1c600], [R46.64], P1 ;  /* 0x1c6000002e2c7fae */ /* 0x0003e20008921844 */
[----:B------:R-:W-:Y:S02]  /*59980*/  SEL R45, R45, RZ, !P0 ;  /* 0x000000ff2d2d7207 */ /* 0x000fe40004000000 */
[----:B------:R-:W-:Y:S02]  /*59990*/  IADD3 R6, P1, R6, R242, RZ ;  /* 0x000000f206067210 */ /* 0x000fe40007f3e0ff */
[----:B------:R-:W-:-:S03]  /*599a0*/  ISETP.NE.U32.AND P2, PT, R45, RZ, PT ;  /* 0x000000ff2d00720c */ /* 0x000fc60003f45070 */
[----:B------:R-:W-:Y:S01]  /*599b0*/  IMAD.X R8, R8, 0x1, R0, P1 ;  /* 0x0000000108087824 */ /* 0x000fe200008e0600 */
[----:B------:R-:W-:Y:S01]  /*599c0*/  IADD3 R7, P3, R7, R242, RZ ;  /* 0x000000f207077210 */ /* 0x000fe20007f7e0ff */
[----:B-1----:R-:W-:Y:S02]  /*599d0*/  IMAD.MOV.U32 R46, RZ, RZ, R6 ;  /* 0x000000ffff2e7224 */ /* 0x002fe400078e0006 */
[----:B------:R-:W-:Y:S01]  /*599e0*/  IMAD.MOV.U32 R47, RZ, RZ, R8 ;  /* 0x000000ffff2f7224 */ /* 0x000fe200078e0008 */
[----:B------:R-:W-:Y:S01]  /*599f0*/  IADD3.X R9, R9, R0, RZ, P3, !PT ;  /* 0x0000000009097210 */ /* 0x000fe20001ffe4ff */
[----:B------:R-:W-:Y:S04]  /*59a00*/  STL [R1+0x2004], R6 ;  /* 0x0020040601007387 */ /* 0x000fe80000100800 */
[----:B------:R1:W-:Y:S04]  /*59a10*/  STL [R1+0x1ffc], R8 ;  /* 0x001ffc0801007387 */ /* 0x0003e80000100800 */
[----:B------:R-:W-:Y:S04]  /*59a20*/  STL [R1+0x1c04], R7 ;  /* 0x001c040701007387 */ /* 0x000fe80000100800 */
[----:B------:R1:W-:Y:S04]  /*59a30*/  LDGSTS.E [R44+0x1e000], [R46.64], P2 ;  /* 0x1e0000002e2c7fae */ /* 0x0003e80009121844 */
[----:B-1----:R-:W3:Y:S04]  /*59a40*/  LDL.LU R8, [R1+0x1f60] ;  /* 0x001f600001087983 */ /* 0x002ee80000300800 */
[----:B------:R1:W-:Y:S01]  /*59a50*/  STL [R1+0x1bf8], R9 ;  /* 0x001bf80901007387 */ /* 0x0003e20000100800 */
[----:B------:R-:W-:Y:S01]  /*59a60*/  IMAD.MOV.U32 R46, RZ, RZ, R7 ;  /* 0x000000ffff2e7224 */ /* 0x000fe200078e0007 */
[----:B------:R-:W-:-:S02]  /*59a70*/  MOV R47, R9 ;  /* 0x00000009002f7202 */ /* 0x000fc40000000f00 */
[----:B------:R-:W3:Y:S04]  /*59a80*/  LDL.LU R6, [R1+0x1f5c] ;  /* 0x001f5c0001067983 */ /* 0x000ee80000300800 */
[----:B-1----:R-:W3:Y:S04]  /*59a90*/  LDL.LU R9, [R1+0x1f58] ;  /* 0x001f580001097983 */ /* 0x002ee80000300800 */
[----:B------:R1:W-:Y:S04]  /*59aa0*/  LDGSTS.E [R44+0x1e200], [R46.64], P2 ;  /* 0x1e2000002e2c7fae */ /* 0x0003e80009121844 */
[----:B------:R-:W3:Y:S01]  /*59ab0*/  LDL.LU R7, [R1+0x1f50] ;  /* 0x001f500001077983 */ /* 0x000ee20000300800 */
[----:B------:R-:W-:-:S05]  /*59ac0*/  LOP3.LUT R49, R49, 0x7f, RZ, 0xc0, !PT ;  /* 0x0000007f31317812 */ /* 0x000fca00078ec0ff */
[----:B------:R-:W-:Y:S01]  /*59ad0*/  IMAD.SHL.U32 R49, R49, 0x4, RZ ;  /* 0x0000000431317824 */ /* 0x000fe200078e00ff */
[----:B------:R-:W-:-:S05]  /*59ae0*/  IADD3 R13, P1, R13, R242, RZ ;  /* 0x000000f20d0d7210 */ /* 0x000fca0007f3e0ff */
[----:B------:R-:W-:Y:S01]  /*59af0*/  IMAD.X R14, R14, 0x1, R0, P1 ;  /* 0x000000010e0e7824 */ /* 0x000fe200008e0600 */
[----:B----4-:R-:W-:Y:S01]  /*59b00*/  IADD3 R11, P3, R11, R242, RZ ;  /* 0x000000f20b0b7210 */ /* 0x010fe20007f7e0ff */
[----:B-1----:R-:W-:-:S03]  /*59b10*/  IMAD.MOV.U32 R46, RZ, RZ, R13 ;  /* 0x000000ffff2e7224 */ /* 0x002fc600078e000d */
[----:B------:R-:W-:Y:S01]  /*59b20*/  MOV R47, R14 ;  /* 0x0000000e002f7202 */ /* 0x000fe20000000f00 */
[----:B------:R-:W-:Y:S01]  /*59b30*/  STL [R1+0x1bfc], R13 ;  /* 0x001bfc0d01007387 */ /* 0x000fe20000100800 */
[----:B--2---:R-:W-:-:S03]  /*59b40*/  IMAD.X R12, R12, 0x1, R0, P3 ;  /* 0x000000010c0c7824 */ /* 0x004fc600018e0600 */
[----:B------:R1:W-:Y:S04]  /*59b50*/  STL [R1+0x1bf0], R14 ;  /* 0x001bf00e01007387 */ /* 0x0003e80000100800 */
[----:B------:R2:W-:Y:S04]  /*59b60*/  STL [R1+0x1bf4], R11 ;  /* 0x001bf40b01007387 */ /* 0x0005e80000100800 */
[----:B------:R4:W-:Y:S01]  /*59b70*/  LDGSTS.E [R44+0x1e400], [R46.64], P2 ;  /* 0x1e4000002e2c7fae */ /* 0x0009e20009121844 */
[----:B------:R-:W-:-:S03]  /*59b80*/  ISETP.GT.AND P1, PT, R3, 0x1, PT ;  /* 0x000000010300780c */ /* 0x000fc60003f24270 */
[----:B------:R1:W-:Y:S04]  /*59b90*/  STL [R1+0x1bec], R12 ;  /* 0x001bec0c01007387 */ /* 0x0003e80000100800 */
[----:B------:R-:W3:Y:S01]  /*59ba0*/  LDL.LU R48, [R1+0x1f48] ;  /* 0x001f480001307983 */ /* 0x000ee20000300800 */
[----:B----4-:R-:W-:-:S03]  /*59bb0*/  IMAD.MOV.U32 R46, RZ, RZ, R11 ;  /* 0x000000ffff2e7224 */ /* 0x010fc600078e000b */
[----:B------:R-:W4:Y:S01]  /*59bc0*/  LDL.LU R15, [R1+0x1f54] ;  /* 0x001f5400010f7983 */ /* 0x000f220000300800 */
[----:B------:R-:W-:-:S03]  /*59bd0*/  IMAD.MOV.U32 R47, RZ, RZ, R12 ;  /* 0x000000ffff2f7224 */ /* 0x000fc600078e000c */
[----:B-1----:R-:W4:Y:S04]  /*59be0*/  LDL.LU R14, [R1+0x2100] ;  /* 0x00210000010e7983 */ /* 0x002f280000300800 */
[----:B------:R-:W4:Y:S04]  /*59bf0*/  LDL.LU R13, [R1+0x210c] ;  /* 0x00210c00010d7983 */ /* 0x000f280000300800 */
[----:B------:R1:W-:Y:S01]  /*59c00*/  LDGSTS.E [R44+0x1e600], [R46.64], P2 ;  /* 0x1e6000002e2c7fae */ /* 0x0003e20009121844 */
[----:B--2---:R-:W-:Y:S02]  /*59c10*/  LOP3.LUT R11, R49, 0x20, RZ, 0x3c, !PT ;  /* 0x00000020310b7812 */ /* 0x004fe400078e3cff */
[----:B-1----:R-:W-:-:S04]  /*59c20*/  SEL R44, RZ, 0x4, !P1 ;  /* 0x00000004ff2c7807 */ /* 0x002fc80004800000 */
[----:B------:R-:W-:-:S04]  /*59c30*/  SEL R44, R44, RZ, !P0 ;  /* 0x000000ff2c2c7207 */ /* 0x000fc80004000000 */
[----:B------:R-:W-:Y:S01]  /*59c40*/  ISETP.NE.U32.AND P1, PT, R44, RZ, PT ;  /* 0x000000ff2c00720c */ /* 0x000fe20003f25070 */
[----:B------:R-:W-:Y:S01]  /*59c50*/  IMAD R44, R252, 0x20000, R11 ;  /* 0x00020000fc2c7824 */ /* 0x000fe200078e020b */
[----:B---3--:R-:W-:-:S04]  /*59c60*/  IADD3 R4, P2, R4, R242, RZ ;  /* 0x000000f204047210 */ /* 0x008fc80007f5e0ff */
[----:B------:R-:W-:Y:S01]  /*59c70*/  IADD3.X R5, R5, R0, RZ, P2, !PT ;  /* 0x0000000005057210 */ /* 0x000fe200017fe4ff */
[----:B------:R-:W-:Y:S04]  /*59c80*/  STL [R1+0x212c], R4 ;  /* 0x00212c0401007387 */ /* 0x000fe80000100800 */
[----:B------:R1:W-:Y:S01]  /*59c90*/  STL [R1+0x2120], R5 ;  /* 0x0021200501007387 */ /* 0x0003e20000100800 */
[----:B------:R-:W-:-:S03]  /*59ca0*/  IMAD.MOV.U32 R47, RZ, RZ, R5 ;  /* 0x000000ffff2f7224 */ /* 0x000fc600078e0005 */
[----:B------:R-:W2:Y:S01]  /*59cb0*/  LDL.LU R12, [R1+0x1ef8] ;  /* 0x001ef800010c7983 */ /* 0x000ea20000300800 */
[----:B------:R-:W-:-:S03]  /*59cc0*/  IMAD.MOV.U32 R46, RZ, RZ, R4 ;  /* 0x000000ffff2e7224 */ /* 0x000fc600078e0004 */
[----:B------:R-:W3:Y:S04]  /*59cd0*/  LDL.LU R11, [R1+0x1f04] ;  /* 0x001f0400010b7983 */ /* 0x000ee80000300800 */
[----:B-1----:R-:W2:Y:S04]  /*59ce0*/  LDL.LU R5, [R1+0x1ef0] ;  /* 0x001ef00001057983 */ /* 0x002ea80000300800 */
[----:B------:R-:W2:Y:S04]  /*59cf0*/  LDL.LU R4, [R1+0x1efc] ;  /* 0x001efc0001047983 */ /* 0x000ea80000300800 */
[----:B------:R1:W-:Y:S01]  /*59d00*/  LDGSTS.E [R44+0x800], [R46.64], P1 ;  /* 0x008000002e2c7fae */ /* 0x0003e20008921844 */
[----:B------:R-:W-:-:S02]  /*59d10*/  IADD3 R8, P2, R8, R242, RZ ;  /* 0x000000f208087210 */ /* 0x000fc40007f5e0ff */
[----:B------:R-:W-:Y:S02]  /*59d20*/  IADD3 R6, P3, R6, R242, RZ ;  /* 0x000000f206067210 */ /* 0x000fe40007f7e0ff */
[----:B------:R-:W-:Y:S01]  /*59d30*/  IADD3.X R9, R9, R0, RZ, P2, !PT ;  /* 0x0000000009097210 */ /* 0x000fe200017fe4ff */
[----:B------:R-:W-:Y:S01]  /*59d40*/  STL [R1+0x1f60], R8 ;  /* 0x001f600801007387 */ /* 0x000fe20000100800 */
[----:B-1----:R-:W-:-:S03]  /*59d50*/  IMAD.MOV.U32 R46, RZ, RZ, R8 ;  /* 0x000000ffff2e7224 */ /* 0x002fc600078e0008 */
[----:B------:R-:W-:Y:S02]  /*59d60*/  IMAD.MOV.U32 R47, RZ, RZ, R9 ;  /* 0x000000ffff2f7224 */ /* 0x000fe400078e0009 */
[----:B------:R-:W-:Y:S01]  /*59d70*/  IMAD.X R7, R7, 0x1, R0, P3 ;  /* 0x0000000107077824 */ /* 0x000fe200018e0600 */
[----:B------:R1:W-:Y:S01]  /*59d80*/  STL [R1+0x1f58], R9 ;  /* 0x001f580901007387 */ /* 0x0003e20000100800 */
[----:B------:R-:W-:-:S03]  /*59d90*/  ISETP.GT.AND P2, PT, R3, 0x5, PT ;  /* 0x000000050300780c */ /* 0x000fc60003f44270 */
[----:B------:R-:W-:Y:S04]  /*59da0*/  STL [R1+0x1f5c], R6 ;  /* 0x001f5c0601007387 */ /* 0x000fe80000100800 */
[----:B------:R1:W-:Y:S01]  /*59db0*/  STL [R1+0x1f50], R7 ;  /* 0x001f500701007387 */ /* 0x0003e20000100800 */
[----:B------:R-:W-:-:S03]  /*59dc0*/  SEL R45, RZ, 0x4, !P2 ;  /* 0x00000004ff2d7807 */ /* 0x000fc60005000000 */
[----:B-1----:R-:W2:Y:S04]  /*59dd0*/  LDL.LU R9, [R1+0x1ee8] ;  /* 0x001ee80001097983 */ /* 0x002ea80000300800 */
[----:B------:R1:W-:Y:S04]  /*59de0*/  LDGSTS.E [R44+0xa00], [R46.64], P1 ;  /* 0x00a000002e2c7fae */ /* 0x0003e80008921844 */
[----:B------:R-:W2:Y:S01]  /*59df0*/  LDL.LU R8, [R1+0x1ef4] ;  /* 0x001ef40001087983 */ /* 0x000ea20000300800 */
[----:B------:R-:W-:Y:S01]  /*59e00*/  SEL R45, R45, RZ, !P0 ;  /* 0x000000ff2d2d7207 */ /* 0x000fe20004000000 */
[----:B-1----:R-:W-:Y:S01]  /*59e10*/  IMAD.MOV.U32 R47, RZ, RZ, R7 ;  /* 0x000000ffff2f7224 */ /* 0x002fe200078e0007 */
[----:B------:R-:W-:Y:S01]  /*59e20*/  MOV R46, R6 ;  /* 0x00000006002e7202 */ /* 0x000fe20000000f00 */
[----:B------:R-:W2:Y:S04]  /*59e30*/  LDL.LU R7, [R1+0x20e0] ;  /* 0x0020e00001077983 */ /* 0x000ea80000300800 */
[----:B------:R-:W2:Y:S01]  /*59e40*/  LDL.LU R6, [R1+0x20ec] ;  /* 0x0020ec0001067983 */ /* 0x000ea20000300800 */
[----:B------:R-:W-:-:S03]  /*59e50*/  ISETP.NE.U32.AND P2, PT, R45, RZ, PT ;  /* 0x000000ff2d00720c */ /* 0x000fc60003f45070 */
[----:B------:R1:W-:Y:S01]  /*59e60*/  LDGSTS.E [R44+0xc00], [R46.64], P1 ;  /* 0x00c000002e2c7fae */ /* 0x0003e20008921844 */
[----:B----4-:R-:W-:-:S05]  /*59e70*/  IADD3 R15, P3, R15, R242, RZ ;  /* 0x000000f20f0f7210 */ /* 0x010fca0007f7e0ff */
        /* <DEDUP_REMOVED lines=15> */
[----:B------:R-:W2:Y:S04]  /*59f70*/  LDL.LU R13, [R1+0x1e9c] ;  /* 0x001e9c00010d7983 */ /* 0x000ea80000300800 */
[----:B------:R1:W-:Y:S01]  /*59f80*/  LDGSTS.E [R44+0x2800], [R46.64], P2 ;  /* 0x028000002e2c7fae */ /* 0x0003e20009121844 */
[----:B---3--:R-:W-:-:S04]  /*59f90*/  IADD3 R11, P1, R11, R242, RZ ;  /* 0x000000f20b0b7210 */ /* 0x008fc80007f3e0ff */
[----:B--2---:R-:W-:Y:S02]  /*59fa0*/  IADD3.X R12, R12, R0, RZ, P1, !PT ;  /* 0x000000000c0c7210 */ /* 0x004fe40000ffe4ff */
[----:B------:R-:W-:Y:S01]  /*59fb0*/  IADD3 R4, P3, R4, R242, RZ ;  /* 0x000000f204047210 */ /* 0x000fe20007f7e0ff */
[----:B-1----:R-:W-:Y:S01]  /*59fc0*/  IMAD.MOV.U32 R46, RZ, RZ, R11 ;  /* 0x000000ffff2e7224 */ /* 0x002fe200078e000b */
[----:B------:R-:W-:Y:S01]  /*59fd0*/  STL [R1+0x1f04], R11 ;  /* 0x001f040b01007387 */ /* 0x000fe20000100800 */
        /* <DEDUP_REMOVED lines=8> */
[----:B---3--:R-:W-:Y:S01]  /*5a060*/  IMAD.MOV.U32 R47, RZ, RZ, R5 ;  /* 0x000000ffff2f7224 */ /* 0x008fe200078e0005 */
[----:B------:R-:W-:-:S02]  /*5a070*/  MOV R46, R4 ;  /* 0x00000004002e7202 */ /* 0x000fc40000000f00 */
[----:B--2---:R-:W2:Y:S04]  /*5a080*/  LDL.LU R5, [R1+0x20c0] ;  /* 0x0020c00001057983 */ /* 0x004ea80000300800 */
[----:B------:R-:W3:Y:S01]  /*5a090*/  LDL.LU R4, [R1+0x20cc] ;  /* 0x0020cc0001047983 */ /* 0x000ee20000300800 */
[----:B------:R-:W-:-:S03]  /*5a0a0*/  ISETP.GT.AND P1, PT, R3, 0x9, PT ;  /* 0x000000090300780c */ /* 0x000fc60003f24270 */
[----:B------:R1:W-:Y:S01]  /*5a0b0*/  LDGSTS.E [R44+0x2c00], [R46.64], P2 ;  /* 0x02c000002e2c7fae */ /* 0x0003e20009121844 */
[----:B------:R-:W-:-:S04]  /*5a0c0*/  SEL R45, RZ, 0x4, !P1 ;  /* 0x00000004ff2d7807 */ /* 0x000fc80004800000 */
[----:B------:R-:W-:Y:S02]  /*5a0d0*/  SEL R45, R45, RZ, !P0 ;  /* 0x000000ff2d2d7207 */ /* 0x000fe40004000000 */
[----:B------:R-:W-:-:S05]  /*5a0e0*/  IADD3 R8, P3, R8, R242, RZ ;  /* 0x000000f208087210 */ /* 0x000fca0007f7e0ff */
[----:B------:R-:W-:Y:S01]  /*5a0f0*/  IMAD.X R9, R9, 0x1, R0, P3 ;  /* 0x0000000109097824 */ /* 0x000fe200018e0600 */
[----:B-1----:R-:W-:Y:S01]  /*5a100*/  MOV R46, R8 ;  /* 0x00000008002e7202 */ /* 0x002fe20000000f00 */
[----:B------:R-:W-:Y:S01]  /*5a110*/  STL [R1+0x1ef4], R8 ;  /* 0x001ef40801007387 */ /* 0x000fe20000100800 */
[----:B------:R-:W-:Y:S01]  /*5a120*/  IADD3 R6, P4, R6, R242, RZ ;  /* 0x000000f206067210 */ /* 0x000fe20007f9e0ff */
[----:B------:R-:W-:Y:S01]  /*5a130*/  IMAD.MOV.U32 R47, RZ, RZ, R9 ;  /* 0x000000ffff2f7224 */ /* 0x000fe200078e0009 */
[----:B------:R-:W-:-:S03]  /*5a140*/  ISETP.NE.U32.AND P1, PT, R45, RZ, PT ;  /* 0x000000ff2d00720c */ /* 0x000fc60003f25070 */
[----:B------:R-:W-:Y:S01]  /*5a150*/  IMAD.X R7, R7, 0x1, R0, P4 ;  /* 0x0000000107077824 */ /* 0x000fe200020e0600 */
[----:B------:R1:W-:Y:S04]  /*5a160*/  STL [R1+0x1ee8], R9 ;  /* 0x001ee80901007387 */ /* 0x0003e80000100800 */
[----:B------:R-:W-:Y:S04]  /*5a170*/  STL [R1+0x20ec], R6 ;  /* 0x0020ec0601007387 */ /* 0x000fe80000100800 */
[----:B------:R1:W-:Y:S04]  /*5a180*/  STL [R1+0x20e0], R7 ;  /* 0x0020e00701007387 */ /* 0x0003e80000100800 */
[----:B------:R1:W-:Y:S04]  /*5a190*/  LDGSTS.E [R44+0x2e00], [R46.64], P2 ;  /* 0x02e000002e2c7fae */ /* 0x0003e80009121844 */
[----:B-1----:R-:W2:Y:S04]  /*5a1a0*/  LDL.LU R9, [R1+0x1e38] ;  /* 0x001e380001097983 */ /* 0x002ea80000300800 */
[----:B------:R-:W2:Y:S01]  /*5a1b0*/  LDL.LU R8, [R1+0x1e44] ;  /* 0x001e440001087983 */ /* 0x000ea20000300800 */
[----:B------:R-:W-:-:S02]  /*5a1c0*/  IMAD.MOV.U32 R47, RZ, RZ, R7 ;  /* 0x000000ffff2f7224 */ /* 0x000fc400078e0007 */
[----:B------:R-:W-:Y:S01]  /*5a1d0*/  IMAD.MOV.U32 R46, RZ, RZ, R6 ;  /* 0x000000ffff2e7224 */ /* 0x000fe200078e0006 */
[----:B------:R-:W2:Y:S04]  /*5a1e0*/  LDL.LU R7, [R1+0x1e30] ;  /* 0x001e300001077983 */ /* 0x000ea80000300800 */
[----:B------:R-:W2:Y:S04]  /*5a1f0*/  LDL.LU R6, [R1+0x1e3c] ;  /* 0x001e3c0001067983 */ /* 0x000ea80000300800 */
[----:B------:R1:W-:Y:S01]  /*5a200*/  LDGSTS.E [R44+0x4800], [R46.64], P1 ;  /* 0x048000002e2c7fae */ /* 0x0003e20008921844 */
[----:B------:R-:W-:-:S04]  /*5a210*/  IADD3 R15, P2, R15, R242, RZ ;  /* 0x000000f20f0f7210 */ /* 0x000fc80007f5e0ff */
        /* <DEDUP_REMOVED lines=14> */
[----:B------:R-:W2:Y:S04]  /*5a300*/  LDL.LU R14, [R1+0x20a0] ;  /* 0x0020a000010e7983 */ /* 0x000ea80000300800 */
[----:B------:R-:W2:Y:S04]  /*5a310*/  LDL.LU R13, [R1+0x20ac] ;  /* 0x0020ac00010d7983 */ /* 0x000ea80000300800 */
[----:B------:R1:W-:Y:S01]  /*5a320*/  LDGSTS.E [R44+0x4c00], [R46.64], P1 ;  /* 0x04c000002e2c7fae */ /* 0x0003e20008921844 */
[----:B----4-:R-:W-:-:S05]  /*5a330*/  IADD3 R11, P3, R11, R242, RZ ;  /* 0x000000f20b0b7210 */ /* 0x010fca0007f7e0ff */
[----:B------:R-:W-:Y:S01]  /*5a340*/  IMAD.X R12, R12, 0x1, R0, P3 ;  /* 0x000000010c0c7824 */ /* 0x000fe200018e0600 */
[----:B---3--:R-:W-:Y:S01]  /*5a350*/  IADD3 R4, P4, R4, R242, RZ ;  /* 0x000000f204047210 */ /* 0x008fe20007f9e0ff */
[----:B------:R-:W-:Y:S01]  /*5a360*/  STL [R1+0x1e94], R11 ;  /* 0x001e940b01007387 */ /* 0x000fe20000100800 */
[----:B-1----:R-:W-:Y:S01]  /*5a370*/  MOV R46, R11 ;  /* 0x0000000b002e7202 */ /* 0x002fe20000000f00 */
[----:B------:R-:W-:Y:S02]  /*5a380*/  IMAD.MOV.U32 R47, RZ, RZ, R12 ;  /* 0x000000ffff2f7224 */ /* 0x000fe400078e000c */
[----:B--2---:R-:W-:Y:S01]  /*5a390*/  IMAD.X R5, R5, 0x1, R0, P4 ;  /* 0x0000000105057824 */ /* 0x004fe200020e0600 */
[----:B------:R1:W-:Y:S04]  /*5a3a0*/  STL [R1+0x1e88], R12 ;  /* 0x001e880c01007387 */ /* 0x0003e80000100800 */
[----:B------:R-:W-:Y:S04]  /*5a3b0*/  STL [R1+0x20cc], R4 ;  /* 0x0020cc0401007387 */ /* 0x000fe80000100800 */
[----:B------:R2:W-:Y:S04]  /*5a3c0*/  STL [R1+0x20c0], R5 ;  /* 0x0020c00501007387 */ /* 0x0005e80000100800 */
[----:B-1----:R-:W3:Y:S04]  /*5a3d0*/  LDL.LU R12, [R1+0x1dd8] ;  /* 0x001dd800010c7983 */ /* 0x002ee80000300800 */
[----:B------:R1:W-:Y:S04]  /*5a3e0*/  LDGSTS.E [R44+0x4e00], [R46.64], P1 ;  /* 0x04e000002e2c7fae */ /* 0x0003e80008921844 */
[----:B------:R-:W4:Y:S01]  /*5a3f0*/  LDL.LU R11, [R1+0x1de4] ;  /* 0x001de400010b7983 */ /* 0x000f220000300800 */
[----:B-1----:R-:W-:-:S02]  /*5a400*/  IMAD.MOV.U32 R47, RZ, RZ, R5 ;  /* 0x000000ffff2f7224 */ /* 0x002fc400078e0005 */
[----:B------:R-:W-:Y:S01]  /*5a410*/  IMAD.MOV.U32 R46, RZ, RZ, R4 ;  /* 0x000000ffff2e7224 */ /* 0x000fe200078e0004 */
[----:B--2---:R-:W2:Y:S04]  /*5a420*/  LDL.LU R5, [R1+0x1dd0] ;  /* 0x001dd00001057983 */ /* 0x004ea80000300800 */
[----:B------:R-:W2:Y:S01]  /*5a430*/  LDL.LU R4, [R1+0x1ddc] ;  /* 0x001ddc0001047983 */ /* 0x000ea20000300800 */
[----:B------:R-:W-:-:S04]  /*5a440*/  ISETP.GT.AND P2, PT, R3, 0xd, PT ;  /* 0x0000000d0300780c */ /* 0x000fc80003f44270 */
[----:B------:R-:W-:-:S04]  /*5a450*/  SEL R45, RZ, 0x4, !P2 ;  /* 0x00000004ff2d7807 */ /* 0x000fc80005000000 */
[----:B------:R-:W-:-:S04]  /*5a460*/  SEL R45, R45, RZ, !P0 ;  /* 0x000000ff2d2d7207 */ /* 0x000fc80004000000 */
[----:B------:R-:W-:Y:S02]  /*5a470*/  ISETP.NE.U32.AND P2, PT, R45, RZ, PT ;  /* 0x000000ff2d00720c */ /* 0x000fe40003f45070 */
[----:B------:R-:W-:-:S04]  /*5a480*/  IADD3 R8, P1, R8, R242, RZ ;  /* 0x000000f208087210 */ /* 0x000fc80007f3e0ff */
[----:B------:R-:W-:Y:S02]  /*5a490*/  IADD3.X R9, R9, R0, RZ, P1, !PT ;  /* 0x0000000009097210 */ /* 0x000fe40000ffe4ff */
[----:B------:R-:W-:-:S05]  /*5a4a0*/  IADD3 R6, P3, R6, R242, RZ ;  /* 0x000000f206067210 */ /* 0x000fca0007f7e0ff */
[----:B------:R1:W-:Y:S01]  /*5a4b0*/  LDGSTS.E [R44+0x6800], [R46.64], P2 ;  /* 0x068000002e2c7fae */ /* 0x0003e20009121844 */
[----:B------:R-:W-:-:S03]  /*5a4c0*/  IMAD.X R7, R7, 0x1, R0, P3 ;  /* 0x0000000107077824 */ /* 0x000fc600018e0600 */
[----:B------:R-:W-:Y:S01]  /*5a4d0*/  STL [R1+0x1e44], R8 ;  /* 0x001e440801007387 */ /* 0x000fe20000100800 */
[----:B------:R-:W-:-:S03]  /*5a4e0*/  ISETP.GT.AND P1, PT, R3, 0x11, PT ;  /* 0x000000110300780c */ /* 0x000fc60003f24270 */
[----:B------:R1:W-:Y:S02]  /*5a4f0*/  STL [R1+0x1e38], R9 ;  /* 0x001e380901007387 */ /* 0x0003e40000100800 */
[----:B-1----:R-:W-:Y:S02]  /*5a500*/  IMAD.MOV.U32 R46, RZ, RZ, R8 ;  /* 0x000000ffff2e7224 */ /* 0x002fe400078e0008 */
[----:B------:R-:W-:Y:S01]  /*5a510*/  IMAD.MOV.U32 R47, RZ, RZ, R9 ;  /* 0x000000ffff2f7224 */ /* 0x000fe200078e0009 */
[----:B------:R-:W-:Y:S04]  /*5a520*/  STL [R1+0x1e3c], R6 ;  /* 0x001e3c0601007387 */ /* 0x000fe80000100800 */
[----:B------:R1:W-:Y:S01]  /*5a530*/  STL [R1+0x1e30], R7 ;  /* 0x001e300701007387 */ /* 0x0003e20000100800 */
[----:B------:R-:W-:-:S03]  /*5a540*/  SEL R45, RZ, 0x4, !P1 ;  /* 0x00000004ff2d7807 */ /* 0x000fc60004800000 */
[----:B------:R-:W2:Y:S04]  /*5a550*/  LDL.LU R9, [R1+0x1dc8] ;  /* 0x001dc80001097983 */ /* 0x000ea80000300800 */
        /* <DEDUP_REMOVED lines=9> */
[----:B------:R-:W-:-:S05]  /*5a5f0*/  IADD3 R15, P3, R15, R242, RZ ;  /* 0x000000f20f0f7210 */ /* 0x000fca0007f7e0ff */
[----:B------:R-:W-:Y:S01]  /*5a600*/  IMAD.X R48, R48, 0x1, R0, P3 ;  /* 0x0000000130307824 */ /* 0x000fe200018e0600 */
        /* <DEDUP_REMOVED lines=16> */
[----:B----4-:R-:W-:-:S04]  /*5a710*/  IADD3 R11, P2, R11, R242, RZ ;  /* 0x000000f20b0b7210 */ /* 0x010fc80007f5e0ff */
[----:B---3--:R-:W-:Y:S01]  /*5a720*/  IADD3.X R12, R12, R0, RZ, P2, !PT ;  /* 0x000000000c0c7210 */ /* 0x008fe200017fe4ff */
[----:B-1----:R-:W-:Y:S01]  /*5a730*/  IMAD.MOV.U32 R46, RZ, RZ, R11 ;  /* 0x000000ffff2e7224 */ /* 0x002fe200078e000b */
[----:B------:R-:W-:Y:S03]  /*5a740*/  STL [R1+0x1de4], R11 ;  /* 0x001de40b01007387 */ /* 0x000fe60000100800 */
[----:B------:R-:W-:Y:S01]  /*5a750*/  IMAD.MOV.U32 R47, RZ, RZ, R12 ;  /* 0x000000ffff2f7224 */ /* 0x000fe200078e000c */
[----:B--2---:R-:W-:Y:S01]  /*5a760*/  IADD3 R4, P3, R4, R242, RZ ;  /* 0x000000f204047210 */ /* 0x004fe20007f7e0ff */
        /* <DEDUP_REMOVED lines=14> */
[----:B------:R-:W-:-:S04]  /*5a850*/  SEL R45, R45, RZ, !P0 ;  /* 0x000000ff2d2d7207 */ /* 0x000fc80004000000 */
[----:B------:R-:W-:Y:S02]  /*5a860*/  ISETP.NE.U32.AND P2, PT, R45, RZ, PT ;  /* 0x000000ff2d00720c */ /* 0x000fe40003f45070 */
[----:B------:R-:W-:-:S05]  /*5a870*/  IADD3 R8, P3, R8, R242, RZ ;  /* 0x000000f208087210 */ /* 0x000fca0007f7e0ff */
        /* <DEDUP_REMOVED lines=56> */
[----:B------:R-:W-:-:S11]  /*5ac00*/  IADD3 R8, P2, R8, R242, RZ ;  /* 0x000000f208087210 */ /* 0x000fd60007f5e0ff */
[----:B------:R1:W-:Y:S01]  /*5ac10*/  LDGSTS.E [R44+0xc800], [R46.64], P1 ;  /* 0x0c8000002e2c7fae */ /* 0x0003e20008921844 */
[----:B------:R-:W-:Y:S02]  /*5ac20*/  IADD3.X R9, R9, R0, RZ, P2, !PT ;  /* 0x0000000009097210 */ /* 0x000fe400017fe4ff */
[----:B------:R-:W-:Y:S01]  /*5ac30*/  IADD3 R6, P3, R6, R242, RZ ;  /* 0x000000f206067210 */ /* 0x000fe20007f7e0ff */
[----:B------:R-:W-:Y:S04]  /*5ac40*/  STL [R1+0x1d24], R8 ;  /* 0x001d240801007387 */ /* 0x000fe80000100800 */
[----:B------:R-:W-:Y:S01]  /*5ac50*/  IMAD.X R7, R7, 0x1, R0, P3 ;  /* 0x0000000107077824 */ /* 0x000fe200018e0600 */
[----:B------:R1:W-:Y:S02]  /*5ac60*/  STL [R1+0x1d18], R9 ;  /* 0x001d180901007387 */ /* 0x0003e40000100800 */
[----:B-1----:R-:W-:-:S02]  /*5ac70*/  IMAD.MOV.U32 R46, RZ, RZ, R8 ;  /* 0x000000ffff2e7224 */ /* 0x002fc400078e0008 */
[----:B------:R-:W-:Y:S01]  /*5ac80*/  IMAD.MOV.U32 R47, RZ, RZ, R9 ;  /* 0x000000ffff2f7224 */ /* 0x000fe200078e0009 */
[----:B------:R-:W-:Y:S01]  /*5ac90*/  STL [R1+0x1d1c], R6 ;  /* 0x001d1c0601007387 */ /* 0x000fe20000100800 */
[----:B------:R-:W-:-:S03]  /*5aca0*/  ISETP.GT.AND P2, PT, R3, 0x1d, PT ;  /* 0x0000001d0300780c */ /* 0x000fc60003f44270 */
[----:B------:R1:W-:Y:S01]  /*5acb0*/  STL [R1+0x1d10], R7 ;  /* 0x001d100701007387 */ /* 0x0003e20000100800 */
[----:B------:R-:W-:-:S03]  /*5acc0*/  SEL R45, RZ, 0x4, !P2 ;  /* 0x00000004ff2d7807 */ /* 0x000fc60005000000 */
[----:B------:R-:W2:Y:S04]  /*5acd0*/  LDL.LU R9, [R1+0x1ca8] ;  /* 0x001ca80001097983 */ /* 0x000ea80000300800 */
[----:B------:R-:W2:Y:S04]  /*5ace0*/  LDL.LU R8, [R1+0x1cb4] ;  /* 0x001cb40001087983 */ /* 0x000ea80000300800 */
[----:B------:R1:W-:Y:S01]  /*5acf0*/  LDGSTS.E [R44+0xca00], [R46.64], P1 ;  /* 0x0ca000002e2c7fae */ /* 0x0003e20008921844 */
        /* <DEDUP_REMOVED lines=48> */
[----:B------:R-:W-:Y:S01]  /*5b000*/  IMAD.X R9, R9, 0x1, R0, P3 ;  /* 0x0000000109097824 */ /* 0x000fe200018e0600 */
[----:B-1----:R-:W-:Y:S01]  /*5b010*/  MOV R46, R8 ;  /* 0x00000008002e7202 */ /* 0x002fe20000000f00 */
[----:B------:R-:W-:Y:S02]  /*5b020*/  STL [R1+0x1cb4], R8 ;  /* 0x001cb40801007387 */ /* 0x000fe40000100800 */
[----:B------:R-:W-:Y:S02]  /*5b030*/  IMAD.MOV.U32 R47, RZ, RZ, R9 ;  /* 0x000000ffff2f7224 */ /* 0x000fe400078e0009 */
[----:B------:R1:W-:Y:S04]  /*5b040*/  STL [R1+0x1ca8], R9 ;  /* 0x001ca80901007387 */ /* 0x0003e80000100800 */
[----:B------:R1:W-:Y:S01]  /*5b050*/  LDGSTS.E [R44+0xee00], [R46.64], P2 ;  /* 0x0ee000002e2c7fae */ /* 0x0003e20009121844 */
[----:B------:R-:W-:-:S05]  /*5b060*/  IADD3 R6, P4, R6, R242, RZ ;  /* 0x000000f206067210 */ /* 0x000fca0007f9e0ff */
[----:B------:R-:W-:Y:S01]  /*5b070*/  IMAD.X R7, R7, 0x1, R0, P4 ;  /* 0x0000000107077824 */ /* 0x000fe200020e0600 */
[----:B------:R-:W-:Y:S01]  /*5b080*/  STL [R1+0x1ff8], R6 ;  /* 0x001ff80601007387 */ /* 0x000fe20000100800 */
[----:B-1----:R-:W-:-:S03]  /*5b090*/  IMAD.MOV.U32 R46, RZ, RZ, R6 ;  /* 0x000000ffff2e7224 */ /* 0x002fc600078e0006 */
[----:B------:R1:W-:Y:S01]  /*5b0a0*/  STL [R1+0x1ff0], R7 ;  /* 0x001ff00701007387 */ /* 0x0003e20000100800 */
[----:B------:R-:W-:-:S03]  /*5b0b0*/  IMAD.MOV.U32 R47, RZ, RZ, R7 ;  /* 0x000000ffff2f7224 */ /* 0x000fc600078e0007 */
[----:B------:R-:W2:Y:S04]  /*5b0c0*/  LDL.LU R9, [R1+0x1bc8] ;  /* 0x001bc80001097983 */ /* 0x000ea80000300800 */
[----:B------:R-:W2:Y:S04]  /*5b0d0*/  LDL.LU R8, [R1+0x1bd4] ;  /* 0x001bd40001087983 */ /* 0x000ea80000300800 */
[----:B-1----:R-:W2:Y:S04]  /*5b0e0*/  LDL.LU R7, [R1+0x1bc0] ;  /* 0x001bc00001077983 */ /* 0x002ea80000300800 */
        /* <DEDUP_REMOVED lines=48> */
[----:B-1----:R-:W-:Y:S01]  /*5b3f0*/  IMAD.MOV.U32 R46, RZ, RZ, R8 ;  /* 0x000000ffff2e7224 */ /* 0x002fe200078e0008 */
[----:B------:R-:W-:Y:S01]  /*5b400*/  ISETP.GT.AND P1, PT, R3, 0x29, PT ;  /* 0x000000290300780c */ /* 0x000fe20003f24270 */
[----:B------:R-:W-:Y:S01]  /*5b410*/  IMAD.MOV.U32 R47, RZ, RZ, R9 ;  /* 0x000000ffff2f7224 */ /* 0x000fe200078e0009 */
[----:B------:R-:W-:Y:S04]  /*5b420*/  STL [R1+0x1bcc], R6 ;  /* 0x001bcc0601007387 */ /* 0x000fe80000100800 */
[----:B------:R1:W-:Y:S01]  /*5b430*/  STL [R1+0x1bc0], R7 ;  /* 0x001bc00701007387 */ /* 0x0003e20000100800 */
[----:B------:R-:W-:-:S03]  /*5b440*/  SEL R45, RZ, 0x4, !P1 ;  /* 0x00000004ff2d7807 */ /* 0x000fc60004800000 */
[----:B------:R-:W2:Y:S04]  /*5b450*/  LDL.LU R9, [R1+0x1ba0] ;  /* 0x001ba00001097983 */ /* 0x000ea80000300800 */
[----:B------:R-:W2:Y:S04]  /*5b460*/  LDL.LU R8, [R1+0x1bac] ;  /* 0x001bac0001087983 */ /* 0x000ea80000300800 */
[----:B------:R1:W-:Y:S01]  /*5b470*/  LDGSTS.E [R44+0x12a00], [R46.64], P2 ;  /* 0x12a000002e2c7fae */ /* 0x0003e20009121844 */
[----:B------:R-:W-:-:S04]  /*5b480*/  SEL R45, R45, RZ, !P0 ;  /* 0x000000ff2d2d7207 */ /* 0x000fc80004000000 */
[----:B------:R-:W-:Y:S02]  /*5b490*/  ISETP.NE.U32.AND P1, PT, R45, RZ, PT ;  /* 0x000000ff2d00720c */ /* 0x000fe40003f25070 */
[----:B-1----:R-:W-:Y:S01]  /*5b4a0*/  MOV R46, R6 ;  /* 0x00000006002e7202 */ /* 0x002fe20000000f00 */
[----:B------:R-:W-:Y:S02]  /*5b4b0*/  IMAD.MOV.U32 R47, RZ, RZ, R7 ;  /* 0x000000ffff2f7224 */ /* 0x000fe400078e0007 */
[----:B------:R-:W2:Y:S04]  /*5b4c0*/  LDL.LU R7, [R1+0x1fd8] ;  /* 0x001fd80001077983 */ /* 0x000ea80000300800 */
[----:B------:R-:W2:Y:S04]  /*5b4d0*/  LDL.LU R6, [R1+0x1fe4] ;  /* 0x001fe40001067983 */ /* 0x000ea80000300800 */
        /* <DEDUP_REMOVED lines=43> */
[----:B------:R-:W-:Y:S02]  /*5b790*/  STL [R1+0x1bac], R8 ;  /* 0x001bac0801007387 */ /* 0x000fe40000100800 */
[----:B------:R-:W-:Y:S01]  /*5b7a0*/  IMAD.MOV.U32 R47, RZ, RZ, R9 ;  /* 0x000000ffff2f7224 */ /* 0x000fe200078e0009 */
[----:B------:R-:W-:Y:S01]  /*5b7b0*/  ISETP.NE.U32.AND P2, PT, R45, RZ, PT ;  /* 0x000000ff2d00720c */ /* 0x000fe20003f45070 */
[----:B------:R1:W-:Y:S04]  /*5b7c0*/  STL [R1+0x1ba0], R9 ;  /* 0x001ba00901007387 */ /* 0x0003e80000100800 */
[----:B------:R1:W-:Y:S01]  /*5b7d0*/  LDGSTS.E [R44+0x14e00], [R46.64], P1 ;  /* 0x14e000002e2c7fae */ /* 0x0003e20008921844 */
[----:B------:R-:W-:-:S05]  /*5b7e0*/  IADD3 R6, P4, R6, R242, RZ ;  /* 0x000000f206067210 */ /* 0x000fca0007f9e0ff */
[----:B------:R-:W-:Y:S01]  /*5b7f0*/  IMAD.X R7, R7, 0x1, R0, P4 ;  /* 0x0000000107077824 */ /* 0x000fe200020e0600 */
[----:B------:R-:W-:Y:S04]  /*5b800*/  STL [R1+0x1fe4], R6 ;  /* 0x001fe40601007387 */ /* 0x000fe80000100800 */
[----:B------:R1:W-:Y:S04]  /*5b810*/  STL [R1+0x1fd8], R7 ;  /* 0x001fd80701007387 */ /* 0x0003e80000100800 */
[----:B-1----:R-:W2:Y:S04]  /*5b820*/  LDL.LU R9, [R1+0x1b80] ;  /* 0x001b800001097983 */ /* 0x002ea80000300800 */
[----:B------:R-:W2:Y:S01]  /*5b830*/  LDL.LU R8, [R1+0x1b8c] ;  /* 0x001b8c0001087983 */ /* 0x000ea20000300800 */
[----:B------:R-:W-:-:S02]  /*5b840*/  IMAD.MOV.U32 R46, RZ, RZ, R6 ;  /* 0x000000ffff2e7224 */ /* 0x000fc400078e0006 */
[----:B------:R-:W-:Y:S02]  /*5b850*/  IMAD.MOV.U32 R47, RZ, RZ, R7 ;  /* 0x000000ffff2f7224 */ /* 0x000fe400078e0007 */
[----:B------:R-:W2:Y:S04]  /*5b860*/  LDL.LU R7, [R1+0x1b78] ;  /* 0x001b780001077983 */ /* 0x000ea80000300800 */
[----:B------:R-:W2:Y:S04]  /*5b870*/  LDL.LU R6, [R1+0x1b84] ;  /* 0x001b840001067983 */ /* 0x000ea80000300800 */
[----:B------:R1:W-:Y:S01]  /*5b880*/  LDGSTS.E [R44+0x16800], [R46.64], P2 ;  /* 0x168000002e2c7fae */ /* 0x0003e20009121844 */
[----:B------:R-:W-:-:S04]  /*5b890*/  IADD3 R15, P1, R15, R242, RZ ;  /* 0x000000f20f0f7210 */ /* 0x000fc80007f3e0ff */
[----:B------:R-:W-:Y:S02]  /*5b8a0*/  IADD3.X R48, R48, R0, RZ, P1, !PT ;  /* 0x0000000030307210 */ /* 0x000fe40000ffe4ff */
[----:B------:R-:W-:Y:S01]  /*5b8b0*/  IADD3 R13, P3, R13, R242, RZ ;  /* 0x000000f20d0d7210 */ /* 0x000fe20007f7e0ff */
[----:B------:R-:W-:Y:S04]  /*5b8c0*/  STL [R1+0x1ba4], R15 ;  /* 0x001ba40f01007387 */ /* 0x000fe80000100800 */
[----:B------:R-:W-:Y:S01]  /*5b8d0*/  IMAD.X R14, R14, 0x1, R0, P3 ;  /* 0x000000010e0e7824 */ /* 0x000fe200018e0600 */
[----:B------:R1:W-:Y:S02]  /*5b8e0*/  STL [R1+0x1b98], R48 ;  /* 0x001b983001007387 */ /* 0x0003e40000100800 */
[----:B-1----:R-:W-:-:S02]  /*5b8f0*/  IMAD.MOV.U32 R47, RZ, RZ, R48 ;  /* 0x000000ffff2f7224 */ /* 0x002fc400078e0030 */
[----:B------:R-:W-:Y:S01]  /*5b900*/  STL [R1+0x1b9c], R13 ;  /* 0x001b9c0d01007387 */ /* 0x000fe20000100800 */
[----:B------:R-:W-:-:S03]  /*5b910*/  IMAD.MOV.U32 R46, RZ, RZ, R15 ;  /* 0x000000ffff2e7224 */ /* 0x000fc600078e000f */
[----:B------:R1:W-:Y:S04]  /*5b920*/  STL [R1+0x1b90], R14 ;  /* 0x001b900e01007387 */ /* 0x0003e80000100800 */
[----:B------:R-:W2:Y:S04]  /*5b930*/  LDL.LU R48, [R1+0x1b70] ;  /* 0x001b700001307983 */ /* 0x000ea80000300800 */
[----:B------:R-:W2:Y:S04]  /*5b940*/  LDL.LU R15, [R1+0x1b7c] ;  /* 0x001b7c00010f7983 */ /* 0x000ea80000300800 */
[----:B------:R1:W-:Y:S02]  /*5b950*/  LDGSTS.E [R44+0x16a00], [R46.64], P2 ;  /* 0x16a000002e2c7fae */ /* 0x0003e40009121844 */
[----:B-1----:R-:W-:Y:S01]  /*5b960*/  MOV R46, R13 ;  /* 0x0000000d002e7202 */ /* 0x002fe20000000f00 */
[----:B------:R-:W-:-:S02]  /*5b970*/  IMAD.MOV.U32 R47, RZ, RZ, R14 ;  /* 0x000000ffff2f7224 */ /* 0x000fc400078e000e */
[----:B------:R-:W2:Y:S04]  /*5b980*/  LDL.LU R14, [R1+0x1fc8] ;  /* 0x001fc800010e7983 */ /* 0x000ea80000300800 */
[----:B------:R-:W2:Y:S04]  /*5b990*/  LDL.LU R13, [R1+0x1fd4] ;  /* 0x001fd400010d7983 */ /* 0x000ea80000300800 */
[----:B------:R1:W-:Y:S01]  /*5b9a0*/  LDGSTS.E [R44+0x16c00], [R46.64], P2 ;  /* 0x16c000002e2c7fae */ /* 0x0003e20009121844 */
[----:B----4-:R-:W-:-:S05]  /*5b9b0*/  IADD3 R11, P3, R11, R242, RZ ;  /* 0x000000f20b0b7210 */ /* 0x010fca0007f7e0ff */
[--C-:B------:R-:W-:Y:S01]  /*5b9c0*/  IMAD.X R12, R12, 0x1, R0.reuse, P3 ;  /* 0x000000010c0c7824 */ /* 0x100fe200018e0600 */
[----:B---3--:R-:W-:Y:S01]  /*5b9d0*/  IADD3 R4, P4, R4, R242, RZ ;  /* 0x000000f204047210 */ /* 0x008fe20007f9e0ff */
[----:B------:R-:W-:Y:S04]  /*5b9e0*/  STL [R1+0x1b94], R11 ;  /* 0x001b940b01007387 */ /* 0x000fe80000100800 */
[----:B--2---:R-:W-:Y:S01]  /*5b9f0*/  IMAD.X R5, R5, 0x1, R0, P4 ;  /* 0x0000000105057824 */ /* 0x004fe200020e0600 */
[----:B------:R2:W-:Y:S01]  /*5ba00*/  STL [R1+0x1b88], R12 ;  /* 0x001b880c01007387 */ /* 0x0005e20000100800 */
[----:B-1----:R-:W-:Y:S01]  /*5ba10*/  MOV R46, R11 ;  /* 0x0000000b002e7202 */ /* 0x002fe20000000f00 */
[----:B------:R-:W-:Y:S02]  /*5ba20*/  IMAD.MOV.U32 R47, RZ, RZ, R12 ;  /* 0x000000ffff2f7224 */ /* 0x000fe400078e000c */
[----:B------:R-:W-:Y:S04]  /*5ba30*/  STL [R1+0x1fdc], R4 ;  /* 0x001fdc0401007387 */ /* 0x000fe80000100800 */
[----:B------:R1:W-:Y:S04]  /*5ba40*/  STL [R1+0x1fd0], R5 ;  /* 0x001fd00501007387 */ /* 0x0003e80000100800 */
[----:B--2---:R-:W2:Y:S04]  /*5ba50*/  LDL.LU R12, [R1+0x1b68] ;  /* 0x001b6800010c7983 */ /* 0x004ea80000300800 */
[----:B------:R-:W3:Y:S04]  /*5ba60*/  LDL.LU R11, [R1+0x1b74] ;  /* 0x001b7400010b7983 */ /* 0x000ee80000300800 */
[----:B------:R4:W-:Y:S02]  /*5ba70*/  LDGSTS.E [R44+0x16e00], [R46.64], P2 ;  /* 0x16e000002e2c7fae */ /* 0x0009e40009121844 */
[----:B----4-:R-:W-:-:S02]  /*5ba80*/  IMAD.MOV.U32 R47, RZ, RZ, R5 ;  /* 0x000000ffff2f7224 */ /* 0x010fc400078e0005 */
[----:B------:R-:W-:Y:S01]  /*5ba90*/  IMAD.MOV.U32 R46, RZ, RZ, R4 ;  /* 0x000000ffff2e7224 */ /* 0x000fe200078e0004 */
[----:B-1----:R-:W4:Y:S04]  /*5baa0*/  LDL.LU R5, [R1+0x1b60] ;  /* 0x001b600001057983 */ /* 0x002f280000300800 */
[----:B------:R-:W4:Y:S01]  /*5bab0*/  LDL.LU R4, [R1+0x1b6c] ;  /* 0x001b6c0001047983 */ /* 0x000f220000300800 */
        /* <DEDUP_REMOVED lines=8> */
[----:B------:R-:W-:Y:S01]  /*5bb40*/  ISETP.GT.AND P2, PT, R3, 0x35, PT ;  /* 0x000000350300780c */ /* 0x000fe20003f44270 */
[----:B------:R-:W-:Y:S02]  /*5bb50*/  IMAD.X R7, R7, 0x1, R0, P3 ;  /* 0x0000000107077824 */ /* 0x000fe400018e0600 */
[----:B------:R-:W-:Y:S01]  /*5bb60*/  STL [R1+0x1b8c], R8 ;  /* 0x001b8c0801007387 */ /* 0x000fe20000100800 */
[----:B------:R-:W-:Y:S01]  /*5bb70*/  SEL R45, RZ, 0x4, !P2 ;  /* 0x00000004ff2d7807 */ /* 0x000fe20005000000 */
[----:B-1----:R-:W-:Y:S02]  /*5bb80*/  IMAD.MOV.U32 R46, RZ, RZ, R8 ;  /* 0x000000ffff2e7224 */ /* 0x002fe400078e0008 */
[----:B------:R-:W-:Y:S01]  /*5bb90*/  IMAD.MOV.U32 R47, RZ, RZ, R9 ;  /* 0x000000ffff2f7224 */ /* 0x000fe200078e0009 */
[----:B------:R1:W-:Y:S04]  /*5bba0*/  STL [R1+0x1b80], R9 ;  /* 0x001b800901007387 */ /* 0x0003e80000100800 */
[----:B------:R1:W-:Y:S01]  /*5bbb0*/  LDGSTS.E [R44+0x18a00], [R46.64], P1 ;  /* 0x18a000002e2c7fae */ /* 0x0003e20008921844 */
[----:B------:R-:W-:-:S03]  /*5bbc0*/  SEL R45, R45, RZ, !P0 ;  /* 0x000000ff2d2d7207 */ /* 0x000fc60004000000 */
[----:B------:R-:W-:Y:S04]  /*5bbd0*/  STL [R1+0x1b84], R6 ;  /* 0x001b840601007387 */ /* 0x000fe80000100800 */
[----:B------:R1:W-:Y:S02]  /*5bbe0*/  STL [R1+0x1b78], R7 ;  /* 0x001b780701007387 */ /* 0x0003e40000100800 */
[----:B-1----:R-:W-:Y:S01]  /*5bbf0*/  MOV R46, R6 ;  /* 0x00000006002e7202 */ /* 0x002fe20000000f00 */
[----:B------:R-:W-:Y:S01]  /*5bc00*/  IMAD.MOV.U32 R47, RZ, RZ, R7 ;  /* 0x000000ffff2f7224 */ /* 0x000fe200078e0007 */
[----:B------:R-:W4:Y:S04]  /*5bc10*/  LDL.LU R9, [R1+0x1b58] ;  /* 0x001b580001097983 */ /* 0x000f280000300800 */
[----:B------:R-:W4:Y:S01]  /*5bc20*/  LDL.LU R8, [R1+0x1b64] ;  /* 0x001b640001087983 */ /* 0x000f220000300800 */
[----:B------:R-:W-:-:S03]  /*5bc30*/  ISETP.NE.U32.AND P2, PT, R45, RZ, PT ;  /* 0x000000ff2d00720c */ /* 0x000fc60003f45070 */
[----:B------:R1:W-:Y:S04]  /*5bc40*/  LDGSTS.E [R44+0x18c00], [R46.64], P1 ;  /* 0x18c000002e2c7fae */ /* 0x0003e80008921844 */
[----:B------:R-:W4:Y:S04]  /*5bc50*/  LDL.LU R7, [R1+0x1fc0] ;  /* 0x001fc00001077983 */ /* 0x000f280000300800 */
[----:B------:R-:W4:Y:S01]  /*5bc60*/  LDL.LU R6, [R1+0x1fcc] ;  /* 0x001fcc0001067983 */ /* 0x000f220000300800 */
[----:B------:R-:W-:-:S05]  /*5bc70*/  IADD3 R15, P3, R15, R242, RZ ;  /* 0x000000f20f0f7210 */ /* 0x000fca0007f7e0ff */
[----:B------:R-:W-:Y:S01]  /*5bc80*/  IMAD.X R48, R48, 0x1, R0, P3 ;  /* 0x0000000130307824 */ /* 0x000fe200018e0600 */
[----:B-1----:R-:W-:-:S03]  /*5bc90*/  MOV R46, R15 ;  /* 0x0000000f002e7202 */ /* 0x002fc60000000f00 */
[----:B------:R-:W-:Y:S01]  /*5bca0*/  IMAD.MOV.U32 R47, RZ, RZ, R48 ;  /* 0x000000ffff2f7224 */ /* 0x000fe200078e0030 */
[----:B------:R-:W-:Y:S04]  /*5bcb0*/  STL [R1+0x1b7c], R15 ;  /* 0x001b7c0f01007387 */ /* 0x000fe80000100800 */
[----:B------:R1:W-:Y:S01]  /*5bcc0*/  LDGSTS.E [R44+0x18e00], [R46.64], P1 ;  /* 0x18e000002e2c7fae */ /* 0x0003e20008921844 */
[----:B------:R-:W-:-:S03]  /*5bcd0*/  IADD3 R13, P4, R13, R242, RZ ;  /* 0x000000f20d0d7210 */ /* 0x000fc60007f9e0ff */
[----:B------:R1:W-:Y:S02]  /*5bce0*/  STL [R1+0x1b70], R48 ;  /* 0x001b703001007387 */ /* 0x0003e40000100800 */
[----:B------:R-:W-:Y:S02]  /*5bcf0*/  IMAD.X R14, R14, 0x1, R0, P4 ;  /* 0x000000010e0e7824 */ /* 0x000fe400020e0600 */
[----:B------:R-:W-:Y:S01]  /*5bd00*/  STL [R1+0x1fd4], R13 ;  /* 0x001fd40d01007387 */ /* 0x000fe20000100800 */
[----:B-1----:R-:W-:Y:S02]  /*5bd10*/  IMAD.MOV.U32 R46, RZ, RZ, R13 ;  /* 0x000000ffff2e7224 */ /* 0x002fe400078e000d */
[----:B------:R-:W-:Y:S01]  /*5bd20*/  IMAD.MOV.U32 R47, RZ, RZ, R14 ;  /* 0x000000ffff2f7224 */ /* 0x000fe200078e000e */
[----:B------:R-:W-:Y:S04]  /*5bd30*/  STL [R1+0x1fc8], R14 ;  /* 0x001fc80e01007387 */ /* 0x000fe80000100800 */
[----:B------:R-:W4:Y:S04]  /*5bd40*/  LDL.LU R50, [R1+0x1b50] ;  /* 0x001b500001327983 */ /* 0x000f280000300800 */
[----:B------:R-:W4:Y:S04]  /*5bd50*/  LDL.LU R49, [R1+0x1b5c] ;  /* 0x001b5c0001317983 */ /* 0x000f280000300800 */
[----:B------:R1:W-:Y:S04]  /*5bd60*/  LDGSTS.E [R44+0x1a800], [R46.64], P2 ;  /* 0x1a8000002e2c7fae */ /* 0x0003e80009121844 */
[----:B------:R-:W4:Y:S04]  /*5bd70*/  LDL.LU R48, [R1+0x1b48] ;  /* 0x001b480001307983 */ /* 0x000f280000300800 */
[----:B------:R-:W4:Y:S01]  /*5bd80*/  LDL.LU R15, [R1+0x1b54] ;  /* 0x001b5400010f7983 */ /* 0x000f220000300800 */
[----:B---3--:R-:W-:-:S04]  /*5bd90*/  IADD3 R11, P1, R11, R242, RZ ;  /* 0x000000f20b0b7210 */ /* 0x008fc80007f3e0ff */
[----:B--2---:R-:W-:Y:S01]  /*5bda0*/  IADD3.X R12, R12, R0, RZ, P1, !PT ;  /* 0x000000000c0c7210 */ /* 0x004fe20000ffe4ff */
[----:B-1----:R-:W-:Y:S01]  /*5bdb0*/  IMAD.MOV.U32 R46, RZ, RZ, R11 ;  /* 0x000000ffff2e7224 */ /* 0x002fe200078e000b */
[----:B------:R-:W-:Y:S03]  /*5bdc0*/  STL [R1+0x1b74], R11 ;  /* 0x001b740b01007387 */ /* 0x000fe60000100800 */
[----:B------:R-:W-:Y:S01]  /*5bdd0*/  IMAD.MOV.U32 R47, RZ, RZ, R12 ;  /* 0x000000ffff2f7224 */ /* 0x000fe200078e000c */
[----:B------:R-:W-:Y:S04]  /*5bde0*/  STL [R1+0x1b68], R12 ;  /* 0x001b680c01007387 */ /* 0x000fe80000100800 */
[----:B------:R1:W-:Y:S01]  /*5bdf0*/  LDGSTS.E [R44+0x1aa00], [R46.64], P2 ;  /* 0x1aa000002e2c7fae */ /* 0x0003e20009121844 */
[----:B----4-:R-:W-:-:S05]  /*5be00*/  IADD3 R4, P3, R4, R242, RZ ;  /* 0x000000f204047210 */ /* 0x010fca0007f7e0ff */
[----:B------:R-:W-:Y:S01]  /*5be10*/  IMAD.X R5, R5, 0x1, R0, P3 ;  /* 0x0000000105057824 */ /* 0x000fe200018e0600 */
[----:B------:R-:W-:Y:S01]  /*5be20*/  STL [R1+0x1b6c], R4 ;  /* 0x001b6c0401007387 */ /* 0x000fe20000100800 */
[----:B-1----:R-:W-:Y:S02]  /*5be30*/  MOV R46, R4 ;  /* 0x00000004002e7202 */ /* 0x002fe40000000f00 */
[----:B------:R-:W-:Y:S01]  /*5be40*/  IMAD.MOV.U32 R47, RZ, RZ, R5 ;  /* 0x000000ffff2f7224 */ /* 0x000fe200078e0005 */
[----:B------:R1:W-:Y:S01]  /*5be50*/  STL [R1+0x1b60], R5 ;  /* 0x001b600501007387 */ /* 0x0003e20000100800 */
[----:B------:R-:W-:-:S03]  /*5be60*/  ISETP.GT.AND P1, PT, R3, 0x39, PT ;  /* 0x000000390300780c */ /* 0x000fc60003f24270 */
[----:B------:R2:W-:Y:S04]  /*5be70*/  LDGSTS.E [R44+0x1ac00], [R46.64], P2 ;  /* 0x1ac000002e2c7fae */ /* 0x0005e80009121844 */
[----:B-1----:R-:W3:Y:S04]  /*5be80*/  LDL.LU R5, [R1+0x1b40] ;  /* 0x001b400001057983 */ /* 0x002ee80000300800 */
[----:B------:R-:W4:Y:S01]  /*5be90*/  LDL.LU R4, [R1+0x1b4c] ;  /* 0x001b4c0001047983 */ /* 0x000f220000300800 */
[----:B------:R-:W-:-:S03]  /*5bea0*/  SEL R45, RZ, 0x4, !P1 ;  /* 0x00000004ff2d7807 */ /* 0x000fc60004800000 */
[----:B------:R-:W3:Y:S01]  /*5beb0*/  LDL.LU R13, [R1+0x1fbc] ;  /* 0x001fbc00010d7983 */ /* 0x000ee20000300800 */
[----:B------:R-:W-:-:S03]  /*5bec0*/  SEL R45, R45, RZ, !P0 ;  /* 0x000000ff2d2d7207 */ /* 0x000fc60004000000 */
[----:B------:R-:W3:Y:S01]  /*5bed0*/  LDL.LU R11, [R1+0x1fc4] ;  /* 0x001fc400010b7983 */ /* 0x000ee20000300800 */
[----:B------:R-:W-:-:S03]  /*5bee0*/  ISETP.NE.U32.AND P1, PT, R45, RZ, PT ;  /* 0x000000ff2d00720c */ /* 0x000fc60003f25070 */
[----:B------:R-:W3:Y:S04]  /*5bef0*/  LDL.LU R14, [R1+0x1b38] ;  /* 0x001b3800010e7983 */ /* 0x000ee80000300800 */
[----:B------:R-:W3:Y:S01]  /*5bf00*/  LDL.LU R12, [R1+0x1b44] ;  /* 0x001b4400010c7983 */ /* 0x000ee20000300800 */
[----:B------:R-:W-:-:S05]  /*5bf10*/  IADD3 R8, P3, R8, R242, RZ ;  /* 0x000000f208087210 */ /* 0x000fca0007f7e0ff */
[--C-:B------:R-:W-:Y:S01]  /*5bf20*/  IMAD.X R9, R9, 0x1, R0.reuse, P3 ;  /* 0x0000000109097824 */ /* 0x100fe200018e0600 */
[----:B--2---:R-:W-:Y:S02]  /*5bf30*/  MOV R46, R8 ;  /* 0x00000008002e7202 */ /* 0x004fe40000000f00 */
[----:B------:R-:W-:Y:S01]  /*5bf40*/  IADD3 R6, P4, R6, R242, RZ ;  /* 0x000000f206067210 */ /* 0x000fe20007f9e0ff */
[----:B------:R-:W-:Y:S01]  /*5bf50*/  IMAD.MOV.U32 R47, RZ, RZ, R9 ;  /* 0x000000ffff2f7224 */ /* 0x000fe200078e0009 */
[----:B------:R-:W-:Y:S03]  /*5bf60*/  STL [R1+0x1b64], R8 ;  /* 0x001b640801007387 */ /* 0x000fe60000100800 */
[----:B------:R-:W-:Y:S01]  /*5bf70*/  IMAD.X R7, R7, 0x1, R0, P4 ;  /* 0x0000000107077824 */ /* 0x000fe200020e0600 */
[----:B------:R1:W-:Y:S04]  /*5bf80*/  STL [R1+0x1b58], R9 ;  /* 0x001b580901007387 */ /* 0x0003e80000100800 */
[----:B------:R-:W-:Y:S04]  /*5bf90*/  STL [R1+0x1fcc], R6 ;  /* 0x001fcc0601007387 */ /* 0x000fe80000100800 */
[----:B------:R2:W-:Y:S04]  /*5bfa0*/  LDGSTS.E [R44+0x1ae00], [R46.64], P2 ;  /* 0x1ae000002e2c7fae */ /* 0x0005e80009121844 */
[----:B------:R2:W-:Y:S04]  /*5bfb0*/  STL [R1+0x1fc0], R7 ;  /* 0x001fc00701007387 */ /* 0x0005e80000100800 */
[----:B-1----:R-:W3:Y:S04]  /*5bfc0*/  LDL.LU R9, [R1+0x1b30] ;  /* 0x001b300001097983 */ /* 0x002ee80000300800 */
[----:B------:R-:W3:Y:S01]  /*5bfd0*/  LDL.LU R8, [R1+0x1b3c] ;  /* 0x001b3c0001087983 */ /* 0x000ee20000300800 */
[----:B--2---:R-:W-:-:S02]  /*5bfe0*/  IMAD.MOV.U32 R46, RZ, RZ, R6 ;  /* 0x000000ffff2e7224 */ /* 0x004fc400078e0006 */
[----:B------:R-:W-:Y:S02]  /*5bff0*/  IMAD.MOV.U32 R47, RZ, RZ, R7 ;  /* 0x000000ffff2f7224 */ /* 0x000fe400078e0007 */
[----:B------:R-:W2:Y:S04]  /*5c000*/  LDL.LU R7, [R1+0x1b2c] ;  /* 0x001b2c0001077983 */ /* 0x000ea80000300800 */
[----:B------:R1:W-:Y:S04]  /*5c010*/  LDGSTS.E [R44+0x1c800], [R46.64], P1 ;  /* 0x1c8000002e2c7fae */ /* 0x0003e80008921844 */
[----:B------:R-:W2:Y:S01]  /*5c020*/  LDL.LU R6, [R1+0x1b34] ;  /* 0x001b340001067983 */ /* 0x000ea20000300800 */
[----:B------:R-:W-:-:S04]  /*5c030*/  IADD3 R49, P2, R49, R242, RZ ;  /* 0x000000f231317210 */ /* 0x000fc80007f5e0ff */
[----:B------:R-:W-:Y:S01]  /*5c040*/  IADD3.X R50, R50, R0, RZ, P2, !PT ;  /* 0x0000000032327210 */ /* 0x000fe200017fe4ff */
[----:B-1----:R-:W-:Y:S01]  /*5c050*/  IMAD.MOV.U32 R46, RZ, RZ, R49 ;  /* 0x000000ffff2e7224 */ /* 0x002fe200078e0031 */
[----:B------:R-:W-:-:S03]  /*5c060*/  IADD3 R15, P3, R15, R242, RZ ;  /* 0x000000f20f0f7210 */ /* 0x000fc60007f7e0ff */
[----:B------:R-:W-:Y:S02]  /*5c070*/  IMAD.MOV.U32 R47, RZ, RZ, R50 ;  /* 0x000000ffff2f7224 */ /* 0x000fe400078e0032 */
[----:B------:R-:W-:-:S03]  /*5c080*/  IMAD.X R48, R48, 0x1, R0, P3 ;  /* 0x0000000130307824 */ /* 0x000fc600018e0600 */
[----:B------:R1:W-:Y:S04]  /*5c090*/  LDGSTS.E [R44+0x1ca00], [R46.64], P1 ;  /* 0x1ca000002e2c7fae */ /* 0x0003e80008921844 */
[----:B------:R-:W-:Y:S04]  /*5c0a0*/  STL [R1+0x1b5c], R49 ;  /* 0x001b5c3101007387 */ /* 0x000fe80000100800 */
[----:B------:R-:W-:Y:S01]  /*5c0b0*/  STL [R1+0x1b50], R50 ;  /* 0x001b503201007387 */ /* 0x000fe20000100800 */
[----:B-1----:R-:W-:Y:S01]  /*5c0c0*/  MOV R46, R15 ;  /* 0x0000000f002e7202 */ /* 0x002fe20000000f00 */
[----:B------:R-:W-:-:S02]  /*5c0d0*/  IMAD.MOV.U32 R47, RZ, RZ, R48 ;  /* 0x000000ffff2f7224 */ /* 0x000fc400078e0030 */
[----:B------:R-:W-:Y:S04]  /*5c0e0*/  STL [R1+0x1b54], R15 ;  /* 0x001b540f01007387 */ /* 0x000fe80000100800 */
[----:B------:R-:W-:Y:S04]  /*5c0f0*/  STL [R1+0x1b48], R48 ;  /* 0x001b483001007387 */ /* 0x000fe80000100800 */
[----:B------:R1:W-:Y:S01]  /*5c100*/  LDGSTS.E [R44+0x1cc00], [R46.64], P1 ;  /* 0x1cc000002e2c7fae */ /* 0x0003e20008921844 */
[----:B----4-:R-:W-:-:S05]  /*5c110*/  IADD3 R4, P3, R4, R242, RZ ;  /* 0x000000f204047210 */ /* 0x010fca0007f7e0ff */
[----:B---3--:R-:W-:Y:S01]  /*5c120*/  IMAD.X R5, R5, 0x1, R0, P3 ;  /* 0x0000000105057824 */ /* 0x008fe200018e0600 */
[----:B------:R-:W-:Y:S01]  /*5c130*/  STL [R1+0x1b4c], R4 ;  /* 0x001b4c0401007387 */ /* 0x000fe20000100800 */
[----:B-1----:R-:W-:-:S03]  /*5c140*/  IMAD.MOV.U32 R46, RZ, RZ, R4 ;  /* 0x000000ffff2e7224 */ /* 0x002fc600078e0004 */
[----:B------:R1:W-:Y:S01]  /*5c150*/  STL [R1+0x1b40], R5 ;  /* 0x001b400501007387 */ /* 0x0003e20000100800 */
[----:B------:R-:W-:Y:S02]  /*5c160*/  MOV R47, R5 ;  /* 0x00000005002f7202 */ /* 0x000fe40000000f00 */
[----:B------:R-:W-:-:S03]  /*5c170*/  ISETP.GT.AND P2, PT, R3, 0x3d, PT ;  /* 0x0000003d0300780c */ /* 0x000fc60003f44270 */
[----:B------:R3:W-:Y:S04]  /*5c180*/  LDGSTS.E [R44+0x1ce00], [R46.64], P1 ;  /* 0x1ce000002e2c7fae */ /* 0x0007e80008921844 */
[----:B-1----:R-:W4:Y:S04]  /*5c190*/  LDL.LU R5, [R1+0x2118] ;  /* 0x0021180001057983 */ /* 0x002f280000300800 */
[----:B------:R-:W4:Y:S01]  /*5c1a0*/  LDL.LU R4, [R1+0x2124] ;  /* 0x0021240001047983 */ /* 0x000f220000300800 */
[----:B------:R-:W-:Y:S02]  /*5c1b0*/  SEL R45, RZ, 0x4, !P2 ;  /* 0x00000004ff2d7807 */ /* 0x000fe40005000000 */
[----:B------:R-:W-:-:S02]  /*5c1c0*/  IADD3 R11, P1, R11, R242, RZ ;  /* 0x000000f20b0b7210 */ /* 0x000fc40007f3e0ff */
[----:B------:R-:W-:-:S04]  /*5c1d0*/  SEL R45, R45, RZ, !P0 ;  /* 0x000000ff2d2d7207 */ /* 0x000fc80004000000 */
[----:B------:R-:W-:Y:S01]  /*5c1e0*/  ISETP.NE.U32.AND P2, PT, R45, RZ, PT ;  /* 0x000000ff2d00720c */ /* 0x000fe20003f45070 */
[----:B------:R-:W-:Y:S01]  /*5c1f0*/  IMAD.X R13, R13, 0x1, R0, P1 ;  /* 0x000000010d0d7824 */ /* 0x000fe200008e0600 */
[----:B------:R-:W-:Y:S01]  /*5c200*/  IADD3 R12, P3, R12, R242, RZ ;  /* 0x000000f20c0c7210 */ /* 0x000fe20007f7e0ff */
[----:B---3--:R-:W-:-:S03]  /*5c210*/  IMAD.MOV.U32 R46, RZ, RZ, R11 ;  /* 0x000000ffff2e7224 */ /* 0x008fc600078e000b */
[----:B------:R-:W-:Y:S01]  /*5c220*/  MOV R47, R13 ;  /* 0x0000000d002f7202 */ /* 0x000fe20000000f00 */
[----:B------:R-:W-:Y:S01]  /*5c230*/  IMAD.X R14, R14, 0x1, R0, P3 ;  /* 0x000000010e0e7824 */ /* 0x000fe200018e0600 */
[----:B------:R-:W-:Y:S04]  /*5c240*/  STL [R1+0x1fc4], R11 ;  /* 0x001fc40b01007387 */ /* 0x000fe80000100800 */
[----:B------:R1:W-:Y:S04]  /*5c250*/  STL [R1+0x1fbc], R13 ;  /* 0x001fbc0d01007387 */ /* 0x0003e80000100800 */
[----:B------:R3:W-:Y:S04]  /*5c260*/  LDGSTS.E [R44+0x1e800], [R46.64], P2 ;  /* 0x1e8000002e2c7fae */ /* 0x0007e80009121844 */
[----:B------:R-:W-:Y:S04]  /*5c270*/  STL [R1+0x1b44], R12 ;  /* 0x001b440c01007387 */ /* 0x000fe80000100800 */
[----:B-1----:R-:W4:Y:S01]  /*5c280*/  LDL.LU R13, [R1+0x1f4c] ;  /* 0x001f4c00010d7983 */ /* 0x002f220000300800 */
[----:B---3--:R-:W-:-:S02]  /*5c290*/  IMAD.MOV.U32 R46, RZ, RZ, R12 ;  /* 0x000000ffff2e7224 */ /* 0x008fc400078e000c */
[----:B------:R-:W-:Y:S01]  /*5c2a0*/  IMAD.MOV.U32 R47, RZ, RZ, R14 ;  /* 0x000000ffff2f7224 */ /* 0x000fe200078e000e */
[----:B------:R1:W-:Y:S04]  /*5c2b0*/  STL [R1+0x1b38], R14 ;  /* 0x001b380e01007387 */ /* 0x0003e80000100800 */
[----:B------:R-:W3:Y:S04]  /*5c2c0*/  LDL.LU R11, [R1+0x1f44] ;  /* 0x001f4400010b7983 */ /* 0x000ee80000300800 */
[----:B------:R2:W-:Y:S04]  /*5c2d0*/  LDGSTS.E [R44+0x1ea00], [R46.64], P2 ;  /* 0x1ea000002e2c7fae */ /* 0x0005e80009121844 */
[----:B-1----:R-:W3:Y:S01]  /*5c2e0*/  LDL.LU R14, [R1+0x1f40] ;  /* 0x001f4000010e7983 */ /* 0x002ee20000300800 */
[----:B------:R-:W-:-:S03]  /*5c2f0*/  IADD3 R8, P1, R8, R242, RZ ;  /* 0x000000f208087210 */ /* 0x000fc60007f3e0ff */
[----:B------:R-:W3:Y:S02]  /*5c300*/  LDL.LU R12, [R1+0x1f38] ;  /* 0x001f3800010c7983 */ /* 0x000ee40000300800 */
[----:B------:R-:W-:Y:S02]  /*5c310*/  IMAD.X R9, R9, 0x1, R0, P1 ;  /* 0x0000000109097824 */ /* 0x000fe400008e0600 */
[----:B--2---:R-:W-:Y:S02]  /*5c320*/  IMAD.MOV.U32 R46, RZ, RZ, R8 ;  /* 0x000000ffff2e7224 */ /* 0x004fe400078e0008 */
[----:B------:R-:W-:Y:S01]  /*5c330*/  IMAD.MOV.U32 R47, RZ, RZ, R9 ;  /* 0x000000ffff2f7224 */ /* 0x000fe200078e0009 */
[----:B------:R-:W-:Y:S01]  /*5c340*/  IADD3 R6, P3, R6, R242, RZ ;  /* 0x000000f206067210 */ /* 0x000fe20007f7e0ff */
[----:B------:R-:W-:Y:S03]  /*5c350*/  STL [R1+0x1b3c], R8 ;  /* 0x001b3c0801007387 */ /* 0x000fe60000100800 */
[----:B------:R-:W-:Y:S01]  /*5c360*/  IADD3.X R7, R7, R0, RZ, P3, !PT ;  /* 0x0000000007077210 */ /* 0x000fe20001ffe4ff */
[----:B------:R1:W-:Y:S04]  /*5c370*/  STL [R1+0x1b30], R9 ;  /* 0x001b300901007387 */ /* 0x0003e80000100800 */
[----:B------:R2:W-:Y:S04]  /*5c380*/  LDGSTS.E [R44+0x1ec00], [R46.64], P2 ;  /* 0x1ec000002e2c7fae */ /* 0x0005e80009121844 */
[----:B------:R1:W-:Y:S01]  /*5c390*/  STL [R1+0x1b34], R6 ;  /* 0x001b340601007387 */ /* 0x0003e20000100800 */
[----:B------:R-:W-:-:S03]  /*5c3a0*/  ISETP.GT.AND P1, PT, R3, 0x2, PT ;  /* 0x000000020300780c */ /* 0x000fc60003f24270 */
[----:B------:R1:W-:Y:S01]  /*5c3b0*/  STL [R1+0x1b2c], R7 ;  /* 0x001b2c0701007387 */ /* 0x0003e20000100800 */
[----:B--2---:R-:W-:Y:S01]  /*5c3c0*/  IMAD.MOV.U32 R46, RZ, RZ, R6 ;  /* 0x000000ffff2e7224 */ /* 0x004fe200078e0006 */
[----:B------:R-:W-:Y:S02]  /*5c3d0*/  MOV R47, R7 ;  /* 0x00000007002f7202 */ /* 0x000fe40000000f00 */
[----:B------:R-:W2:Y:S04]  /*5c3e0*/  LDL.LU R48, [R1+0x1f30] ;  /* 0x001f300001307983 */ /* 0x000ea80000300800 */
[----:B------:R-:W2:Y:S01]  /*5c3f0*/  LDL.LU R15, [R1+0x1f3c] ;  /* 0x001f3c00010f7983 */ /* 0x000ea20000300800 */
[----:B------:R-:W-:-:S03]  /*5c400*/  IMAD.SHL.U32 R241, R241, 0x4, RZ ;  /* 0x00000004f1f17824 */ /* 0x000fc600078e00ff */
[----:B-1----:R-:W2:Y:S04]  /*5c410*/  LDL.LU R9, [R1+0x20f8] ;  /* 0x0020f80001097983 */ /* 0x002ea80000300800 */
[----:B------:R1:W-:Y:S04]  /*5c420*/  LDGSTS.E [R44+0x1ee00], [R46.64], P2 ;  /* 0x1ee000002e2c7fae */ /* 0x0003e80009121844 */
[----:B------:R-:W2:Y:S01]  /*5c430*/  LDL.LU R8, [R1+0x2104] ;  /* 0x0021040001087983 */ /* 0x000ea20000300800 */
[----:B------:R-:W-:Y:S02]  /*5c440*/  LOP3.LUT R6, R241, 0x40, RZ, 0x3c, !PT ;  /* 0x00000040f1067812 */ /* 0x000fe400078e3cff */
[----:B-1----:R-:W-:-:S04]  /*5c450*/  SEL R44, RZ, 0x4, !P1 ;  /* 0x00000004ff2c7807 */ /* 0x002fc80004800000 */
[----:B------:R-:W-:-:S04]  /*5c460*/  SEL R44, R44, RZ, !P0 ;  /* 0x000000ff2c2c7207 */ /* 0x000fc80004000000 */
[----:B------:R-:W-:Y:S01]  /*5c470*/  ISETP.NE.U32.AND P1, PT, R44, RZ, PT ;  /* 0x000000ff2c00720c */ /* 0x000fe20003f25070 */
[----:B------:R-:W-:Y:S01]  /*5c480*/  IMAD R44, R252, 0x20000, R6 ;  /* 0x00020000fc2c7824 */ /* 0x000fe200078e0206 */
[----:B----4-:R-:W-:-:S05]  /*5c490*/  IADD3 R4, P2, R4, R242, RZ ;  /* 0x000000f204047210 */ /* 0x010fca0007f5e0ff */
[----:B------:R-:W-:Y:S01]  /*5c4a0*/  IMAD.X R5, R5, 0x1, R0, P2 ;  /* 0x0000000105057824 */ /* 0x000fe200010e0600 */
[----:B------:R-:W-:Y:S01]  /*5c4b0*/  STL [R1+0x2124], R4 ;  /* 0x0021240401007387 */ /* 0x000fe20000100800 */
[----:B------:R-:W-:-:S03]  /*5c4c0*/  MOV R46, R4 ;  /* 0x00000004002e7202 */ /* 0x000fc60000000f00 */
[----:B------:R1:W-:Y:S01]  /*5c4d0*/  STL [R1+0x2118], R5 ;  /* 0x0021180501007387 */ /* 0x0003e20000100800 */
[----:B------:R-:W-:-:S03]  /*5c4e0*/  IMAD.MOV.U32 R47, RZ, RZ, R5 ;  /* 0x000000ffff2f7224 */ /* 0x000fc600078e0005 */
[----:B------:R-:W4:Y:S04]  /*5c4f0*/  LDL.LU R7, [R1+0x1ee0] ;  /* 0x001ee00001077983 */ /* 0x000f280000300800 */
[----:B------:R-:W4:Y:S04]  /*5c500*/  LDL.LU R6, [R1+0x1eec] ;  /* 0x001eec0001067983 */ /* 0x000f280000300800 */
[----:B-1----:R-:W4:Y:S04]  /*5c510*/  LDL.LU R5, [R1+0x1ed8] ;  /* 0x001ed80001057983 */ /* 0x002f280000300800 */
[----:B------:R-:W4:Y:S04]  /*5c520*/  LDL.LU R4, [R1+0x1ee4] ;  /* 0x001ee40001047983 */ /* 0x000f280000300800 */
[----:B------:R1:W-:Y:S01]  /*5c530*/  LDGSTS.E [R44+0x1000], [R46.64], P1 ;  /* 0x010000002e2c7fae */ /* 0x0003e20008921844 */
[----:B------:R-:W-:-:S02]  /*5c540*/  IADD3 R13, P2, R13, R242, RZ ;  /* 0x000000f20d0d7210 */ /* 0x000fc40007f5e0ff */
[----:B---3--:R-:W-:-:S03]  /*5c550*/  IADD3 R11, P3, R11, R242, RZ ;  /* 0x000000f20b0b7210 */ /* 0x008fc60007f7e0ff */
[----:B------:R-:W-:Y:S01]  /*5c560*/  STL [R1+0x1f4c], R13 ;  /* 0x001f4c0d01007387 */ /* 0x000fe20000100800 */
[----:B-1----:R-:W-:Y:S01]  /*5c570*/  MOV R46, R13 ;  /* 0x0000000d002e7202 */ /* 0x002fe20000000f00 */
[--C-:B------:R-:W-:Y:S02]  /*5c580*/  IMAD.X R14, R14, 0x1, R0.reuse, P2 ;  /* 0x000000010e0e7824 */ /* 0x100fe400010e0600 */
[----:B------:R-:W-:-:S03]  /*5c590*/  IMAD.X R12, R12, 0x1, R0, P3 ;  /* 0x000000010c0c7824 */ /* 0x000fc600018e0600 */
[----:B------:R1:W-:Y:S01]  /*5c5a0*/  STL [R1+0x1f40], R14 ;  /* 0x001f400e01007387 */ /* 0x0003e20000100800 */
[----:B------:R-:W-:Y:S01]  /*5c5b0*/  IMAD.MOV.U32 R47, RZ, RZ, R14 ;  /* 0x000000ffff2f7224 */ /* 0x000fe200078e000e */
[----:B------:R-:W-:Y:S02]  /*5c5c0*/  ISETP.GT.AND P2, PT, R3, 0x6, PT ;  /* 0x000000060300780c */ /* 0x000fe40003f44270 */
        /* <DEDUP_REMOVED lines=9> */
[----:B---3--:R-:W3:Y:S04]  /*5c660*/  LDL.LU R12, [R1+0x20d8] ;  /* 0x0020d800010c7983 */ /* 0x008ee80000300800 */
[----:B------:R-:W3:Y:S01]  /*5c670*/  LDL.LU R11, [R1+0x20e4] ;  /* 0x0020e400010b7983 */ /* 0x000ee20000300800 */
[----:B--2---:R-:W-:-:S03]  /*5c680*/  IADD3 R15, P3, R15, R242, RZ ;  /* 0x000000f20f0f7210 */ /* 0x004fc60007f7e0ff */
[----:B------:R1:W-:Y:S01]  /*5c690*/  LDGSTS.E [R44+0x1400], [R46.64], P1 ;  /* 0x014000002e2c7fae */ /* 0x0003e20008921844 */
[----:B------:R-:W-:Y:S02]  /*5c6a0*/  IADD3.X R48, R48, R0, RZ, P3, !PT ;  /* 0x0000000030307210 */ /* 0x000fe40001ffe4ff */
[----:B------:R-:W-:Y:S01]  /*5c6b0*/  IADD3 R8, P4, R8, R242, RZ ;  /* 0x000000f208087210 */ /* 0x000fe20007f9e0ff */
[----:B------:R-:W-:Y:S01]  /*5c6c0*/  STL [R1+0x1f3c], R15 ;  /* 0x001f3c0f01007387 */ /* 0x000fe20000100800 */
[----:B-1----:R-:W-:Y:S01]  /*5c6d0*/  IMAD.MOV.U32 R46, RZ, RZ, R15 ;  /* 0x000000ffff2e7224 */ /* 0x002fe200078e000f */
[----:B------:R-:W-:Y:S01]  /*5c6e0*/  ISETP.NE.U32.AND P2, PT, R45, RZ, PT ;  /* 0x000000ff2d00720c */ /* 0x000fe20003f45070 */
        /* <DEDUP_REMOVED lines=11> */
[----:B------:R-:W3:Y:S04]  /*5c7a0*/  LDL.LU R8, [R1+0x1e84] ;  /* 0x001e840001087983 */ /* 0x000ee80000300800 */
[----:B------:R1:W-:Y:S01]  /*5c7b0*/  LDGSTS.E [R44+0x3000], [R46.64], P2 ;  /* 0x030000002e2c7fae */ /* 0x0003e20009121844 */
[----:B----4-:R-:W-:-:S05]  /*5c7c0*/  IADD3 R6, P1, R6, R242, RZ ;  /* 0x000000f206067210 */ /* 0x010fca0007f3e0ff */
[--C-:B------:R-:W-:Y:S01]  /*5c7d0*/  IMAD.X R7, R7, 0x1, R0.reuse, P1 ;  /* 0x0000000107077824 */ /* 0x100fe200008e0600 */
        /* <DEDUP_REMOVED lines=13> */
[----:B----4-:R-:W4:Y:S04]  /*5c8b0*/  LDL.LU R5, [R1+0x20b8] ;  /* 0x0020b80001057983 */ /* 0x010f280000300800 */
[----:B------:R-:W4:Y:S01]  /*5c8c0*/  LDL.LU R4, [R1+0x20c4] ;  /* 0x0020c40001047983 */ /* 0x000f220000300800 */
[----:B------:R-:W-:-:S03]  /*5c8d0*/  ISETP.GT.AND P1, PT, R3, 0xa, PT ;  /* 0x0000000a0300780c */ /* 0x000fc60003f24270 */
[----:B------:R1:W-:Y:S01]  /*5c8e0*/  LDGSTS.E [R44+0x3400], [R46.64], P2 ;  /* 0x034000002e2c7fae */ /* 0x0003e20009121844 */
[----:B------:R-:W-:Y:S02]  /*5c8f0*/  SEL R45, RZ, 0x4, !P1 ;  /* 0x00000004ff2d7807 */ /* 0x000fe40004800000 */
[----:B------:R-:W-:Y:S02]  /*5c900*/  IADD3 R13, P3, R13, R242, RZ ;  /* 0x000000f20d0d7210 */ /* 0x000fe40007f7e0ff */
[----:B------:R-:W-:Y:S02]  /*5c910*/  SEL R45, R45, RZ, !P0 ;  /* 0x000000ff2d2d7207 */ /* 0x000fe40004000000 */
[----:B------:R-:W-:Y:S01]  /*5c920*/  IADD3.X R14, R14, R0, RZ, P3, !PT ;  /* 0x000000000e0e7210 */ /* 0x000fe20001ffe4ff */
[----:B------:R-:W-:Y:S01]  /*5c930*/  STL [R1+0x1edc], R13 ;  /* 0x001edc0d01007387 */ /* 0x000fe20000100800 */
[----:B-1----:R-:W-:Y:S01]  /*5c940*/  IMAD.MOV.U32 R46, RZ, RZ, R13 ;  /* 0x000000ffff2e7224 */ /* 0x002fe200078e000d */
[----:B------:R-:W-:-:S02]  /*5c950*/  ISETP.NE.U32.AND P1, PT, R45, RZ, PT ;  /* 0x000000ff2d00720c */ /* 0x000fc40003f25070 */
[----:B------:R-:W-:Y:S01]  /*5c960*/  IMAD.MOV.U32 R47, RZ, RZ, R14 ;  /* 0x000000ffff2f7224 */ /* 0x000fe200078e000e */
[----:B---3--:R-:W-:Y:S01]  /*5c970*/  IADD3 R11, P4, R11, R242, RZ ;  /* 0x000000f20b0b7210 */ /* 0x008fe20007f9e0ff */
        /* <DEDUP_REMOVED lines=31> */
[----:B------:R-:W-:Y:S01]  /*5cb70*/  IADD3.X R7, R7, R0, RZ, P3, !PT ;  /* 0x0000000007077210 */ /* 0x000fe20001ffe4ff */
[----:B-1----:R-:W-:Y:S01]  /*5cb80*/  IMAD.MOV.U32 R46, RZ, RZ, R6 ;  /* 0x000000ffff2e7224 */ /* 0x002fe200078e0006 */
[----:B------:R-:W-:Y:S03]  /*5cb90*/  STL [R1+0x1e7c], R6 ;  /* 0x001e7c0601007387 */ /* 0x000fe60000100800 */
[----:B------:R-:W-:Y:S01]  /*5cba0*/  IMAD.MOV.U32 R47, RZ, RZ, R7 ;  /* 0x000000ffff2f7224 */ /* 0x000fe200078e0007 */
[----:B----4-:R-:W-:Y:S01]  /*5cbb0*/  IADD3 R4, P4, R4, R242, RZ ;  /* 0x000000f204047210 */ /* 0x010fe20007f9e0ff */
[----:B------:R1:W-:Y:S04]  /*5cbc0*/  STL [R1+0x1e70], R7 ;  /* 0x001e700701007387 */ /* 0x0003e80000100800 */
[----:B------:R-:W-:Y:S01]  /*5cbd0*/  IMAD.X R5, R5, 0x1, R0, P4 ;  /* 0x0000000105057824 */ /* 0x000fe200020e0600 */
[----:B------:R-:W-:Y:S04]  /*5cbe0*/  STL [R1+0x20c4], R4 ;  /* 0x0020c40401007387 */ /* 0x000fe80000100800 */
[----:B------:R2:W-:Y:S04]  /*5cbf0*/  STL [R1+0x20b8], R5 ;  /* 0x0020b80501007387 */ /* 0x0005e80000100800 */
[----:B------:R4:W-:Y:S04]  /*5cc00*/  LDGSTS.E [R44+0x5600], [R46.64], P1 ;  /* 0x056000002e2c7fae */ /* 0x0009e80008921844 */
[----:B-1----:R-:W3:Y:S04]  /*5cc10*/  LDL.LU R7, [R1+0x1dc0] ;  /* 0x001dc00001077983 */ /* 0x002ee80000300800 */
[----:B------:R-:W3:Y:S01]  /*5cc20*/  LDL.LU R6, [R1+0x1dcc] ;  /* 0x001dcc0001067983 */ /* 0x000ee20000300800 */
[----:B----4-:R-:W-:Y:S01]  /*5cc30*/  IMAD.MOV.U32 R47, RZ, RZ, R5 ;  /* 0x000000ffff2f7224 */ /* 0x010fe200078e0005 */
[----:B------:R-:W-:-:S02]  /*5cc40*/  MOV R46, R4 ;  /* 0x00000004002e7202 */ /* 0x000fc40000000f00 */
[----:B--2---:R-:W2:Y:S04]  /*5cc50*/  LDL.LU R5, [R1+0x1db8] ;  /* 0x001db80001057983 */ /* 0x004ea80000300800 */
[----:B------:R-:W4:Y:S01]  /*5cc60*/  LDL.LU R4, [R1+0x1dc4] ;  /* 0x001dc40001047983 */ /* 0x000f220000300800 */
[----:B------:R-:W-:-:S04]  /*5cc70*/  ISETP.GT.AND P2, PT, R3, 0xe, PT ;  /* 0x0000000e0300780c */ /* 0x000fc80003f44270 */
[----:B------:R-:W-:-:S04]  /*5cc80*/  SEL R45, RZ, 0x4, !P2 ;  /* 0x00000004ff2d7807 */ /* 0x000fc80005000000 */
[----:B------:R-:W-:-:S04]  /*5cc90*/  SEL R45, R45, RZ, !P0 ;  /* 0x000000ff2d2d7207 */ /* 0x000fc80004000000 */
[----:B------:R-:W-:Y:S02]  /*5cca0*/  ISETP.NE.U32.AND P2, PT, R45, RZ, PT ;  /* 0x000000ff2d00720c */ /* 0x000fe40003f45070 */
[----:B------:R-:W-:-:S05]  /*5ccb0*/  IADD3 R13, P1, R13, R242, RZ ;  /* 0x000000f20d0d7210 */ /* 0x000fca0007f3e0ff */
[----:B------:R-:W-:Y:S01]  /*5ccc0*/  IMAD.X R14, R14, 0x1, R0, P1 ;  /* 0x000000010e0e7824 */ /* 0x000fe200008e0600 */
[----:B------:R-:W-:-:S05]  /*5ccd0*/  IADD3 R11, P3, R11, R242, RZ ;  /* 0x000000f20b0b7210 */ /* 0x000fca0007f7e0ff */
[----:B------:R1:W-:Y:S04]  /*5cce0*/  LDGSTS.E [R44+0x7000], [R46.64], P2 ;  /* 0x070000002e2c7fae */ /* 0x0003e80009121844 */
[----:B------:R-:W-:Y:S01]  /*5ccf0*/  STL [R1+0x1e2c], R13 ;  /* 0x001e2c0d01007387 */ /* 0x000fe20000100800 */
[----:B------:R-:W-:-:S03]  /*5cd00*/  IMAD.X R12, R12, 0x1, R0, P3 ;  /* 0x000000010c0c7824 */ /* 0x000fc600018e0600 */
[----:B------:R1:W-:Y:S01]  /*5cd10*/  STL [R1+0x1e20], R14 ;  /* 0x001e200e01007387 */ /* 0x0003e20000100800 */
[----:B------:R-:W-:Y:S01]  /*5cd20*/  STL [R1+0x1e24], R11 ;  /* 0x001e240b01007387 */ /* 0x000fe20000100800 */
[----:B------:R-:W-:Y:S02]  /*5cd30*/  ISETP.GT.AND P1, PT, R3, 0x12, PT ;  /* 0x000000120300780c */ /* 0x000fe40003f24270 */
[----:B------:R1:W-:Y:S02]  /*5cd40*/  STL [R1+0x1e18], R12 ;  /* 0x001e180c01007387 */ /* 0x0003e40000100800 */
[----:B-1----:R-:W-:Y:S01]  /*5cd50*/  MOV R46, R13 ;  /* 0x0000000d002e7202 */ /* 0x002fe20000000f00 */
[----:B------:R-:W-:Y:S02]  /*5cd60*/  IMAD.MOV.U32 R47, RZ, RZ, R14 ;  /* 0x000000ffff2f7224 */ /* 0x000fe400078e000e */
[----:B------:R-:W2:Y:S04]  /*5cd70*/  LDL.LU R14, [R1+0x1db0] ;  /* 0x001db000010e7983 */ /* 0x000ea80000300800 */
[----:B------:R1:W-:Y:S01]  /*5cd80*/  LDGSTS.E [R44+0x7200], [R46.64], P2 ;  /* 0x072000002e2c7fae */ /* 0x0003e20009121844 */
[----:B------:R-:W2:Y:S01]  /*5cd90*/  LDL.LU R13, [R1+0x1dbc] ;  /* 0x001dbc00010d7983 */ /* 0x000ea20000300800 */
[----:B------:R-:W-:-:S04]  /*5cda0*/  SEL R45, RZ, 0x4, !P1 ;  /* 0x00000004ff2d7807 */ /* 0x000fc80004800000 */
[----:B------:R-:W-:Y:S01]  /*5cdb0*/  SEL R45, R45, RZ, !P0 ;  /* 0x000000ff2d2d7207 */ /* 0x000fe20004000000 */
[----:B-1----:R-:W-:Y:S02]  /*5cdc0*/  IMAD.MOV.U32 R47, RZ, RZ, R12 ;  /* 0x000000ffff2f7224 */ /* 0x002fe400078e000c */
[----:B------:R-:W-:Y:S01]  /*5cdd0*/  IMAD.MOV.U32 R46, RZ, RZ, R11 ;  /* 0x000000ffff2e7224 */ /* 0x000fe200078e000b */
[----:B------:R-:W2:Y:S01]  /*5cde0*/  LDL.LU R12, [R1+0x2078] ;  /* 0x00207800010c7983 */ /* 0x000ea20000300800 */
[----:B------:R-:W2:Y:S01]  /*5cdf0*/  LDL.LU R11, [R1+0x2084] ;  /* 0x00208400010b7983 */ /* 0x000ea20000300800 */
[----:B------:R-:W-:Y:S02]  /*5ce00*/  ISETP.NE.U32.AND P1, PT, R45, RZ, PT ;  /* 0x000000ff2d00720c */ /* 0x000fe40003f25070 */
[----:B------:R1:W-:Y:S01]  /*5ce10*/  LDGSTS.E [R44+0x7400], [R46.64], P2 ;  /* 0x074000002e2c7fae */ /* 0x0003e20009121844 */
[----:B------:R-:W-:-:S04]  /*5ce20*/  IADD3 R15, P3, R15, R242, RZ ;  /* 0x000000f20f0f7210 */ /* 0x000fc80007f7e0ff */
[----:B------:R-:W-:Y:S01]  /*5ce30*/  IADD3.X R48, R48, R0, RZ, P3, !PT ;  /* 0x0000000030307210 */ /* 0x000fe20001ffe4ff */
[----:B-1----:R-:W-:Y:S01]  /*5ce40*/  IMAD.MOV.U32 R46, RZ, RZ, R15 ;  /* 0x000000ffff2e7224 */ /* 0x002fe200078e000f */
[----:B------:R-:W-:Y:S03]  /*5ce50*/  STL [R1+0x1e1c], R15 ;  /* 0x001e1c0f01007387 */ /* 0x000fe60000100800 */
[----:B------:R1:W-:Y:S02]  /*5ce60*/  STL [R1+0x1e10], R48 ;  /* 0x001e103001007387 */ /* 0x0003e40000100800 */
[----:B------:R-:W-:-:S05]  /*5ce70*/  IMAD.MOV.U32 R47, RZ, RZ, R48 ;  /* 0x000000ffff2f7224 */ /* 0x000fca00078e0030 */
[----:B------:R1:W-:Y:S01]  /*5ce80*/  LDGSTS.E [R44+0x7600], [R46.64], P2 ;  /* 0x076000002e2c7fae */ /* 0x0003e20009121844 */
[----:B------:R-:W-:-:S05]  /*5ce90*/  IADD3 R8, P4, R8, R242, RZ ;  /* 0x000000f208087210 */ /* 0x000fca0007f9e0ff */
[----:B------:R-:W-:Y:S01]  /*5cea0*/  IMAD.X R9, R9, 0x1, R0, P4 ;  /* 0x0000000109097824 */ /* 0x000fe200020e0600 */
[----:B------:R-:W-:Y:S04]  /*5ceb0*/  STL [R1+0x20a4], R8 ;  /* 0x0020a40801007387 */ /* 0x000fe80000100800 */
[----:B------:R1:W-:Y:S02]  /*5cec0*/  STL [R1+0x2098], R9 ;  /* 0x0020980901007387 */ /* 0x0003e40000100800 */
[----:B-1----:R-:W2:Y:S02]  /*5ced0*/  LDL.LU R48, [R1+0x1d60] ;  /* 0x001d600001307983 */ /* 0x002ea40000300800 */
[----:B------:R-:W-:Y:S01]  /*5cee0*/  IMAD.MOV.U32 R47, RZ, RZ, R9 ;  /* 0x000000ffff2f7224 */ /* 0x000fe200078e0009 */
[----:B------:R-:W2:Y:S01]  /*5cef0*/  LDL.LU R15, [R1+0x1d6c] ;  /* 0x001d6c00010f7983 */ /* 0x000ea20000300800 */
[----:B------:R-:W-:-:S05]  /*5cf00*/  MOV R46, R8 ;  /* 0x00000008002e7202 */ /* 0x000fca0000000f00 */
[----:B------:R1:W-:Y:S04]  /*5cf10*/  LDGSTS.E [R44+0x9000], [R46.64], P1 ;  /* 0x090000002e2c7fae */ /* 0x0003e80008921844 */
[----:B------:R-:W2:Y:S01]  /*5cf20*/  LDL.LU R9, [R1+0x1d58] ;  /* 0x001d580001097983 */ /* 0x000ea20000300800 */
[----:B------:R-:W2:Y:S01]  /*5cf30*/  LDL.LU R8, [R1+0x1d64] ;  /* 0x001d640001087983 */ /* 0x000ea20000300800 */
[----:B---3--:R-:W-:-:S05]  /*5cf40*/  IADD3 R6, P2, R6, R242, RZ ;  /* 0x000000f206067210 */ /* 0x008fca0007f5e0ff */
[--C-:B------:R-:W-:Y:S01]  /*5cf50*/  IMAD.X R7, R7, 0x1, R0.reuse, P2 ;  /* 0x0000000107077824 */ /* 0x100fe200010e0600 */
[----:B----4-:R-:W-:Y:S01]  /*5cf60*/  IADD3 R4, P3, R4, R242, RZ ;  /* 0x000000f204047210 */ /* 0x010fe20007f7e0ff */
[----:B------:R-:W-:Y:S01]  /*5cf70*/  STL [R1+0x1dcc], R6 ;  /* 0x001dcc0601007387 */ /* 0x000fe20000100800 */
[----:B-1----:R-:W-:Y:S01]  /*5cf80*/  MOV R46, R6 ;  /* 0x00000006002e7202 */ /* 0x002fe20000000f00 */
[----:B------:R-:W-:Y:S02]  /*5cf90*/  IMAD.MOV.U32 R47, RZ, RZ, R7 ;  /* 0x000000ffff2f7224 */ /* 0x000fe400078e0007 */
[----:B--2---:R-:W-:Y:S01]  /*5cfa0*/  IMAD.X R5, R5, 0x1, R0, P3 ;  /* 0x0000000105057824 */ /* 0x004fe200018e0600 */
[----:B------:R1:W-:Y:S01]  /*5cfb0*/  STL [R1+0x1dc0], R7 ;  /* 0x001dc00701007387 */ /* 0x0003e20000100800 */
[----:B------:R-:W-:Y:S03]  /*5cfc0*/  STL [R1+0x1dc4], R4 ;  /* 0x001dc40401007387 */ /* 0x000fe60000100800 */
[----:B------:R2:W-:Y:S04]  /*5cfd0*/  LDGSTS.E [R44+0x9200], [R46.64], P1 ;  /* 0x092000002e2c7fae */ /* 0x0005e80008921844 */
[----:B------:R3:W-:Y:S04]  /*5cfe0*/  STL [R1+0x1db8], R5 ;  /* 0x001db80501007387 */ /* 0x0007e80000100800 */
[----:B-1----:R-:W4:Y:S01]  /*5cff0*/  LDL.LU R7, [R1+0x1d50] ;  /* 0x001d500001077983 */ /* 0x002f220000300800 */
[----:B------:R-:W4:Y:S02]  /*5d000*/  LDL.LU R6, [R1+0x1d5c] ;  /* 0x001d5c0001067983 */ /* 0x000f240000300800 */
[----:B--2---:R-:W-:-:S02]  /*5d010*/  IMAD.MOV.U32 R47, RZ, RZ, R5 ;  /* 0x000000ffff2f7224 */ /* 0x004fc400078e0005 */
[----:B------:R-:W-:Y:S01]  /*5d020*/  IMAD.MOV.U32 R46, RZ, RZ, R4 ;  /* 0x000000ffff2e7224 */ /* 0x000fe200078e0004 */
[----:B---3--:R-:W2:Y:S01]  /*5d030*/  LDL.LU R5, [R1+0x2058] ;  /* 0x0020580001057983 */ /* 0x008ea20000300800 */
[----:B------:R-:W3:Y:S01]  /*5d040*/  LDL.LU R4, [R1+0x2064] ;  /* 0x0020640001047983 */ /* 0x000ee20000300800 */
[----:B------:R-:W-:Y:S02]  /*5d050*/  ISETP.GT.AND P2, PT, R3, 0x16, PT ;  /* 0x000000160300780c */ /* 0x000fe40003f44270 */
[----:B------:R1:W-:Y:S02]  /*5d060*/  LDGSTS.E [R44+0x9400], [R46.64], P1 ;  /* 0x094000002e2c7fae */ /* 0x0003e40008921844 */
[----:B------:R-:W-:-:S04]  /*5d070*/  SEL R45, RZ, 0x4, !P2 ;  /* 0x00000004ff2d7807 */ /* 0x000fc80005000000 */
[----:B------:R-:W-:Y:S02]  /*5d080*/  SEL R45, R45, RZ, !P0 ;  /* 0x000000ff2d2d7207 */ /* 0x000fe40004000000 */
[----:B------:R-:W-:-:S04]  /*5d090*/  IADD3 R13, P3, R13, R242, RZ ;  /* 0x000000f20d0d7210 */ /* 0x000fc80007f7e0ff */
[----:B------:R-:W-:Y:S01]  /*5d0a0*/  IADD3.X R14, R14, R0, RZ, P3, !PT ;  /* 0x000000000e0e7210 */ /* 0x000fe20001ffe4ff */
[----:B-1----:R-:W-:Y:S01]  /*5d0b0*/  IMAD.MOV.U32 R46, RZ, RZ, R13 ;  /* 0x000000ffff2e7224 */ /* 0x002fe200078e000d */
[----:B------:R-:W-:Y:S01]  /*5d0c0*/  ISETP.NE.U32.AND P2, PT, R45, RZ, PT ;  /* 0x000000ff2d00720c */ /* 0x000fe20003f45070 */
[----:B------:R-:W-:Y:S01]  /*5d0d0*/  STL [R1+0x1dbc], R13 ;  /* 0x001dbc0d01007387 */ /* 0x000fe20000100800 */
[-C--:B------:R-:W-:Y:S01]  /*5d0e0*/  IADD3 R11, P4, R11, R242.reuse, RZ ;  /* 0x000000f20b0b7210 */ /* 0x080fe20007f9e0ff */
[----:B------:R-:W-:Y:S02]  /*5d0f0*/  IMAD.MOV.U32 R47, RZ, RZ, R14 ;  /* 0x000000ffff2f7224 */ /* 0x000fe400078e000e */
[----:B------:R1:W-:Y:S02]  /*5d100*/  STL [R1+0x1db0], R14 ;  /* 0x001db00e01007387 */ /* 0x0003e40000100800 */
[----:B------:R-:W-:Y:S02]  /*5d110*/  IMAD.X R12, R12, 0x1, R0, P4 ;  /* 0x000000010c0c7824 */ /* 0x000fe400020e0600 */
[----:B------:R-:W-:Y:S04]  /*5d120*/  STL [R1+0x2084], R11 ;  /* 0x0020840b01007387 */ /* 0x000fe80000100800 */
[----:B------:R1:W-:Y:S04]  /*5d130*/  LDGSTS.E [R44+0x9600], [R46.64], P1 ;  /* 0x096000002e2c7fae */ /* 0x0003e80008921844 */
[----:B------:R1:W-:Y:S04]  /*5d140*/  STL [R1+0x2078], R12 ;  /* 0x0020780c01007387 */ /* 0x0003e80000100800 */
[----:B-1----:R-:W2:Y:S01]  /*5d150*/  LDL.LU R14, [R1+0x1d00] ;  /* 0x001d0000010e7983 */ /* 0x002ea20000300800 */
[----:B------:R-:W2:Y:S02]  /*5d160*/  LDL.LU R13, [R1+0x1d0c] ;  /* 0x001d0c00010d7983 */ /* 0x000ea40000300800 */
[----:B------:R-:W-:Y:S01]  /*5d170*/  IMAD.MOV.U32 R47, RZ, RZ, R12 ;  /* 0x000000ffff2f7224 */ /* 0x000fe200078e000c */
[----:B------:R-:W-:Y:S01]  /*5d180*/  MOV R46, R11 ;  /* 0x0000000b002e7202 */ /* 0x000fe20000000f00 */
[----:B------:R-:W2:Y:S01]  /*5d190*/  LDL.LU R12, [R1+0x1cf8] ;  /* 0x001cf800010c7983 */ /* 0x000ea20000300800 */
[----:B------:R-:W2:Y:S03]  /*5d1a0*/  LDL.LU R11, [R1+0x1d04] ;  /* 0x001d0400010b7983 */ /* 0x000ea60000300800 */
        /* <DEDUP_REMOVED lines=8> */
[----:B------:R1:W-:Y:S01]  /*5d230*/  STL [R1+0x1d60], R48 ;  /* 0x001d603001007387 */ /* 0x0003e20000100800 */
[----:B------:R-:W-:Y:S03]  /*5d240*/  STL [R1+0x1d64], R8 ;  /* 0x001d640801007387 */ /* 0x000fe60000100800 */
[----:B------:R1:W-:Y:S04]  /*5d250*/  LDGSTS.E [R44+0xb200], [R46.64], P2 ;  /* 0x0b2000002e2c7fae */ /* 0x0003e80009121844 */
[----:B------:R1:W-:Y:S04]  /*5d260*/  STL [R1+0x1d58], R9 ;  /* 0x001d580901007387 */ /* 0x0003e80000100800 */
[----:B-1----:R-:W2:Y:S01]  /*5d270*/  LDL.LU R48, [R1+0x1cf0] ;  /* 0x001cf00001307983 */ /* 0x002ea20000300800 */
[----:B------:R-:W2:Y:S02]  /*5d280*/  LDL.LU R15, [R1+0x1cfc] ;  /* 0x001cfc00010f7983 */ /* 0x000ea40000300800 */
[----:B------:R-:W-:-:S02]  /*5d290*/  IMAD.MOV.U32 R47, RZ, RZ, R9 ;  /* 0x000000ffff2f7224 */ /* 0x000fc400078e0009 */
[----:B------:R-:W-:Y:S01]  /*5d2a0*/  IMAD.MOV.U32 R46, RZ, RZ, R8 ;  /* 0x000000ffff2e7224 */ /* 0x000fe200078e0008 */
[----:B------:R-:W2:Y:S01]  /*5d2b0*/  LDL.LU R9, [R1+0x2038] ;  /* 0x0020380001097983 */ /* 0x000ea20000300800 */
[----:B------:R-:W2:Y:S03]  /*5d2c0*/  LDL.LU R8, [R1+0x2044] ;  /* 0x0020440001087983 */ /* 0x000ea60000300800 */
[----:B------:R1:W-:Y:S01]  /*5d2d0*/  LDGSTS.E [R44+0xb400], [R46.64], P2 ;  /* 0x0b4000002e2c7fae */ /* 0x0003e20009121844 */
[----:B----4-:R-:W-:-:S04]  /*5d2e0*/  IADD3 R6, P3, R6, R242, RZ ;  /* 0x000000f206067210 */ /* 0x010fc80007f7e0ff */
[----:B------:R-:W-:Y:S02]  /*5d2f0*/  IADD3.X R7, R7, R0, RZ, P3, !PT ;  /* 0x0000000007077210 */ /* 0x000fe40001ffe4ff */
[----:B---3--:R-:W-:Y:S01]  /*5d300*/  IADD3 R4, P4, R4, R242, RZ ;  /* 0x000000f204047210 */ /* 0x008fe20007f9e0ff */
[----:B-1----:R-:W-:Y:S01]  /*5d310*/  IMAD.MOV.U32 R46, RZ, RZ, R6 ;  /* 0x000000ffff2e7224 */ /* 0x002fe200078e0006 */
[----:B------:R-:W-:Y:S01]  /*5d320*/  STL [R1+0x1d5c], R6 ;  /* 0x001d5c0601007387 */ /* 0x000fe20000100800 */
        /* <DEDUP_REMOVED lines=8> */
[----:B--2---:R-:W-:Y:S01]  /*5d3b0*/  IMAD.MOV.U32 R47, RZ, RZ, R5 ;  /* 0x000000ffff2f7224 */ /* 0x004fe200078e0005 */
[----:B------:R-:W-:Y:S01]  /*5d3c0*/  MOV R46, R4 ;  /* 0x00000004002e7202 */ /* 0x000fe20000000f00 */
[----:B---3--:R-:W2:Y:S01]  /*5d3d0*/  LDL.LU R5, [R1+0x1b18] ;  /* 0x001b180001057983 */ /* 0x008ea20000300800 */
[----:B------:R-:W3:Y:S01]  /*5d3e0*/  LDL.LU R4, [R1+0x1b24] ;  /* 0x001b240001047983 */ /* 0x000ee20000300800 */
[----:B------:R-:W-:-:S04]  /*5d3f0*/  ISETP.GT.AND P1, PT, R3, 0x1a, PT ;  /* 0x0000001a0300780c */ /* 0x000fc80003f24270 */
[----:B------:R-:W-:-:S04]  /*5d400*/  SEL R45, RZ, 0x4, !P1 ;  /* 0x00000004ff2d7807 */ /* 0x000fc80004800000 */
[----:B------:R-:W-:-:S04]  /*5d410*/  SEL R45, R45, RZ, !P0 ;  /* 0x000000ff2d2d7207 */ /* 0x000fc80004000000 */
[----:B------:R-:W-:Y:S02]  /*5d420*/  ISETP.NE.U32.AND P1, PT, R45, RZ, PT ;  /* 0x000000ff2d00720c */ /* 0x000fe40003f25070 */
[----:B------:R-:W-:-:S11]  /*5d430*/  IADD3 R13, P2, R13, R242, RZ ;  /* 0x000000f20d0d7210 */ /* 0x000fd60007f5e0ff */
[----:B------:R1:W-:Y:S01]  /*5d440*/  LDGSTS.E [R44+0xd000], [R46.64], P1 ;  /* 0x0d0000002e2c7fae */ /* 0x0003e20008921844 */
[--C-:B------:R-:W-:Y:S01]  /*5d450*/  IMAD.X R14, R14, 0x1, R0.reuse, P2 ;  /* 0x000000010e0e7824 */ /* 0x100fe200010e0600 */
[----:B------:R-:W-:Y:S02]  /*5d460*/  IADD3 R11, P3, R11, R242, RZ ;  /* 0x000000f20b0b7210 */ /* 0x000fe40007f7e0ff */
[----:B------:R-:W-:Y:S02]  /*5d470*/  STL [R1+0x1d0c], R13 ;  /* 0x001d0c0d01007387 */ /* 0x000fe40000100800 */
[----:B------:R1:W-:Y:S02]  /*5d480*/  STL [R1+0x1d00], R14 ;  /* 0x001d000e01007387 */ /* 0x0003e40000100800 */
[----:B------:R-:W-:Y:S01]  /*5d490*/  IMAD.X R12, R12, 0x1, R0, P3 ;  /* 0x000000010c0c7824 */ /* 0x000fe200018e0600 */
[----:B-1----:R-:W-:Y:S01]  /*5d4a0*/  MOV R46, R13 ;  /* 0x0000000d002e7202 */ /* 0x002fe20000000f00 */
[----:B------:R-:W-:Y:S01]  /*5d4b0*/  IMAD.MOV.U32 R47, RZ, RZ, R14 ;  /* 0x000000ffff2f7224 */ /* 0x000fe200078e000e */
[----:B------:R-:W-:Y:S02]  /*5d4c0*/  STL [R1+0x1d04], R11 ;  /* 0x001d040b01007387 */ /* 0x000fe40000100800 */
[----:B------:R1:W-:Y:S01]  /*5d4d0*/  STL [R1+0x1cf8], R12 ;  /* 0x001cf80c01007387 */ /* 0x0003e20000100800 */
[----:B------:R-:W-:Y:S01]  /*5d4e0*/  ISETP.GT.AND P2, PT, R3, 0x1e, PT ;  /* 0x0000001e0300780c */ /* 0x000fe20003f44270 */
        /* <DEDUP_REMOVED lines=12> */
[----:B------:R-:W-:Y:S02]  /*5d5b0*/  IADD3.X R48, R48, R0, RZ, P3, !PT ;  /* 0x0000000030307210 */ /* 0x000fe40001ffe4ff */
[----:B------:R-:W-:Y:S01]  /*5d5c0*/  IADD3 R8, P4, R8, R242, RZ ;  /* 0x000000f208087210 */ /* 0x000fe20007f9e0ff */
[----:B-1----:R-:W-:Y:S01]  /*5d5d0*/  IMAD.MOV.U32 R46, RZ, RZ, R15 ;  /* 0x000000ffff2e7224 */ /* 0x002fe200078e000f */
[----:B------:R-:W-:Y:S01]  /*5d5e0*/  STL [R1+0x1cfc], R15 ;  /* 0x001cfc0f01007387 */ /* 0x000fe20000100800 */
        /* <DEDUP_REMOVED lines=13> */
[----:B----4-:R-:W-:-:S02]  /*5d6c0*/  IADD3 R6, P1, R6, R242, RZ ;  /* 0x000000f206067210 */ /* 0x010fc40007f3e0ff */
[----:B---3--:R-:W-:-:S03]  /*5d6d0*/  IADD3 R4, P3, R4, R242, RZ ;  /* 0x000000f204047210 */ /* 0x008fc60007f7e0ff */
[--C-:B------:R-:W-:Y:S01]  /*5d6e0*/  IMAD.X R7, R7, 0x1, R0.reuse, P1 ;  /* 0x0000000107077824 */ /* 0x100fe200008e0600 */
[----:B------:R-:W-:Y:S01]  /*5d6f0*/  STL [R1+0x1b28], R6 ;  /* 0x001b280601007387 */ /* 0x000fe20000100800 */
[----:B-1----:R-:W-:Y:S01]  /*5d700*/  MOV R46, R6 ;  /* 0x00000006002e7202 */ /* 0x002fe20000000f00 */
[----:B--2---:R-:W-:Y:S02]  /*5d710*/  IMAD.X R5, R5, 0x1, R0, P3 ;  /* 0x0000000105057824 */ /* 0x004fe400018e0600 */
[----:B------:R-:W-:Y:S01]  /*5d720*/  IMAD.MOV.U32 R47, RZ, RZ, R7 ;  /* 0x000000ffff2f7224 */ /* 0x000fe200078e0007 */
[----:B------:R1:W-:Y:S01]  /*5d730*/  STL [R1+0x1b20], R7 ;  /* 0x001b200701007387 */ /* 0x0003e20000100800 */
[----:B------:R-:W-:Y:S02]  /*5d740*/  STL [R1+0x1b24], R4 ;  /* 0x001b240401007387 */ /* 0x000fe40000100800 */
[----:B------:R2:W-:Y:S01]  /*5d750*/  STL [R1+0x1b18], R5 ;  /* 0x001b180501007387 */ /* 0x0005e20000100800 */
[----:B------:R3:W-:Y:S04]  /*5d760*/  LDGSTS.E [R44+0xf200], [R46.64], P2 ;  /* 0x0f2000002e2c7fae */ /* 0x0007e80009121844 */
[----:B-1----:R-:W4:Y:S01]  /*5d770*/  LDL.LU R7, [R1+0x1af8] ;  /* 0x001af80001077983 */ /* 0x002f220000300800 */
[----:B------:R-:W4:Y:S02]  /*5d780*/  LDL.LU R6, [R1+0x1b04] ;  /* 0x001b040001067983 */ /* 0x000f240000300800 */
[----:B---3--:R-:W-:-:S02]  /*5d790*/  IMAD.MOV.U32 R47, RZ, RZ, R5 ;  /* 0x000000ffff2f7224 */ /* 0x008fc400078e0005 */
[----:B------:R-:W-:Y:S01]  /*5d7a0*/  IMAD.MOV.U32 R46, RZ, RZ, R4 ;  /* 0x000000ffff2e7224 */ /* 0x000fe200078e0004 */
[----:B--2---:R-:W2:Y:S01]  /*5d7b0*/  LDL.LU R5, [R1+0x1fa8] ;  /* 0x001fa80001057983 */ /* 0x004ea20000300800 */
        /* <DEDUP_REMOVED lines=24> */
[----:B------:R-:W-:-:S02]  /*5d940*/  IADD3 R15, P2, R15, R242, RZ ;  /* 0x000000f20f0f7210 */ /* 0x000fc40007f5e0ff */
[----:B------:R-:W-:-:S03]  /*5d950*/  IADD3 R8, P3, R8, R242, RZ ;  /* 0x000000f208087210 */ /* 0x000fc60007f7e0ff */
[--C-:B------:R-:W-:Y:S01]  /*5d960*/  IMAD.X R48, R48, 0x1, R0.reuse, P2 ;  /* 0x0000000130307824 */ /* 0x100fe200010e0600 */
[----:B------:R-:W-:Y:S01]  /*5d970*/  STL [R1+0x1b14], R15 ;  /* 0x001b140f01007387 */ /* 0x000fe20000100800 */
[----:B-1----:R-:W-:Y:S01]  /*5d980*/  MOV R46, R15 ;  /* 0x0000000f002e7202 */ /* 0x002fe20000000f00 */
[----:B------:R-:W-:Y:S02]  /*5d990*/  IMAD.X R9, R9, 0x1, R0, P3 ;  /* 0x0000000109097824 */ /* 0x000fe400018e0600 */
[----:B------:R-:W-:Y:S01]  /*5d9a0*/  IMAD.MOV.U32 R47, RZ, RZ, R48 ;  /* 0x000000ffff2f7224 */ /* 0x000fe200078e0030 */
[----:B------:R1:W-:Y:S01]  /*5d9b0*/  STL [R1+0x1b08], R48 ;  /* 0x001b083001007387 */ /* 0x0003e20000100800 */
[----:B------:R-:W-:Y:S02]  /*5d9c0*/  STL [R1+0x1b0c], R8 ;  /* 0x001b0c0801007387 */ /* 0x000fe40000100800 */
[----:B------:R1:W-:Y:S01]  /*5d9d0*/  STL [R1+0x1b00], R9 ;  /* 0x001b000901007387 */ /* 0x0003e20000100800 */
[----:B------:R1:W-:Y:S04]  /*5d9e0*/  LDGSTS.E [R44+0x11200], [R46.64], P1 ;  /* 0x112000002e2c7fae */ /* 0x0003e80008921844 */
        /* <DEDUP_REMOVED lines=10> */
[----:B-1----:R-:W-:Y:S02]  /*5da90*/  IMAD.MOV.U32 R46, RZ, RZ, R6 ;  /* 0x000000ffff2e7224 */ /* 0x002fe400078e0006 */
[----:B------:R-:W-:Y:S01]  /*5daa0*/  IMAD.MOV.U32 R47, RZ, RZ, R7 ;  /* 0x000000ffff2f7224 */ /* 0x000fe200078e0007 */
[----:B------:R-:W-:Y:S01]  /*5dab0*/  STL [R1+0x1b04], R6 ;  /* 0x001b040601007387 */ /* 0x000fe20000100800 */
[----:B--2---:R-:W-:-:S03]  /*5dac0*/  IMAD.X R5, R5, 0x1, R0, P4 ;  /* 0x0000000105057824 */ /* 0x004fc600020e0600 */
[----:B------:R1:W-:Y:S04]  /*5dad0*/  STL [R1+0x1af8], R7 ;  /* 0x001af80701007387 */ /* 0x0003e80000100800 */
[----:B------:R-:W-:Y:S01]  /*5dae0*/  STL [R1+0x1fb4], R4 ;  /* 0x001fb40401007387 */ /* 0x000fe20000100800 */
[----:B------:R2:W-:Y:S03]  /*5daf0*/  STL [R1+0x1fa8], R5 ;  /* 0x001fa80501007387 */ /* 0x0005e60000100800 */
[----:B------:R3:W-:Y:S04]  /*5db00*/  LDGSTS.E [R44+0x11600], [R46.64], P1 ;  /* 0x116000002e2c7fae */ /* 0x0007e80008921844 */
[----:B-1----:R-:W4:Y:S01]  /*5db10*/  LDL.LU R7, [R1+0x1ad8] ;  /* 0x001ad80001077983 */ /* 0x002f220000300800 */
[----:B------:R-:W4:Y:S02]  /*5db20*/  LDL.LU R6, [R1+0x1ae4] ;  /* 0x001ae40001067983 */ /* 0x000f240000300800 */
[----:B---3--:R-:W-:Y:S01]  /*5db30*/  IMAD.MOV.U32 R47, RZ, RZ, R5 ;  /* 0x000000ffff2f7224 */ /* 0x008fe200078e0005 */
[----:B------:R-:W-:Y:S01]  /*5db40*/  MOV R46, R4 ;  /* 0x00000004002e7202 */ /* 0x000fe20000000f00 */
[----:B--2---:R-:W2:Y:S01]  /*5db50*/  LDL.LU R5, [R1+0x1ad0] ;  /* 0x001ad00001057983 */ /* 0x004ea20000300800 */
        /* <DEDUP_REMOVED lines=17> */
[----:B------:R-:W2:Y:S01]  /*5dc70*/  LDL.LU R14, [R1+0x1ac8] ;  /* 0x001ac800010e7983 */ /* 0x000ea20000300800 */
[----:B------:R-:W2:Y:S03]  /*5dc80*/  LDL.LU R13, [R1+0x1ad4] ;  /* 0x001ad400010d7983 */ /* 0x000ea60000300800 */
[----:B------:R1:W-:Y:S01]  /*5dc90*/  LDGSTS.E [R44+0x13200], [R46.64], P2 ;  /* 0x132000002e2c7fae */ /* 0x0003e20009121844 */
[----:B------:R-:W-:-:S04]  /*5dca0*/  SEL R45, RZ, 0x4, !P1 ;  /* 0x00000004ff2d7807 */ /* 0x000fc80004800000 */
[----:B------:R-:W-:Y:S01]  /*5dcb0*/  SEL R45, R45, RZ, !P0 ;  /* 0x000000ff2d2d7207 */ /* 0x000fe20004000000 */
[----:B-1----:R-:W-:Y:S02]  /*5dcc0*/  IMAD.MOV.U32 R46, RZ, RZ, R11 ;  /* 0x000000ffff2e7224 */ /* 0x002fe400078e000b */
[----:B------:R-:W-:Y:S02]  /*5dcd0*/  IMAD.MOV.U32 R47, RZ, RZ, R12 ;  /* 0x000000ffff2f7224 */ /* 0x000fe400078e000c */
[----:B------:R-:W2:Y:S01]  /*5dce0*/  LDL.LU R12, [R1+0x1f98] ;  /* 0x001f9800010c7983 */ /* 0x000ea20000300800 */
[----:B------:R-:W2:Y:S03]  /*5dcf0*/  LDL.LU R11, [R1+0x1fa4] ;  /* 0x001fa400010b7983 */ /* 0x000ea60000300800 */
[----:B------:R1:W-:Y:S01]  /*5dd00*/  LDGSTS.E [R44+0x13400], [R46.64], P2 ;  /* 0x134000002e2c7fae */ /* 0x0003e20009121844 */
[----:B------:R-:W-:-:S04]  /*5dd10*/  IADD3 R15, P3, R15, R242, RZ ;  /* 0x000000f20f0f7210 */ /* 0x000fc80007f7e0ff */
[----:B------:R-:W-:Y:S02]  /*5dd20*/  IADD3.X R48, R48, R0, RZ, P3, !PT ;  /* 0x0000000030307210 */ /* 0x000fe40001ffe4ff */
[----:B------:R-:W-:Y:S01]  /*5dd30*/  IADD3 R8, P4, R8, R242, RZ ;  /* 0x000000f208087210 */ /* 0x000fe20007f9e0ff */
[----:B-1----:R-:W-:Y:S02]  /*5dd40*/  IMAD.MOV.U32 R46, RZ, RZ, R15 ;  /* 0x000000ffff2e7224 */ /* 0x002fe400078e000f */
[----:B------:R-:W-:Y:S01]  /*5dd50*/  IMAD.MOV.U32 R47, RZ, RZ, R48 ;  /* 0x000000ffff2f7224 */ /* 0x000fe200078e0030 */
[----:B------:R-:W-:Y:S01]  /*5dd60*/  ISETP.NE.U32.AND P1, PT, R45, RZ, PT ;  /* 0x000000ff2d00720c */ /* 0x000fe20003f25070 */
[----:B------:R-:W-:Y:S01]  /*5dd70*/  IMAD.X R9, R9, 0x1, R0, P4 ;  /* 0x0000000109097824 */ /* 0x000fe200020e0600 */
[----:B------:R-:W-:Y:S01]  /*5dd80*/  STL [R1+0x1aec], R15 ;  /* 0x001aec0f01007387 */ /* 0x000fe20000100800 */
[----:B------:R1:W-:Y:S02]  /*5dd90*/  STL [R1+0x1ae0], R48 ;  /* 0x001ae03001007387 */ /* 0x0003e40000100800 */
[----:B------:R-:W-:Y:S01]  /*5dda0*/  STL [R1+0x1fac], R8 ;  /* 0x001fac0801007387 */ /* 0x000fe20000100800 */
        /* <DEDUP_REMOVED lines=33> */
[----:B------:R-:W-:-:S03]  /*5dfc0*/  ISETP.NE.U32.AND P2, PT, R45, RZ, PT ;  /* 0x000000ff2d00720c */ /* 0x000fc60003f45070 */
[----:B------:R-:W-:Y:S01]  /*5dfd0*/  IMAD.MOV.U32 R47, RZ, RZ, R14 ;  /* 0x000000ffff2f7224 */ /* 0x000fe200078e000e */
[----:B------:R-:W-:Y:S01]  /*5dfe0*/  STL [R1+0x1ad4], R13 ;  /* 0x001ad40d01007387 */ /* 0x000fe20000100800 */
[----:B------:R-:W-:-:S03]  /*5dff0*/  IADD3 R11, P4, R11, R242, RZ ;  /* 0x000000f20b0b7210 */ /* 0x000fc60007f9e0ff */
[----:B------:R1:W-:Y:S04]  /*5e000*/  STL [R1+0x1ac8], R14 ;  /* 0x001ac80e01007387 */ /* 0x0003e80000100800 */
[----:B------:R1:W-:Y:S01]  /*5e010*/  LDGSTS.E [R44+0x15600], [R46.64], P1 ;  /* 0x156000002e2c7fae */ /* 0x0003e20008921844 */
[----:B------:R-:W-:-:S03]  /*5e020*/  IMAD.X R12, R12, 0x1, R0, P4 ;  /* 0x000000010c0c7824 */ /* 0x000fc600020e0600 */
[----:B------:R-:W-:Y:S04]  /*5e030*/  STL [R1+0x1fa4], R11 ;  /* 0x001fa40b01007387 */ /* 0x000fe80000100800 */
[----:B------:R1:W-:Y:S02]  /*5e040*/  STL [R1+0x1f98], R12 ;  /* 0x001f980c01007387 */ /* 0x0003e40000100800 */
[----:B-1----:R-:W2:Y:S02]  /*5e050*/  LDL.LU R14, [R1+0x1aa8] ;  /* 0x001aa800010e7983 */ /* 0x002ea40000300800 */
[----:B------:R-:W2:Y:S01]  /*5e060*/  LDL.LU R13, [R1+0x1ab4] ;  /* 0x001ab400010d7983 */ /* 0x000ea20000300800 */
[----:B------:R-:W-:Y:S01]  /*5e070*/  IMAD.MOV.U32 R47, RZ, RZ, R12 ;  /* 0x000000ffff2f7224 */ /* 0x000fe200078e000c */
[----:B------:R-:W-:-:S02]  /*5e080*/  MOV R46, R11 ;  /* 0x0000000b002e7202 */ /* 0x000fc40000000f00 */
[----:B------:R-:W2:Y:S01]  /*5e090*/  LDL.LU R12, [R1+0x1aa0] ;  /* 0x001aa000010c7983 */ /* 0x000ea20000300800 */
[----:B------:R-:W2:Y:S03]  /*5e0a0*/  LDL.LU R11, [R1+0x1aac] ;  /* 0x001aac00010b7983 */ /* 0x000ea60000300800 */
[----:B------:R1:W-:Y:S01]  /*5e0b0*/  LDGSTS.E [R44+0x17000], [R46.64], P2 ;  /* 0x170000002e2c7fae */ /* 0x0003e20009121844 */
[-C--:B------:R-:W-:Y:S02]  /*5e0c0*/  IADD3 R15, P1, R15, R242.reuse, RZ ;  /* 0x000000f20f0f7210 */ /* 0x080fe40007f3e0ff */
[----:B------:R-:W-:-:S03]  /*5e0d0*/  IADD3 R8, P3, R8, R242, RZ ;  /* 0x000000f208087210 */ /* 0x000fc60007f7e0ff */
[--C-:B------:R-:W-:Y:S01]  /*5e0e0*/  IMAD.X R48, R48, 0x1, R0.reuse, P1 ;  /* 0x0000000130307824 */ /* 0x100fe200008e0600 */
[----:B------:R-:W-:Y:S01]  /*5e0f0*/  STL [R1+0x1acc], R15 ;  /* 0x001acc0f01007387 */ /* 0x000fe20000100800 */
[----:B------:R-:W-:-:S03]  /*5e100*/  IMAD.X R9, R9, 0x1, R0, P3 ;  /* 0x0000000109097824 */ /* 0x000fc600018e0600 */
[----:B------:R1:W-:Y:S02]  /*5e110*/  STL [R1+0x1ac0], R48 ;  /* 0x001ac03001007387 */ /* 0x0003e40000100800 */
[----:B-1----:R-:W-:Y:S01]  /*5e120*/  MOV R46, R15 ;  /* 0x0000000f002e7202 */ /* 0x002fe20000000f00 */
[----:B------:R-:W-:Y:S01]  /*5e130*/  IMAD.MOV.U32 R47, RZ, RZ, R48 ;  /* 0x000000ffff2f7224 */ /* 0x000fe200078e0030 */
[----:B------:R-:W-:Y:S04]  /*5e140*/  STL [R1+0x1ac4], R8 ;  /* 0x001ac40801007387 */ /* 0x000fe80000100800 */
[----:B------:R1:W-:Y:S04]  /*5e150*/  STL [R1+0x1ab8], R9 ;  /* 0x001ab80901007387 */ /* 0x0003e80000100800 */
[----:B------:R1:W-:Y:S04]  /*5e160*/  LDGSTS.E [R44+0x17200], [R46.64], P2 ;  /* 0x172000002e2c7fae */ /* 0x0003e80009121844 */
[----:B------:R-:W2:Y:S01]  /*5e170*/  LDL.LU R48, [R1+0x1a98] ;  /* 0x001a980001307983 */ /* 0x000ea20000300800 */
[----:B------:R-:W2:Y:S02]  /*5e180*/  LDL.LU R15, [R1+0x1aa4] ;  /* 0x001aa400010f7983 */ /* 0x000ea40000300800 */
[----:B-1----:R-:W-:-:S02]  /*5e190*/  IMAD.MOV.U32 R46, RZ, RZ, R8 ;  /* 0x000000ffff2e7224 */ /* 0x002fc400078e0008 */
[----:B------:R-:W-:Y:S02]  /*5e1a0*/  IMAD.MOV.U32 R47, RZ, RZ, R9 ;  /* 0x000000ffff2f7224 */ /* 0x000fe400078e0009 */
        /* <DEDUP_REMOVED lines=34> */
[----:B------:R1:W-:Y:S02]  /*5e3d0*/  STL [R1+0x1aa0], R12 ;  /* 0x001aa00c01007387 */ /* 0x0003e40000100800 */
[----:B------:R-:W2:Y:S04]  /*5e3e0*/  LDL.LU R14, [R1+0x1a80] ;  /* 0x001a8000010e7983 */ /* 0x000ea80000300800 */
[----:B------:R1:W-:Y:S01]  /*5e3f0*/  LDGSTS.E [R44+0x19200], [R46.64], P1 ;  /* 0x192000002e2c7fae */ /* 0x0003e20008921844 */
[----:B------:R-:W2:Y:S02]  /*5e400*/  LDL.LU R13, [R1+0x1a8c] ;  /* 0x001a8c00010d7983 */ /* 0x000ea40000300800 */
[----:B-1----:R-:W-:-:S02]  /*5e410*/  IMAD.MOV.U32 R46, RZ, RZ, R11 ;  /* 0x000000ffff2e7224 */ /* 0x002fc400078e000b */
[----:B------:R-:W-:Y:S02]  /*5e420*/  IMAD.MOV.U32 R47, RZ, RZ, R12 ;  /* 0x000000ffff2f7224 */ /* 0x000fe400078e000c */
[----:B------:R-:W2:Y:S01]  /*5e430*/  LDL.LU R12, [R1+0x1f80] ;  /* 0x001f8000010c7983 */ /* 0x000ea20000300800 */
[----:B------:R-:W2:Y:S03]  /*5e440*/  LDL.LU R11, [R1+0x1f8c] ;  /* 0x001f8c00010b7983 */ /* 0x000ea60000300800 */
[----:B------:R1:W-:Y:S01]  /*5e450*/  LDGSTS.E [R44+0x19400], [R46.64], P1 ;  /* 0x194000002e2c7fae */ /* 0x0003e20008921844 */
[----:B------:R-:W-:-:S04]  /*5e460*/  IADD3 R15, P3, R15, R242, RZ ;  /* 0x000000f20f0f7210 */ /* 0x000fc80007f7e0ff */
[----:B------:R-:W-:Y:S01]  /*5e470*/  IADD3.X R48, R48, R0, RZ, P3, !PT ;  /* 0x0000000030307210 */ /* 0x000fe20001ffe4ff */
[----:B-1----:R-:W-:Y:S01]  /*5e480*/  IMAD.MOV.U32 R46, RZ, RZ, R15 ;  /* 0x000000ffff2e7224 */ /* 0x002fe200078e000f */
[----:B------:R-:W-:-:S03]  /*5e490*/  IADD3 R8, P4, R8, R242, RZ ;  /* 0x000000f208087210 */ /* 0x000fc60007f9e0ff */
[----:B------:R-:W-:Y:S01]  /*5e4a0*/  IMAD.MOV.U32 R47, RZ, RZ, R48 ;  /* 0x000000ffff2f7224 */ /* 0x000fe200078e0030 */
[----:B------:R-:W-:Y:S01]  /*5e4b0*/  STL [R1+0x1aa4], R15 ;  /* 0x001aa40f01007387 */ /* 0x000fe20000100800 */
[----:B------:R-:W-:-:S03]  /*5e4c0*/  IMAD.X R9, R9, 0x1, R0, P4 ;  /* 0x0000000109097824 */ /* 0x000fc600020e0600 */
[----:B------:R1:W-:Y:S01]  /*5e4d0*/  STL [R1+0x1a98], R48 ;  /* 0x001a983001007387 */ /* 0x0003e20000100800 */
[----:B------:R-:W-:Y:S03]  /*5e4e0*/  STL [R1+0x1f94], R8 ;  /* 0x001f940801007387 */ /* 0x000fe60000100800 */
[----:B------:R1:W-:Y:S04]  /*5e4f0*/  LDGSTS.E [R44+0x19600], [R46.64], P1 ;  /* 0x196000002e2c7fae */ /* 0x0003e80008921844 */
[----:B------:R1:W-:Y:S01]  /*5e500*/  STL [R1+0x1f88], R9 ;  /* 0x001f880901007387 */ /* 0x0003e20000100800 */
[----:B------:R-:W2:Y:S02]  /*5e510*/  LDL.LU R50, [R1+0x1a78] ;  /* 0x001a780001327983 */ /* 0x000ea40000300800 */
[----:B------:R-:W2:Y:S01]  /*5e520*/  LDL.LU R49, [R1+0x1a84] ;  /* 0x001a840001317983 */ /* 0x000ea20000300800 */
[----:B-1----:R-:W2:Y:S01]  /*5e530*/  LDL.LU R48, [R1+0x1a70] ;  /* 0x001a700001307983 */ /* 0x002ea20000300800 */
[----:B------:R-:W2:Y:S02]  /*5e540*/  LDL.LU R15, [R1+0x1a7c] ;  /* 0x001a7c00010f7983 */ /* 0x000ea40000300800 */
[----:B------:R-:W-:Y:S01]  /*5e550*/  IMAD.MOV.U32 R47, RZ, RZ, R9 ;  /* 0x000000ffff2f7224 */ /* 0x000fe200078e0009 */
[----:B------:R-:W-:-:S02]  /*5e560*/  MOV R46, R8 ;  /* 0x00000008002e7202 */ /* 0x000fc40000000f00 */
[----:B------:R-:W-:-:S04]  /*5e570*/  ISETP.GT.AND P2, PT, R3, 0x36, PT ;  /* 0x000000360300780c */ /* 0x000fc80003f44270 */
[----:B------:R-:W-:-:S04]  /*5e580*/  SEL R45, RZ, 0x4, !P2 ;  /* 0x00000004ff2d7807 */ /* 0x000fc80005000000 */
[----:B------:R-:W-:-:S04]  /*5e590*/  SEL R45, R45, RZ, !P0 ;  /* 0x000000ff2d2d7207 */ /* 0x000fc80004000000 */
[----:B------:R-:W-:Y:S11]  /*5e5a0*/  ISETP.NE.U32.AND P2, PT, R45, RZ, PT ;  /* 0x000000ff2d00720c */ /* 0x000ff60003f45070 */
[----:B------:R-:W-:Y:S02]  /*5e5b0*/  @!UPT UIADD3 URZ, URZ, URZ, URZ ;  /* 0x0000003f3f3ff290 */ /* 0x000fe4000fffe03f */
[----:B------:R1:W-:Y:S01]  /*5e5c0*/  LDGSTS.E [R44+0x1b000], [R46.64], P2 ;  /* 0x1b0000002e2c7fae */ /* 0x0003e20009121844 */
[-C--:B----4-:R-:W-:Y:S02]  /*5e5d0*/  IADD3 R6, P1, R6, R242.reuse, RZ ;  /* 0x000000f206067210 */ /* 0x090fe40007f3e0ff */
[----:B---3--:R-:W-:-:S03]  /*5e5e0*/  IADD3 R4, P3, R4, R242, RZ ;  /* 0x000000f204047210 */ /* 0x008fc60007f7e0ff */
[--C-:B------:R-:W-:Y:S01]  /*5e5f0*/  IMAD.X R7, R7, 0x1, R0.reuse, P1 ;  /* 0x0000000107077824 */ /* 0x100fe200008e0600 */
[----:B------:R3:W-:Y:S01]  /*5e600*/  STL [R1+0x1a9c], R6 ;  /* 0x001a9c0601007387 */ /* 0x0007e20000100800 */
[----:B--2---:R-:W-:-:S03]  /*5e610*/  IMAD.X R5, R5, 0x1, R0, P3 ;  /* 0x0000000105057824 */ /* 0x004fc600018e0600 */
[----:B------:R-:W-:Y:S01]  /*5e620*/  STL [R1+0x1a90], R7 ;  /* 0x001a900701007387 */ /* 0x000fe20000100800 */
[----:B------:R4:W-:Y:S03]  /*5e630*/  STL [R1+0x1a94], R4 ;  /* 0x001a940401007387 */ /* 0x0009e60000100800 */
[----:B------:R4:W-:Y:S01]  /*5e640*/  STL [R1+0x1a88], R5 ;  /* 0x001a880501007387 */ /* 0x0009e20000100800 */
[----:B------:R-:W2:Y:S02]  /*5e650*/  LDL.LU R9, [R1+0x1a68] ;  /* 0x001a680001097983 */ /* 0x000ea40000300800 */
[----:B------:R-:W2:Y:S01]  /*5e660*/  LDL.LU R8, [R1+0x1a74] ;  /* 0x001a740001087983 */ /* 0x000ea20000300800 */
[----:B-1----:R-:W-:Y:S01]  /*5e670*/  MOV R46, R6 ;  /* 0x00000006002e7202 */ /* 0x002fe20000000f00 */
[----:B------:R-:W-:Y:S01]  /*5e680*/  IMAD.MOV.U32 R47, RZ, RZ, R7 ;  /* 0x000000ffff2f7224 */ /* 0x000fe200078e0007 */
[----:B---3--:R-:W2:Y:S04]  /*5e690*/  LDL.LU R6, [R1+0x1f7c] ;  /* 0x001f7c0001067983 */ /* 0x008ea80000300800 */
[----:B------:R1:W-:Y:S02]  /*5e6a0*/  LDGSTS.E [R44+0x1b200], [R46.64], P2 ;  /* 0x1b2000002e2c7fae */ /* 0x0003e40009121844 */
[----:B-1----:R-:W-:-:S02]  /*5e6b0*/  IMAD.MOV.U32 R46, RZ, RZ, R4 ;  /* 0x000000ffff2e7224 */ /* 0x002fc400078e0004 */
[----:B----4-:R-:W4:Y:S01]  /*5e6c0*/  LDL.LU R4, [R1+0x1f84] ;  /* 0x001f840001047983 */ /* 0x010f220000300800 */
[----:B------:R-:W-:Y:S02]  /*5e6d0*/  IMAD.MOV.U32 R47, RZ, RZ, R5 ;  /* 0x000000ffff2f7224 */ /* 0x000fe400078e0005 */
[----:B------:R-:W2:Y:S02]  /*5e6e0*/  LDL.LU R7, [R1+0x1a60] ;  /* 0x001a600001077983 */ /* 0x000ea40000300800 */
[----:B------:R-:W2:Y:S01]  /*5e6f0*/  LDL.LU R5, [R1+0x1a6c] ;  /* 0x001a6c0001057983 */ /* 0x000ea20000300800 */
[----:B------:R-:W-:Y:S01]  /*5e700*/  ISETP.GT.AND P1, PT, R3, 0x3a, PT ;  /* 0x0000003a0300780c */ /* 0x000fe20003f24270 */
[----:B------:R1:W-:Y:S03]  /*5e710*/  LDGSTS.E [R44+0x1b400], [R46.64], P2 ;  /* 0x1b4000002e2c7fae */ /* 0x0003e60009121844 */
[----:B------:R-:W-:-:S02]  /*5e720*/  SEL R45, RZ, 0x4, !P1 ;  /* 0x00000004ff2d7807 */ /* 0x000fc40004800000 */
[----:B------:R-:W-:Y:S02]  /*5e730*/  IADD3 R13, P3, R13, R242, RZ ;  /* 0x000000f20d0d7210 */ /* 0x000fe40007f7e0ff */
[----:B------:R-:W-:Y:S02]  /*5e740*/  SEL R45, R45, RZ, !P0 ;  /* 0x000000ff2d2d7207 */ /* 0x000fe40004000000 */
[----:B------:R-:W-:Y:S01]  /*5e750*/  IADD3.X R14, R14, R0, RZ, P3, !PT ;  /* 0x000000000e0e7210 */ /* 0x000fe20001ffe4ff */
[----:B-1----:R-:W-:Y:S01]  /*5e760*/  IMAD.MOV.U32 R46, RZ, RZ, R13 ;  /* 0x000000ffff2e7224 */ /* 0x002fe200078e000d */
[----:B------:R-:W-:Y:S01]  /*5e770*/  ISETP.NE.U32.AND P1, PT, R45, RZ, PT ;  /* 0x000000ff2d00720c */ /* 0x000fe20003f25070 */
[----:B------:R-:W-:Y:S02]  /*5e780*/  STL [R1+0x1a8c], R13 ;  /* 0x001a8c0d01007387 */ /* 0x000fe40000100800 */
[----:B------:R-:W-:Y:S01]  /*5e790*/  IMAD.MOV.U32 R47, RZ, RZ, R14 ;  /* 0x000000ffff2f7224 */ /* 0x000fe200078e000e */
[----:B------:R-:W-:Y:S01]  /*5e7a0*/  IADD3 R11, P4, R11, R242, RZ ;  /* 0x000000f20b0b7210 */ /* 0x000fe20007f9e0ff */
[----:B------:R1:W-:Y:S04]  /*5e7b0*/  STL [R1+0x1a80], R14 ;  /* 0x001a800e01007387 */ /* 0x0003e80000100800 */
[----:B------:R1:W-:Y:S01]  /*5e7c0*/  LDGSTS.E [R44+0x1b600], [R46.64], P2 ;  /* 0x1b6000002e2c7fae */ /* 0x0003e20009121844 */
[----:B------:R-:W-:-:S03]  /*5e7d0*/  IMAD.X R12, R12, 0x1, R0, P4 ;  /* 0x000000010c0c7824 */ /* 0x000fc600020e0600 */
[----:B------:R-:W-:Y:S04]  /*5e7e0*/  STL [R1+0x1f8c], R11 ;  /* 0x001f8c0b01007387 */ /* 0x000fe80000100800 */
[----:B------:R1:W-:Y:S02]  /*5e7f0*/  STL [R1+0x1f80], R12 ;  /* 0x001f800c01007387 */ /* 0x0003e40000100800 */
[----:B-1----:R-:W2:Y:S02]  /*5e800*/  LDL.LU R14, [R1+0x1a58] ;  /* 0x001a5800010e7983 */ /* 0x002ea40000300800 */
[----:B------:R-:W2:Y:S01]  /*5e810*/  LDL.LU R13, [R1+0x1a64] ;  /* 0x001a6400010d7983 */ /* 0x000ea20000300800 */
[----:B------:R-:W-:Y:S01]  /*5e820*/  MOV R46, R11 ;  /* 0x0000000b002e7202 */ /* 0x000fe20000000f00 */
[----:B------:R-:W-:-:S02]  /*5e830*/  IMAD.MOV.U32 R47, RZ, RZ, R12 ;  /* 0x000000ffff2f7224 */ /* 0x000fc400078e000c */
[----:B------:R-:W2:Y:S01]  /*5e840*/  LDL.LU R12, [R1+0x1a54] ;  /* 0x001a5400010c7983 */ /* 0x000ea20000300800 */
[----:B------:R-:W2:Y:S03]  /*5e850*/  LDL.LU R11, [R1+0x1a5c] ;  /* 0x001a5c00010b7983 */ /* 0x000ea60000300800 */
[----:B------:R1:W-:Y:S01]  /*5e860*/  LDGSTS.E [R44+0x1d000], [R46.64], P1 ;  /* 0x1d0000002e2c7fae */ /* 0x0003e20008921844 */
[----:B------:R-:W-:-:S05]  /*5e870*/  IADD3 R49, P2, R49, R242, RZ ;  /* 0x000000f231317210 */ /* 0x000fca0007f5e0ff */
[----:B------:R-:W-:Y:S01]  /*5e880*/  IMAD.X R50, R50, 0x1, R0, P2 ;  /* 0x0000000132327824 */ /* 0x000fe200010e0600 */
[----:B------:R-:W-:Y:S02]  /*5e890*/  IADD3 R15, P3, R15, R242, RZ ;  /* 0x000000f20f0f7210 */ /* 0x000fe40007f7e0ff */
[----:B-1----:R-:W-:Y:S01]  /*5e8a0*/  MOV R46, R49 ;  /* 0x00000031002e7202 */ /* 0x002fe20000000f00 */
[----:B------:R-:W-:Y:S02]  /*5e8b0*/  IMAD.MOV.U32 R47, RZ, RZ, R50 ;  /* 0x000000ffff2f7224 */ /* 0x000fe400078e0032 */
[----:B------:R-:W-:Y:S01]  /*5e8c0*/  IMAD.X R48, R48, 0x1, R0, P3 ;  /* 0x0000000130307824 */ /* 0x000fe200018e0600 */
[----:B------:R-:W-:Y:S04]  /*5e8d0*/  STL [R1+0x1a84], R49 ;  /* 0x001a843101007387 */ /* 0x000fe80000100800 */
[----:B------:R1:W-:Y:S01]  /*5e8e0*/  LDGSTS.E [R44+0x1d200], [R46.64], P1 ;  /* 0x1d2000002e2c7fae */ /* 0x0003e20008921844 */
[----:B------:R-:W-:Y:S02]  /*5e8f0*/  STL [R1+0x1a78], R50 ;  /* 0x001a783201007387 */ /* 0x000fe40000100800 */
[----:B------:R-:W-:Y:S02]  /*5e900*/  STL [R1+0x1a7c], R15 ;  /* 0x001a7c0f01007387 */ /* 0x000fe40000100800 */
[----:B------:R-:W-:Y:S02]  /*5e910*/  STL [R1+0x1a70], R48 ;  /* 0x001a703001007387 */ /* 0x000fe40000100800 */
[----:B-1----:R-:W-:-:S02]  /*5e920*/  IMAD.MOV.U32 R46, RZ, RZ, R15 ;  /* 0x000000ffff2e7224 */ /* 0x002fc400078e000f */
[----:B------:R-:W-:-:S05]  /*5e930*/  IMAD.MOV.U32 R47, RZ, RZ, R48 ;  /* 0x000000ffff2f7224 */ /* 0x000fca00078e0030 */
[----:B------:R1:W-:Y:S01]  /*5e940*/  LDGSTS.E [R44+0x1d400], [R46.64], P1 ;  /* 0x1d4000002e2c7fae */ /* 0x0003e20008921844 */
[----:B------:R-:W-:-:S04]  /*5e950*/  ISETP.GT.AND P2, PT, R3, 0x3e, PT ;  /* 0x0000003e0300780c */ /* 0x000fc80003f44270 */
[----:B------:R-:W-:-:S04]  /*5e960*/  SEL R45, RZ, 0x4, !P2 ;  /* 0x00000004ff2d7807 */ /* 0x000fc80005000000 */
[----:B------:R-:W-:-:S04]  /*5e970*/  SEL R45, R45, RZ, !P0 ;  /* 0x000000ff2d2d7207 */ /* 0x000fc80004000000 */
[----:B------:R-:W-:Y:S02]  /*5e980*/  ISETP.NE.U32.AND P2, PT, R45, RZ, PT ;  /* 0x000000ff2d00720c */ /* 0x000fe40003f45070 */
[----:B--2---:R-:W-:-:S04]  /*5e990*/  IADD3 R8, P3, R8, R242, RZ ;  /* 0x000000f208087210 */ /* 0x004fc80007f7e0ff */
[----:B------:R-:W-:Y:S01]  /*5e9a0*/  IADD3.X R9, R9, R0, RZ, P3, !PT ;  /* 0x0000000009097210 */ /* 0x000fe20001ffe4ff */
[----:B------:R-:W-:Y:S01]  /*5e9b0*/  STL [R1+0x1a74], R8 ;  /* 0x001a740801007387 */ /* 0x000fe20000100800 */
[----:B-1----:R-:W-:-:S03]  /*5e9c0*/  IMAD.MOV.U32 R46, RZ, RZ, R8 ;  /* 0x000000ffff2e7224 */ /* 0x002fc600078e0008 */
[----:B------:R1:W-:Y:S01]  /*5e9d0*/  STL [R1+0x1a68], R9 ;  /* 0x001a680901007387 */ /* 0x0003e20000100800 */
[----:B------:R-:W-:-:S05]  /*5e9e0*/  IMAD.MOV.U32 R47, RZ, RZ, R9 ;  /* 0x000000ffff2f7224 */ /* 0x000fca00078e0009 */
[----:B------:R2:W-:Y:S04]  /*5e9f0*/  LDGSTS.E [R44+0x1d600], [R46.64], P1 ;  /* 0x1d6000002e2c7fae */ /* 0x0005e80008921844 */
[----:B-1----:R-:W3:Y:S01]  /*5ea00*/  LDL.LU R9, [R1+0x2110] ;  /* 0x0021100001097983 */ /* 0x002ee20000300800 */
[----:B------:R-:W3:Y:S01]  /*5ea10*/  LDL.LU R8, [R1+0x211c] ;  /* 0x00211c0001087983 */ /* 0x000ee20000300800 */
[-C--:B----4-:R-:W-:Y:S02]  /*5ea20*/  IADD3 R4, P1, R4, R242.reuse, RZ ;  /* 0x000000f204047210 */ /* 0x090fe40007f3e0ff */
[----:B--2---:R-:W-:-:S03]  /*5ea30*/  IADD3 R5, P3, R5, R242, RZ ;  /* 0x000000f205057210 */ /* 0x004fc60007f7e0ff */
[----:B------:R-:W-:Y:S01]  /*5ea40*/  IMAD.X R6, R6, 0x1, R0, P1 ;  /* 0x0000000106067824 */ /* 0x000fe200008e0600 */
[----:B------:R-:W-:Y:S01]  /*5ea50*/  STL [R1+0x1f84], R4 ;  /* 0x001f840401007387 */ /* 0x000fe20000100800 */
[----:B------:R-:W-:Y:S01]  /*5ea60*/  IADD3.X R7, R7, R0, RZ, P3, !PT ;  /* 0x0000000007077210 */ /* 0x000fe20001ffe4ff */
[----:B------:R-:W-:Y:S02]  /*5ea70*/  IMAD.MOV.U32 R46, RZ, RZ, R4 ;  /* 0x000000ffff2e7224 */ /* 0x000fe400078e0004 */
[----:B------:R-:W-:Y:S01]  /*5ea80*/  IMAD.MOV.U32 R47, RZ, RZ, R6 ;  /* 0x000000ffff2f7224 */ /* 0x000fe200078e0006 */
[----:B------:R1:W-:Y:S01]  /*5ea90*/  STL [R1+0x1f7c], R6 ;  /* 0x001f7c0601007387 */ /* 0x0003e20000100800 */
[----:B------:R-:W-:Y:S03]  /*5eaa0*/  STL [R1+0x1a6c], R5 ;  /* 0x001a6c0501007387 */ /* 0x000fe60000100800 */
[----:B------:R2:W-:Y:S04]  /*5eab0*/  LDGSTS.E [R44+0x1f000], [R46.64], P2 ;  /* 0x1f0000002e2c7fae */ /* 0x0005e80009121844 */
[----:B-1----:R-:W4:Y:S01]  /*5eac0*/  LDL.LU R6, [R1+0x1f34] ;  /* 0x001f340001067983 */ /* 0x002f220000300800 */
[----:B------:R1:W-:Y:S02]  /*5ead0*/  STL [R1+0x1a60], R7 ;  /* 0x001a600701007387 */ /* 0x0003e40000100800 */
[----:B------:R-:W4:Y:S01]  /*5eae0*/  LDL.LU R4, [R1+0x1f2c] ;  /* 0x001f2c0001047983 */ /* 0x000f220000300800 */
[----:B--2---:R-:W-:Y:S01]  /*5eaf0*/  MOV R47, R7 ;  /* 0x00000007002f7202 */ /* 0x004fe20000000f00 */
[----:B------:R-:W-:Y:S01]  /*5eb00*/  IMAD.MOV.U32 R46, RZ, RZ, R5 ;  /* 0x000000ffff2e7224 */ /* 0x000fe200078e0005 */
[----:B-1----:R-:W2:Y:S01]  /*5eb10*/  LDL.LU R7, [R1+0x1f28] ;  /* 0x001f280001077983 */ /* 0x002ea20000300800 */
[----:B------:R-:W2:Y:S03]  /*5eb20*/  LDL.LU R5, [R1+0x1f20] ;  /* 0x001f200001057983 */ /* 0x000ea60000300800 */
[----:B------:R1:W-:Y:S01]  /*5eb30*/  LDGSTS.E [R44+0x1f200], [R46.64], P2 ;  /* 0x1f2000002e2c7fae */ /* 0x0003e20009121844 */
[----:B------:R-:W-:-:S05]  /*5eb40*/  IADD3 R13, P1, R13, R242, RZ ;  /* 0x000000f20d0d7210 */ /* 0x000fca0007f3e0ff */
[----:B------:R-:W-:Y:S01]  /*5eb50*/  IMAD.X R14, R14, 0x1, R0, P1 ;  /* 0x000000010e0e7824 */ /* 0x000fe200008e0600 */
[----:B------:R-:W-:Y:S01]  /*5eb60*/  IADD3 R11, P3, R11, R242, RZ ;  /* 0x000000f20b0b7210 */ /* 0x000fe20007f7e0ff */
[----:B-1----:R-:W-:-:S03]  /*5eb70*/  IMAD.MOV.U32 R46, RZ, RZ, R13 ;  /* 0x000000ffff2e7224 */ /* 0x002fc600078e000d */
[----:B------:R-:W-:Y:S01]  /*5eb80*/  MOV R47, R14 ;  /* 0x0000000e002f7202 */ /* 0x000fe20000000f00 */
[----:B------:R-:W-:Y:S01]  /*5eb90*/  STL [R1+0x1a64], R13 ;  /* 0x001a640d01007387 */ /* 0x000fe20000100800 */
[----:B------:R-:W-:Y:S02]  /*5eba0*/  IMAD.X R12, R12, 0x1, R0, P3 ;  /* 0x000000010c0c7824 */ /* 0x000fe400018e0600 */
[----:B------:R1:W-:Y:S01]  /*5ebb0*/  STL [R1+0x1a58], R14 ;  /* 0x001a580e01007387 */ /* 0x0003e20000100800 */
[----:B------:R-:W-:Y:S04]  /*5ebc0*/  STL [R1+0x1a5c], R11 ;  /* 0x001a5c0b01007387 */ /* 0x000fe80000100800 */
[----:B------:R1:W-:Y:S01]  /*5ebd0*/  LDGSTS.E [R44+0x1f400], [R46.64], P2 ;  /* 0x1f4000002e2c7fae */ /* 0x0003e20009121844 */
[----:B------:R1:W-:Y:S02]  /*5ebe0*/  STL [R1+0x1a54], R12 ;  /* 0x001a540c01007387 */ /* 0x0003e40000100800 */
[----:B------:R-:W2:Y:S01]  /*5ebf0*/  LDL.LU R15, [R1+0x1f18] ;  /* 0x001f1800010f7983 */ /* 0x000ea20000300800 */
[----:B------:R-:W-:Y:S01]  /*5ec00*/  ISETP.GT.AND P1, PT, R3, 0x3, PT ;  /* 0x000000030300780c */ /* 0x000fe20003f24270 */
[----:B-1----:R-:W2:Y:S01]  /*5ec10*/  LDL.LU R14, [R1+0x1f24] ;  /* 0x001f2400010e7983 */ /* 0x002ea20000300800 */
[----:B------:R-:W2:Y:S02]  /*5ec20*/  LDL.LU R13, [R1+0x20f0] ;  /* 0x0020f000010d7983 */ /* 0x000ea40000300800 */
[----:B------:R-:W-:-:S02]  /*5ec30*/  IMAD.MOV.U32 R46, RZ, RZ, R11 ;  /* 0x000000ffff2e7224 */ /* 0x000fc400078e000b */
[----:B------:R-:W-:Y:S02]  /*5ec40*/  IMAD.MOV.U32 R47, RZ, RZ, R12 ;  /* 0x000000ffff2f7224 */ /* 0x000fe400078e000c */
[----:B------:R-:W2:Y:S04]  /*5ec50*/  LDL.LU R12, [R1+0x20fc] ;  /* 0x0020fc00010c7983 */ /* 0x000ea80000300800 */
[----:B------:R1:W-:Y:S01]  /*5ec60*/  LDGSTS.E [R44+0x1f600], [R46.64], P2 ;  /* 0x1f6000002e2c7fae */ /* 0x0003e20009121844 */
[----:B------:R-:W-:Y:S02]  /*5ec70*/  LOP3.LUT R10, R10, 0x60, RZ, 0x3c, !PT ;  /* 0x000000600a0a7812 */ /* 0x000fe400078e3cff */
[----:B-1----:R-:W-:-:S04]  /*5ec80*/  SEL R44, RZ, 0x4, !P1 ;  /* 0x00000004ff2c7807 */ /* 0x002fc80004800000 */
[----:B------:R-:W-:-:S04]  /*5ec90*/  SEL R44, R44, RZ, !P0 ;  /* 0x000000ff2c2c7207 */ /* 0x000fc80004000000 */
[----:B------:R-:W-:Y:S01]  /*5eca0*/  ISETP.NE.U32.AND P1, PT, R44, RZ, PT ;  /* 0x000000ff2c00720c */ /* 0x000fe20003f25070 */
[----:B------:R-:W-:Y:S01]  /*5ecb0*/  LEA R44, R252, R10, 0x11 ;  /* 0x0000000afc2c7211 */ /* 0x000fe200078e88ff */
[----:B---3--:R-:W-:-:S05]  /*5ecc0*/  IADD3 R8, P2, R8, R242, RZ ;  /* 0x000000f208087210 */ /* 0x008fca0007f5e0ff */
[----:B------:R-:W-:Y:S01]  /*5ecd0*/  IMAD.X R9, R9, 0x1, R0, P2 ;  /* 0x0000000109097824 */ /* 0x000fe200010e0600 */
[----:B------:R-:W-:Y:S04]  /*5ece0*/  STL [R1+0x211c], R8 ;  /* 0x00211c0801007387 */ /* 0x000fe80000100800 */
[----:B------:R1:W-:Y:S01]  /*5ecf0*/  STL [R1+0x2110], R9 ;  /* 0x0021100901007387 */ /* 0x0003e20000100800 */
[----:B------:R-:W3:Y:S02]  /*5ed00*/  LDL.LU R11, [R1+0x1ec8] ;  /* 0x001ec800010b7983 */ /* 0x000ee40000300800 */
[----:B------:R-:W3:Y:S02]  /*5ed10*/  LDL.LU R10, [R1+0x1ed4] ;  /* 0x001ed400010a7983 */ /* 0x000ee40000300800 */
[----:B------:R-:W-:-:S02]  /*5ed20*/  IMAD.MOV.U32 R47, RZ, RZ, R9 ;  /* 0x000000ffff2f7224 */ /* 0x000fc400078e0009 */
[----:B------:R-:W-:-:S05]  /*5ed30*/  IMAD.MOV.U32 R46, RZ, RZ, R8 ;  /* 0x000000ffff2e7224 */ /* 0x000fca00078e0008 */
[----:B------:R2:W-:Y:S04]  /*5ed40*/  LDGSTS.E [R44+0x1800], [R46.64], P1 ;  /* 0x018000002e2c7fae */ /* 0x0005e80008921844 */
[----:B-1----:R-:W3:Y:S01]  /*5ed50*/  LDL.LU R9, [R1+0x1ec0] ;  /* 0x001ec00001097983 */ /* 0x002ee20000300800 */
[----:B------:R-:W3:Y:S01]  /*5ed60*/  LDL.LU R8, [R1+0x1ecc] ;  /* 0x001ecc0001087983 */ /* 0x000ee20000300800 */
[-C--:B----4-:R-:W-:Y:S02]  /*5ed70*/  IADD3 R6, P2, R6, R242.reuse, RZ ;  /* 0x000000f206067210 */ /* 0x090fe40007f5e0ff */
[----:B------:R-:W-:-:S03]  /*5ed80*/  IADD3 R4, P3, R4, R242, RZ ;  /* 0x000000f204047210 */ /* 0x000fc60007f7e0ff */
[----:B------:R-:W-:Y:S01]  /*5ed90*/  STL [R1+0x1f34], R6 ;  /* 0x001f340601007387 */ /* 0x000fe20000100800 */
[----:B--2---:R-:W-:Y:S01]  /*5eda0*/  IMAD.X R7, R7, 0x1, R0, P2 ;  /* 0x0000000107077824 */ /* 0x004fe200010e0600 */
[----:B------:R-:W-:Y:S01]  /*5edb0*/  IADD3.X R5, R5, R0, RZ, P3, !PT ;  /* 0x0000000005057210 */ /* 0x000fe20001ffe4ff */
[----:B------:R-:W-:Y:S02]  /*5edc0*/  IMAD.MOV.U32 R46, RZ, RZ, R6 ;  /* 0x000000ffff2e7224 */ /* 0x000fe400078e0006 */
[----:B------:R-:W-:Y:S01]  /*5edd0*/  IMAD.MOV.U32 R47, RZ, RZ, R7 ;  /* 0x000000ffff2f7224 */ /* 0x000fe200078e0007 */
[----:B------:R1:W-:Y:S01]  /*5ede0*/  STL [R1+0x1f28], R7 ;  /* 0x001f280701007387 */ /* 0x0003e20000100800 */
[----:B------:R-:W-:Y:S02]  /*5edf0*/  STL [R1+0x1f2c], R4 ;  /* 0x001f2c0401007387 */ /* 0x000fe40000100800 */
[----:B------:R2:W-:Y:S01]  /*5ee00*/  STL [R1+0x1f20], R5 ;  /* 0x001f200501007387 */ /* 0x0005e20000100800 */
[----:B------:R4:W-:Y:S04]  /*5ee10*/  LDGSTS.E [R44+0x1a00], [R46.64], P1 ;  /* 0x01a000002e2c7fae */ /* 0x0009e80008921844 */
[----:B-1----:R-:W3:Y:S01]  /*5ee20*/  LDL.LU R7, [R1+0x1eb8] ;  /* 0x001eb80001077983 */ /* 0x002ee20000300800 */
[----:B------:R-:W3:Y:S01]  /*5ee30*/  LDL.LU R6, [R1+0x1ec4] ;  /* 0x001ec40001067983 */ /* 0x000ee20000300800 */
[----:B----4-:R-:W-:Y:S01]  /*5ee40*/  MOV R47, R5 ;  /* 0x00000005002f7202 */ /* 0x010fe20000000f00 */
[----:B------:R-:W-:Y:S01]  /*5ee50*/  IMAD.MOV.U32 R46, RZ, RZ, R4 ;  /* 0x000000ffff2e7224 */ /* 0x000fe200078e0004 */
[----:B--2---:R-:W4:Y:S01]  /*5ee60*/  LDL.LU R5, [R1+0x20d0] ;  /* 0x0020d00001057983 */ /* 0x004f220000300800 */
[----:B------:R-:W4:Y:S01]  /*5ee70*/  LDL.LU R4, [R1+0x20dc] ;  /* 0x0020dc0001047983 */ /* 0x000f220000300800 */
[----:B------:R-:W-:-:S02]  /*5ee80*/  ISETP.GT.AND P2, PT, R3, 0x7, PT ;  /* 0x000000070300780c */ /* 0x000fc40003f44270 */
[----:B------:R1:W-:Y:S02]  /*5ee90*/  LDGSTS.E [R44+0x1c00], [R46.64], P1 ;  /* 0x01c000002e2c7fae */ /* 0x0003e40008921844 */
[----:B------:R-:W-:Y:S02]  /*5eea0*/  SEL R45, RZ, 0x4, !P2 ;  /* 0x00000004ff2d7807 */ /* 0x000fe40005000000 */
[----:B------:R-:W-:Y:S02]  /*5eeb0*/  IADD3 R14, P3, R14, R242, RZ ;  /* 0x000000f20e0e7210 */ /* 0x000fe40007f7e0ff */
[----:B------:R-:W-:-:S03]  /*5eec0*/  SEL R45, R45, RZ, !P0 ;  /* 0x000000ff2d2d7207 */ /* 0x000fc60004000000 */
[----:B------:R-:W-:Y:S01]  /*5eed0*/  IMAD.X R15, R15, 0x1, R0, P3 ;  /* 0x000000010f0f7824 */ /* 0x000fe200018e0600 */
[----:B------:R-:W-:Y:S01]  /*5eee0*/  IADD3 R12, P4, R12, R242, RZ ;  /* 0x000000f20c0c7210 */ /* 0x000fe20007f9e0ff */
[----:B------:R-:W-:Y:S01]  /*5eef0*/  STL [R1+0x1f24], R14 ;  /* 0x001f240e01007387 */ /* 0x000fe20000100800 */
[----:B-1----:R-:W-:Y:S02]  /*5ef00*/  IMAD.MOV.U32 R46, RZ, RZ, R14 ;  /* 0x000000ffff2e7224 */ /* 0x002fe400078e000e */
[----:B------:R-:W-:Y:S01]  /*5ef10*/  MOV R47, R15 ;  /* 0x0000000f002f7202 */ /* 0x000fe20000000f00 */
[----:B------:R-:W-:Y:S01]  /*5ef20*/  IMAD.X R13, R13, 0x1, R0, P4 ;  /* 0x000000010d0d7824 */ /* 0x000fe200020e0600 */
[----:B------:R-:W-:Y:S01]  /*5ef30*/  ISETP.NE.U32.AND P2, PT, R45, RZ, PT ;  /* 0x000000ff2d00720c */ /* 0x000fe20003f45070 */
[----:B------:R1:W-:Y:S01]  /*5ef40*/  STL [R1+0x1f18], R15 ;  /* 0x001f180f01007387 */ /* 0x0003e20000100800 */
[----:B------:R-:W-:Y:S02]  /*5ef50*/  STL [R1+0x20fc], R12 ;  /* 0x0020fc0c01007387 */ /* 0x000fe40000100800 */
[----:B------:R1:W-:Y:S01]  /*5ef60*/  STL [R1+0x20f0], R13 ;  /* 0x0020f00d01007387 */ /* 0x0003e20000100800 */
[----:B------:R1:W-:Y:S04]  /*5ef70*/  LDGSTS.E [R44+0x1e00], [R46.64], P1 ;  /* 0x01e000002e2c7fae */ /* 0x0003e80008921844 */
[----:B-1----:R-:W4:Y:S01]  /*5ef80*/  LDL.LU R15, [R1+0x1e68] ;  /* 0x001e6800010f7983 */ /* 0x002f220000300800 */
[----:B------:R-:W4:Y:S02]  /*5ef90*/  LDL.LU R14, [R1+0x1e74] ;  /* 0x001e7400010e7983 */ /* 0x000f240000300800 */
[----:B------:R-:W-:-:S02]  /*5efa0*/  IMAD.MOV.U32 R47, RZ, RZ, R13 ;  /* 0x000000ffff2f7224 */ /* 0x000fc400078e000d */
[----:B------:R-:W-:Y:S01]  /*5efb0*/  IMAD.MOV.U32 R46, RZ, RZ, R12 ;  /* 0x000000ffff2e7224 */ /* 0x000fe200078e000c */
[----:B------:R-:W4:Y:S01]  /*5efc0*/  LDL.LU R13, [R1+0x1e60] ;  /* 0x001e6000010d7983 */ /* 0x000f220000300800 */
[----:B------:R-:W4:Y:S03]  /*5efd0*/  LDL.LU R12, [R1+0x1e6c] ;  /* 0x001e6c00010c7983 */ /* 0x000f260000300800 */
[----:B------:R1:W-:Y:S01]  /*5efe0*/  LDGSTS.E [R44+0x3800], [R46.64], P2 ;  /* 0x038000002e2c7fae */ /* 0x0003e20009121844 */
[----:B---3--:R-:W-:-:S05]  /*5eff0*/  IADD3 R10, P1, R10, R242, RZ ;  /* 0x000000f20a0a7210 */ /* 0x008fca0007f3e0ff */
[----:B------:R-:W-:Y:S01]  /*5f000*/  IMAD.X R11, R11, 0x1, R0, P1 ;  /* 0x000000010b0b7824 */ /* 0x000fe200008e0600 */
[----:B------:R-:W-:Y:S01]  /*5f010*/  IADD3 R8, P3, R8, R242, RZ ;  /* 0x000000f208087210 */ /* 0x000fe20007f7e0ff */
[----:B------:R-:W-:Y:S01]  /*5f020*/  STL [R1+0x1ed4], R10 ;  /* 0x001ed40a01007387 */ /* 0x000fe20000100800 */
[----:B-1----:R-:W-:Y:S02]  /*5f030*/  IMAD.MOV.U32 R46, RZ, RZ, R10 ;  /* 0x000000ffff2e7224 */ /* 0x002fe400078e000a */
[----:B------:R-:W-:Y:S01]  /*5f040*/  IADD3.X R9, R9, R0, RZ, P3, !PT ;  /* 0x0000000009097210 */ /* 0x000fe20001ffe4ff */
[----:B------:R-:W-:Y:S01]  /*5f050*/  IMAD.MOV.U32 R47, RZ, RZ, R11 ;  /* 0x000000ffff2f7224 */ /* 0x000fe200078e000b */
[----:B------:R1:W-:Y:S01]  /*5f060*/  STL [R1+0x1ec8], R11 ;  /* 0x001ec80b01007387 */ /* 0x0003e20000100800 */
[----:B------:R-:W-:Y:S02]  /*5f070*/  STL [R1+0x1ecc], R8 ;  /* 0x001ecc0801007387 */ /* 0x000fe40000100800 */
[----:B------:R3:W-:Y:S01]  /*5f080*/  STL [R1+0x1ec0], R9 ;  /* 0x001ec00901007387 */ /* 0x0007e20000100800 */
[----:B------:R3:W-:Y:S04]  /*5f090*/  LDGSTS.E [R44+0x3a00], [R46.64], P2 ;  /* 0x03a000002e2c7fae */ /* 0x0007e80009121844 */
[----:B-1----:R-:W2:Y:S01]  /*5f0a0*/  LDL.LU R11, [R1+0x1e58] ;  /* 0x001e5800010b7983 */ /* 0x002ea20000300800 */
[----:B------:R-:W2:Y:S01]  /*5f0b0*/  LDL.LU R10, [R1+0x1e64] ;  /* 0x001e6400010a7983 */ /* 0x000ea20000300800 */
[----:B---3--:R-:W-:Y:S01]  /*5f0c0*/  MOV R47, R9 ;  /* 0x00000009002f7202 */ /* 0x008fe20000000f00 */
[----:B------:R-:W-:Y:S01]  /*5f0d0*/  IMAD.MOV.U32 R46, RZ, RZ, R8 ;  /* 0x000000ffff2e7224 */ /* 0x000fe200078e0008 */
[----:B------:R-:W3:Y:S01]  /*5f0e0*/  LDL.LU R9, [R1+0x20b0] ;  /* 0x0020b00001097983 */ /* 0x000ee20000300800 */
[----:B------:R-:W3:Y:S01]  /*5f0f0*/  LDL.LU R8, [R1+0x20bc] ;  /* 0x0020bc0001087983 */ /* 0x000ee20000300800 */
[----:B------:R-:W-:-:S02]  /*5f100*/  IADD3 R6, P3, R6, R242, RZ ;  /* 0x000000f206067210 */ /* 0x000fc40007f7e0ff */
[----:B------:R1:W-:Y:S03]  /*5f110*/  LDGSTS.E [R44+0x3c00], [R46.64], P2 ;  /* 0x03c000002e2c7fae */ /* 0x0003e60009121844 */
[--C-:B------:R-:W-:Y:S01]  /*5f120*/  IMAD.X R7, R7, 0x1, R0.reuse, P3 ;  /* 0x0000000107077824 */ /* 0x100fe200018e0600 */
[----:B----4-:R-:W-:Y:S01]  /*5f130*/  IADD3 R4, P4, R4, R242, RZ ;  /* 0x000000f204047210 */ /* 0x010fe20007f9e0ff */
[----:B------:R-:W-:Y:S03]  /*5f140*/  STL [R1+0x1ec4], R6 ;  /* 0x001ec40601007387 */ /* 0x000fe60000100800 */
[----:B------:R4:W-:Y:S02]  /*5f150*/  STL [R1+0x1eb8], R7 ;  /* 0x001eb80701007387 */ /* 0x0009e40000100800 */
[----:B------:R-:W-:-:S02]  /*5f160*/  IMAD.X R5, R5, 0x1, R0, P4 ;  /* 0x0000000105057824 */ /* 0x000fc400020e0600 */
[----:B-1----:R-:W-:Y:S01]  /*5f170*/  IMAD.MOV.U32 R46, RZ, RZ, R6 ;  /* 0x000000ffff2e7224 */ /* 0x002fe200078e0006 */
[----:B------:R-:W-:Y:S01]  /*5f180*/  MOV R47, R7 ;  /* 0x00000007002f7202 */ /* 0x000fe20000000f00 */
[----:B------:R-:W-:Y:S01]  /*5f190*/  STL [R1+0x20dc], R4 ;  /* 0x0020dc0401007387 */ /* 0x000fe20000100800 */
[----:B------:R1:W-:Y:S03]  /*5f1a0*/  STL [R1+0x20d0], R5 ;  /* 0x0020d00501007387 */ /* 0x0003e60000100800 */
[----:B----4-:R-:W3:Y:S04]  /*5f1b0*/  LDL.LU R7, [R1+0x1e08] ;  /* 0x001e080001077983 */ /* 0x010ee80000300800 */
[----:B------:R1:W-:Y:S01]  /*5f1c0*/  LDGSTS.E [R44+0x3e00], [R46.64], P2 ;  /* 0x03e000002e2c7fae */ /* 0x0003e20009121844 */
[----:B------:R-:W3:Y:S02]  /*5f1d0*/  LDL.LU R6, [R1+0x1e14] ;  /* 0x001e140001067983 */ /* 0x000ee40000300800 */
[----:B-1----:R-:W-:-:S02]  /*5f1e0*/  IMAD.MOV.U32 R47, RZ, RZ, R5 ;  /* 0x000000ffff2f7224 */ /* 0x002fc400078e0005 */
[----:B------:R-:W-:Y:S01]  /*5f1f0*/  IMAD.MOV.U32 R46, RZ, RZ, R4 ;  /* 0x000000ffff2e7224 */ /* 0x000fe200078e0004 */
[----:B------:R-:W3:Y:S01]  /*5f200*/  LDL.LU R5, [R1+0x1e00] ;  /* 0x001e000001057983 */ /* 0x000ee20000300800 */
[----:B------:R-:W3:Y:S01]  /*5f210*/  LDL.LU R4, [R1+0x1e0c] ;  /* 0x001e0c0001047983 */ /* 0x000ee20000300800 */
[----:B------:R-:W-:-:S04]  /*5f220*/  ISETP.GT.AND P1, PT, R3, 0xb, PT ;  /* 0x0000000b0300780c */ /* 0x000fc80003f24270 */
[----:B------:R-:W-:-:S04]  /*5f230*/  SEL R45, RZ, 0x4, !P1 ;  /* 0x00000004ff2d7807 */ /* 0x000fc80004800000 */
[----:B------:R-:W-:-:S04]  /*5f240*/  SEL R45, R45, RZ, !P0 ;  /* 0x000000ff2d2d7207 */ /* 0x000fc80004000000 */
[----:B------:R-:W-:Y:S02]  /*5f250*/  ISETP.NE.U32.AND P1, PT, R45, RZ, PT ;  /* 0x000000ff2d00720c */ /* 0x000fe40003f25070 */
[-C--:B------:R-:W-:Y:S02]  /*5f260*/  IADD3 R14, P2, R14, R242.reuse, RZ ;  /* 0x000000f20e0e7210 */ /* 0x080fe40007f5e0ff */
[----:B------:R-:W-:-:S03]  /*5f270*/  IADD3 R12, P3, R12, R242, RZ ;  /* 0x000000f20c0c7210 */ /* 0x000fc60007f7e0ff */
[----:B------:R-:W-:Y:S01]  /*5f280*/  IMAD.X R15, R15, 0x1, R0, P2 ;  /* 0x000000010f0f7824 */ /* 0x000fe200010e0600 */
[----:B------:R-:W-:Y:S01]  /*5f290*/  IADD3.X R13, R13, R0, RZ, P3, !PT ;  /* 0x000000000d0d7210 */ /* 0x000fe20001ffe4ff */
[----:B------:R-:W-:Y:S03]  /*5f2a0*/  STL [R1+0x1e74], R14 ;  /* 0x001e740e01007387 */ /* 0x000fe60000100800 */
[----:B------:R1:W-:Y:S02]  /*5f2b0*/  STL [R1+0x1e68], R15 ;  /* 0x001e680f01007387 */ /* 0x0003e40000100800 */
[----:B------:R-:W-:Y:S01]  /*5f2c0*/  STL [R1+0x1e6c], R12 ;  /* 0x001e6c0c01007387 */ /* 0x000fe20000100800 */
[----:B------:R1:W-:Y:S04]  /*5f2d0*/  LDGSTS.E [R44+0x5800], [R46.64], P1 ;  /* 0x058000002e2c7fae */ /* 0x0003e80008921844 */
[----:B------:R1:W-:Y:S02]  /*5f2e0*/  STL [R1+0x1e60], R13 ;  /* 0x001e600d01007387 */ /* 0x0003e40000100800 */
[----:B-1----:R-:W-:-:S02]  /*5f2f0*/  IMAD.MOV.U32 R46, RZ, RZ, R14 ;  /* 0x000000ffff2e7224 */ /* 0x002fc400078e000e */
[----:B------:R-:W-:Y:S02]  /*5f300*/  IMAD.MOV.U32 R47, RZ, RZ, R15 ;  /* 0x000000ffff2f7224 */ /* 0x000fe400078e000f */
[----:B------:R-:W3:Y:S04]  /*5f310*/  LDL.LU R15, [R1+0x1df8] ;  /* 0x001df800010f7983 */ /* 0x000ee80000300800 */
[----:B------:R1:W-:Y:S01]  /*5f320*/  LDGSTS.E [R44+0x5a00], [R46.64], P1 ;  /* 0x05a000002e2c7fae */ /* 0x0003e20008921844 */
[----:B------:R-:W3:Y:S01]  /*5f330*/  LDL.LU R14, [R1+0x1e04] ;  /* 0x001e0400010e7983 */ /* 0x000ee20000300800 */
[----:B-1----:R-:W-:Y:S01]  /*5f340*/  MOV R47, R13 ;  /* 0x0000000d002f7202 */ /* 0x002fe20000000f00 */
[----:B------:R-:W-:Y:S01]  /*5f350*/  IMAD.MOV.U32 R46, RZ, RZ, R12 ;  /* 0x000000ffff2e7224 */ /* 0x000fe200078e000c */
[----:B------:R-:W3:Y:S01]  /*5f360*/  LDL.LU R13, [R1+0x2090] ;  /* 0x00209000010d7983 */ /* 0x000ee20000300800 */
[----:B------:R-:W3:Y:S03]  /*5f370*/  LDL.LU R12, [R1+0x209c] ;  /* 0x00209c00010c7983 */ /* 0x000ee60000300800 */
[----:B------:R1:W-:Y:S01]  /*5f380*/  LDGSTS.E [R44+0x5c00], [R46.64], P1 ;  /* 0x05c000002e2c7fae */ /* 0x0003e20008921844 */
[----:B------:R-:W-:-:S04]  /*5f390*/  ISETP.GT.AND P2, PT, R3, 0xf, PT ;  /* 0x0000000f0300780c */ /* 0x000fc80003f44270 */
[----:B------:R-:W-:-:S04]  /*5f3a0*/  SEL R45, RZ, 0x4, !P2 ;  /* 0x00000004ff2d7807 */ /* 0x000fc80005000000 */
[----:B------:R-:W-:-:S04]  /*5f3b0*/  SEL R45, R45, RZ, !P0 ;  /* 0x000000ff2d2d7207 */ /* 0x000fc80004000000 */
[----:B------:R-:W-:Y:S02]  /*5f3c0*/  ISETP.NE.U32.AND P2, PT, R45, RZ, PT ;  /* 0x000000ff2d00720c */ /* 0x000fe40003f45070 */
[----:B--2---:R-:W-:-:S05]  /*5f3d0*/  IADD3 R10, P3, R10, R242, RZ ;  /* 0x000000f20a0a7210 */ /* 0x004fca0007f7e0ff */
[----:B------:R-:W-:Y:S01]  /*5f3e0*/  IMAD.X R11, R11, 0x1, R0, P3 ;  /* 0x000000010b0b7824 */ /* 0x000fe200018e0600 */
[----:B---3--:R-:W-:Y:S01]  /*5f3f0*/  IADD3 R8, P4, R8, R242, RZ ;  /* 0x000000f208087210 */ /* 0x008fe20007f9e0ff */
[----:B------:R-:W-:Y:S01]  /*5f400*/  STL [R1+0x1e64], R10 ;  /* 0x001e640a01007387 */ /* 0x000fe20000100800 */
[----:B-1----:R-:W-:Y:S02]  /*5f410*/  IMAD.MOV.U32 R46, RZ, RZ, R10 ;  /* 0x000000ffff2e7224 */ /* 0x002fe400078e000a */
[----:B------:R-:W-:Y:S01]  /*5f420*/  MOV R47, R11 ;  /* 0x0000000b002f7202 */ /* 0x000fe20000000f00 */
[----:B------:R-:W-:Y:S01]  /*5f430*/  IMAD.X R9, R9, 0x1, R0, P4 ;  /* 0x0000000109097824 */ /* 0x000fe200020e0600 */
        /* <DEDUP_REMOVED lines=10> */
[-C--:B------:R-:W-:Y:S02]  /*5f4e0*/  IADD3 R6, P1, R6, R242.reuse, RZ ;  /* 0x000000f206067210 */ /* 0x080fe40007f3e0ff */
[----:B------:R1:W-:Y:S03]  /*5f4f0*/  LDGSTS.E [R44+0x7800], [R46.64], P2 ;  /* 0x078000002e2c7fae */ /* 0x0003e60009121844 */
[----:B------:R-:W-:Y:S01]  /*5f500*/  IMAD.X R7, R7, 0x1, R0, P1 ;  /* 0x0000000107077824 */ /* 0x000fe200008e0600 */
[----:B------:R-:W-:Y:S01]  /*5f510*/  STL [R1+0x1e14], R6 ;  /* 0x001e140601007387 */ /* 0x000fe20000100800 */
[----:B------:R-:W-:Y:S01]  /*5f520*/  IADD3 R4, P3, R4, R242, RZ ;  /* 0x000000f204047210 */ /* 0x000fe20007f7e0ff */
[----:B-1----:R-:W-:-:S02]  /*5f530*/  IMAD.MOV.U32 R46, RZ, RZ, R6 ;  /* 0x000000ffff2e7224 */ /* 0x002fc400078e0006 */
[----:B------:R-:W-:Y:S01]  /*5f540*/  IMAD.MOV.U32 R47, RZ, RZ, R7 ;  /* 0x000000ffff2f7224 */ /* 0x000fe200078e0007 */
[----:B------:R-:W-:Y:S01]  /*5f550*/  IADD3.X R5, R5, R0, RZ, P3, !PT ;  /* 0x0000000005057210 */ /* 0x000fe20001ffe4ff */
[----:B------:R1:W-:Y:S01]  /*5f560*/  STL [R1+0x1e08], R7 ;  /* 0x001e080701007387 */ /* 0x0003e20000100800 */
[----:B------:R-:W-:Y:S03]  /*5f570*/  STL [R1+0x1e0c], R4 ;  /* 0x001e0c0401007387 */ /* 0x000fe60000100800 */
[----:B------:R1:W-:Y:S04]  /*5f580*/  LDGSTS.E [R44+0x7a00], [R46.64], P2 ;  /* 0x07a000002e2c7fae */ /* 0x0003e80009121844 */
[----:B------:R1:W-:Y:S04]  /*5f590*/  STL [R1+0x1e00], R5 ;  /* 0x001e000501007387 */ /* 0x0003e80000100800 */
[----:B-1----:R-:W2:Y:S01]  /*5f5a0*/  LDL.LU R7, [R1+0x1d98] ;  /* 0x001d980001077983 */ /* 0x002ea20000300800 */
[----:B------:R-:W2:Y:S01]  /*5f5b0*/  LDL.LU R6, [R1+0x1da4] ;  /* 0x001da40001067983 */ /* 0x000ea20000300800 */
[----:B------:R-:W-:Y:S01]  /*5f5c0*/  MOV R47, R5 ;  /* 0x00000005002f7202 */ /* 0x000fe20000000f00 */
[----:B------:R-:W-:Y:S01]  /*5f5d0*/  IMAD.MOV.U32 R46, RZ, RZ, R4 ;  /* 0x000000ffff2e7224 */ /* 0x000fe200078e0004 */
[----:B------:R-:W2:Y:S01]  /*5f5e0*/  LDL.LU R5, [R1+0x2070] ;  /* 0x0020700001057983 */ /* 0x000ea20000300800 */
[----:B------:R-:W2:Y:S01]  /*5f5f0*/  LDL.LU R4, [R1+0x207c] ;  /* 0x00207c0001047983 */ /* 0x000ea20000300800 */
[----:B------:R-:W-:-:S02]  /*5f600*/  ISETP.GT.AND P1, PT, R3, 0x13, PT ;  /* 0x000000130300780c */ /* 0x000fc40003f24270 */
[----:B------:R1:W-:Y:S02]  /*5f610*/  LDGSTS.E [R44+0x7c00], [R46.64], P2 ;  /* 0x07c000002e2c7fae */ /* 0x0003e40009121844 */
[----:B------:R-:W-:-:S04]  /*5f620*/  SEL R45, RZ, 0x4, !P1 ;  /* 0x00000004ff2d7807 */ /* 0x000fc80004800000 */
[----:B------:R-:W-:Y:S02]  /*5f630*/  SEL R45, R45, RZ, !P0 ;  /* 0x000000ff2d2d7207 */ /* 0x000fe40004000000 */
[----:B------:R-:W-:-:S05]  /*5f640*/  IADD3 R14, P3, R14, R242, RZ ;  /* 0x000000f20e0e7210 */ /* 0x000fca0007f7e0ff */
[----:B------:R-:W-:Y:S01]  /*5f650*/  IMAD.X R15, R15, 0x1, R0, P3 ;  /* 0x000000010f0f7824 */ /* 0x000fe200018e0600 */
[----:B------:R-:W-:Y:S01]  /*5f660*/  STL [R1+0x1e04], R14 ;  /* 0x001e040e01007387 */ /* 0x000fe20000100800 */
[----:B-1----:R-:W-:Y:S01]  /*5f670*/  IMAD.MOV.U32 R46, RZ, RZ, R14 ;  /* 0x000000ffff2e7224 */ /* 0x002fe200078e000e */
[----:B------:R-:W-:Y:S02]  /*5f680*/  IADD3 R12, P4, R12, R242, RZ ;  /* 0x000000f20c0c7210 */ /* 0x000fe40007f9e0ff */
[----:B------:R-:W-:Y:S02]  /*5f690*/  MOV R47, R15 ;  /* 0x0000000f002f7202 */ /* 0x000fe40000000f00 */
[----:B------:R-:W-:Y:S01]  /*5f6a0*/  ISETP.NE.U32.AND P1, PT, R45, RZ, PT ;  /* 0x000000ff2d00720c */ /* 0x000fe20003f25070 */
        /* <DEDUP_REMOVED lines=12> */
[-C--:B----4-:R-:W-:Y:S02]  /*5f770*/  IADD3 R10, P2, R10, R242.reuse, RZ ;  /* 0x000000f20a0a7210 */ /* 0x090fe40007f5e0ff */
[----:B---3--:R-:W-:-:S03]  /*5f780*/  IADD3 R8, P3, R8, R242, RZ ;  /* 0x000000f208087210 */ /* 0x008fc60007f7e0ff */
[----:B------:R-:W-:Y:S01]  /*5f790*/  IMAD.X R11, R11, 0x1, R0, P2 ;  /* 0x000000010b0b7824 */ /* 0x000fe200010e0600 */
[----:B------:R-:W-:Y:S01]  /*5f7a0*/  STL [R1+0x1db4], R10 ;  /* 0x001db40a01007387 */ /* 0x000fe20000100800 */
[----:B--2---:R-:W-:Y:S01]  /*5f7b0*/  IADD3.X R9, R9, R0, RZ, P3, !PT ;  /* 0x0000000009097210 */ /* 0x004fe20001ffe4ff */
[----:B-1----:R-:W-:Y:S02]  /*5f7c0*/  IMAD.MOV.U32 R46, RZ, RZ, R10 ;  /* 0x000000ffff2e7224 */ /* 0x002fe400078e000a */
[----:B------:R-:W-:Y:S01]  /*5f7d0*/  IMAD.MOV.U32 R47, RZ, RZ, R11 ;  /* 0x000000ffff2f7224 */ /* 0x000fe200078e000b */
[----:B------:R1:W-:Y:S01]  /*5f7e0*/  STL [R1+0x1da8], R11 ;  /* 0x001da80b01007387 */ /* 0x0003e20000100800 */
[----:B------:R-:W-:Y:S02]  /*5f7f0*/  STL [R1+0x1dac], R8 ;  /* 0x001dac0801007387 */ /* 0x000fe40000100800 */
[----:B------:R2:W-:Y:S01]  /*5f800*/  STL [R1+0x1da0], R9 ;  /* 0x001da00901007387 */ /* 0x0005e20000100800 */
[----:B------:R3:W-:Y:S04]  /*5f810*/  LDGSTS.E [R44+0x9a00], [R46.64], P1 ;  /* 0x09a000002e2c7fae */ /* 0x0007e80008921844 */
[----:B-1----:R-:W4:Y:S01]  /*5f820*/  LDL.LU R11, [R1+0x1d38] ;  /* 0x001d3800010b7983 */ /* 0x002f220000300800 */
[----:B------:R-:W4:Y:S01]  /*5f830*/  LDL.LU R10, [R1+0x1d44] ;  /* 0x001d4400010a7983 */ /* 0x000f220000300800 */
[----:B---3--:R-:W-:Y:S01]  /*5f840*/  MOV R47, R9 ;  /* 0x00000009002f7202 */ /* 0x008fe20000000f00 */
[----:B------:R-:W-:Y:S01]  /*5f850*/  IMAD.MOV.U32 R46, RZ, RZ, R8 ;  /* 0x000000ffff2e7224 */ /* 0x000fe200078e0008 */
[----:B--2---:R-:W2:Y:S01]  /*5f860*/  LDL.LU R9, [R1+0x2050] ;  /* 0x0020500001097983 */ /* 0x004ea20000300800 */
[----:B------:R-:W3:Y:S03]  /*5f870*/  LDL.LU R8, [R1+0x205c] ;  /* 0x00205c0001087983 */ /* 0x000ee60000300800 */
[----:B------:R1:W-:Y:S01]  /*5f880*/  LDGSTS.E [R44+0x9c00], [R46.64], P1 ;  /* 0x09c000002e2c7fae */ /* 0x0003e20008921844 */
[----:B------:R-:W-:-:S02]  /*5f890*/  IADD3 R6, P3, R6, R242, RZ ;  /* 0x000000f206067210 */ /* 0x000fc40007f7e0ff */
[----:B------:R-:W-:-:S03]  /*5f8a0*/  IADD3 R4, P4, R4, R242, RZ ;  /* 0x000000f204047210 */ /* 0x000fc60007f9e0ff */
[--C-:B------:R-:W-:Y:S01]  /*5f8b0*/  IMAD.X R7, R7, 0x1, R0.reuse, P3 ;  /* 0x0000000107077824 */ /* 0x100fe200018e0600 */
[----:B------:R-:W-:Y:S01]  /*5f8c0*/  STL [R1+0x1da4], R6 ;  /* 0x001da40601007387 */ /* 0x000fe20000100800 */
[----:B------:R-:W-:Y:S02]  /*5f8d0*/  IMAD.X R5, R5, 0x1, R0, P4 ;  /* 0x0000000105057824 */ /* 0x000fe400020e0600 */
[----:B-1----:R-:W-:Y:S01]  /*5f8e0*/  IMAD.MOV.U32 R46, RZ, RZ, R6 ;  /* 0x000000ffff2e7224 */ /* 0x002fe200078e0006 */
[----:B------:R-:W-:Y:S01]  /*5f8f0*/  MOV R47, R7 ;  /* 0x00000007002f7202 */ /* 0x000fe20000000f00 */
        /* <DEDUP_REMOVED lines=9> */
[----:B------:R-:W2:Y:S01]  /*5f990*/  LDL.LU R4, [R1+0x1cec] ;  /* 0x001cec0001047983 */ /* 0x000ea20000300800 */
[----:B------:R-:W-:-:S04]  /*5f9a0*/  ISETP.GT.AND P2, PT, R3, 0x17, PT ;  /* 0x000000170300780c */ /* 0x000fc80003f44270 */
[----:B------:R-:W-:-:S04]  /*5f9b0*/  SEL R45, RZ, 0x4, !P2 ;  /* 0x00000004ff2d7807 */ /* 0x000fc80005000000 */
[----:B------:R-:W-:-:S04]  /*5f9c0*/  SEL R45, R45, RZ, !P0 ;  /* 0x000000ff2d2d7207 */ /* 0x000fc80004000000 */
[----:B------:R-:W-:Y:S02]  /*5f9d0*/  ISETP.NE.U32.AND P2, PT, R45, RZ, PT ;  /* 0x000000ff2d00720c */ /* 0x000fe40003f45070 */
[----:B------:R-:W-:-:S11]  /*5f9e0*/  IADD3 R14, P1, R14, R242, RZ ;  /* 0x000000f20e0e7210 */ /* 0x000fd60007f3e0ff */
[----:B------:R1:W-:Y:S01]  /*5f9f0*/  LDGSTS.E [R44+0xb800], [R46.64], P2 ;  /* 0x0b8000002e2c7fae */ /* 0x0003e20009121844 */
[----:B------:R-:W-:Y:S01]  /*5fa00*/  IADD3 R12, P3, R12, R242, RZ ;  /* 0x000000f20c0c7210 */ /* 0x000fe20007f7e0ff */
[----:B------:R-:W-:Y:S02]  /*5fa10*/  IMAD.X R15, R15, 0x1, R0, P1 ;  /* 0x000000010f0f7824 */ /* 0x000fe400008e0600 */
[----:B------:R-:W-:Y:S01]  /*5fa20*/  STL [R1+0x1d54], R14 ;  /* 0x001d540e01007387 */ /* 0x000fe20000100800 */
[----:B------:R-:W-:-:S03]  /*5fa30*/  IADD3.X R13, R13, R0, RZ, P3, !PT ;  /* 0x000000000d0d7210 */ /* 0x000fc60001ffe4ff */
[----:B------:R1:W-:Y:S02]  /*5fa40*/  STL [R1+0x1d48], R15 ;  /* 0x001d480f01007387 */ /* 0x0003e40000100800 */
[----:B-1----:R-:W-:Y:S02]  /*5fa50*/  IMAD.MOV.U32 R46, RZ, RZ, R14 ;  /* 0x000000ffff2e7224 */ /* 0x002fe400078e000e */
[----:B------:R-:W-:Y:S01]  /*5fa60*/  IMAD.MOV.U32 R47, RZ, RZ, R15 ;  /* 0x000000ffff2f7224 */ /* 0x000fe200078e000f */
[----:B------:R-:W-:Y:S04]  /*5fa70*/  STL [R1+0x1d4c], R12 ;  /* 0x001d4c0c01007387 */ /* 0x000fe80000100800 */
[----:B------:R1:W-:Y:S04]  /*5fa80*/  STL [R1+0x1d40], R13 ;  /* 0x001d400d01007387 */ /* 0x0003e80000100800 */
[----:B------:R1:W-:Y:S04]  /*5fa90*/  LDGSTS.E [R44+0xba00], [R46.64], P2 ;  /* 0x0ba000002e2c7fae */ /* 0x0003e80009121844 */
[----:B------:R-:W2:Y:S01]  /*5faa0*/  LDL.LU R15, [R1+0x1cd8] ;  /* 0x001cd800010f7983 */ /* 0x000ea20000300800 */
[----:B------:R-:W2:Y:S01]  /*5fab0*/  LDL.LU R14, [R1+0x1ce4] ;  /* 0x001ce400010e7983 */ /* 0x000ea20000300800 */
[----:B-1----:R-:W-:Y:S01]  /*5fac0*/  MOV R47, R13 ;  /* 0x0000000d002f7202 */ /* 0x002fe20000000f00 */
[----:B------:R-:W-:Y:S01]  /*5fad0*/  IMAD.MOV.U32 R46, RZ, RZ, R12 ;  /* 0x000000ffff2e7224 */ /* 0x000fe200078e000c */
[----:B------:R-:W2:Y:S01]  /*5fae0*/  LDL.LU R13, [R1+0x1f70] ;  /* 0x001f7000010d7983 */ /* 0x000ea20000300800 */
[----:B------:R-:W2:Y:S03]  /*5faf0*/  LDL.LU R12, [R1+0x1f78] ;  /* 0x001f7800010c7983 */ /* 0x000ea60000300800 */
[----:B------:R1:W-:Y:S01]  /*5fb00*/  LDGSTS.E [R44+0xbc00], [R46.64], P2 ;  /* 0x0bc000002e2c7fae */ /* 0x0003e20009121844 */
[----:B------:R-:W-:-:S04]  /*5fb10*/  ISETP.GT.AND P1, PT, R3, 0x1b, PT ;  /* 0x0000001b0300780c */ /* 0x000fc80003f24270 */
[----:B------:R-:W-:-:S04]  /*5fb20*/  SEL R45, RZ, 0x4, !P1 ;  /* 0x00000004ff2d7807 */ /* 0x000fc80004800000 */
[----:B------:R-:W-:-:S04]  /*5fb30*/  SEL R45, R45, RZ, !P0 ;  /* 0x000000ff2d2d7207 */ /* 0x000fc80004000000 */
[----:B------:R-:W-:Y:S02]  /*5fb40*/  ISETP.NE.U32.AND P1, PT, R45, RZ, PT ;  /* 0x000000ff2d00720c */ /* 0x000fe40003f25070 */
[----:B----4-:R-:W-:-:S05]  /*5fb50*/  IADD3 R10, P3, R10, R242, RZ ;  /* 0x000000f20a0a7210 */ /* 0x010fca0007f7e0ff */
[----:B------:R-:W-:Y:S01]  /*5fb60*/  IMAD.X R11, R11, 0x1, R0, P3 ;  /* 0x000000010b0b7824 */ /* 0x000fe200018e0600 */
[----:B---3--:R-:W-:Y:S01]  /*5fb70*/  IADD3 R8, P4, R8, R242, RZ ;  /* 0x000000f208087210 */ /* 0x008fe20007f9e0ff */
[----:B------:R-:W-:Y:S01]  /*5fb80*/  STL [R1+0x1d44], R10 ;  /* 0x001d440a01007387 */ /* 0x000fe20000100800 */
[----:B-1----:R-:W-:Y:S02]  /*5fb90*/  IMAD.MOV.U32 R46, RZ, RZ, R10 ;  /* 0x000000ffff2e7224 */ /* 0x002fe400078e000a */
[----:B------:R-:W-:Y:S01]  /*5fba0*/  MOV R47, R11 ;  /* 0x0000000b002f7202 */ /* 0x000fe20000000f00 */
        /* <DEDUP_REMOVED lines=10> */
[----:B------:R-:W3:Y:S03]  /*5fc50*/  LDL.LU R8, [R1+0x1a4c] ;  /* 0x001a4c0001087983 */ /* 0x000ee60000300800 */
[----:B------:R1:W-:Y:S01]  /*5fc60*/  LDGSTS.E [R44+0xd800], [R46.64], P1 ;  /* 0x0d8000002e2c7fae */ /* 0x0003e20008921844 */
[----:B------:R-:W-:-:S05]  /*5fc70*/  IADD3 R6, P2, R6, R242, RZ ;  /* 0x000000f206067210 */ /* 0x000fca0007f5e0ff */
        /* <DEDUP_REMOVED lines=57> */
[----:B------:R-:W-:-:S05]  /*60010*/  IADD3 R6, P3, R6, R242, RZ ;  /* 0x000000f206067210 */ /* 0x000fca0007f7e0ff */
[----:B------:R-:W-:Y:S01]  /*60020*/  IMAD.X R7, R7, 0x1, R0, P3 ;  /* 0x0000000107077824 */ /* 0x000fe200018e0600 */
[----:B------:R-:W-:Y:S01]  /*60030*/  IADD3 R4, P4, R4, R242, RZ ;  /* 0x000000f204047210 */ /* 0x000fe20007f9e0ff */
        /* <DEDUP_REMOVED lines=17> */
[----:B------:R-:W-:Y:S11]  /*60150*/  ISETP.NE.U32.AND P1, PT, R45, RZ, PT ;  /* 0x000000ff2d00720c */ /* 0x000ff60003f25070 */
[----:B------:R-:W-:Y:S02]  /*60160*/  @!UPT UIADD3 URZ, URZ, URZ, URZ ;  /* 0x0000003f3f3ff290 */ /* 0x000fe4000fffe03f */
[----:B------:R1:W-:Y:S01]  /*60170*/  LDGSTS.E [R44+0x11800], [R46.64], P1 ;  /* 0x118000002e2c7fae */ /* 0x0003e20008921844 */
[----:B------:R-:W-:-:S05]  /*60180*/  IADD3 R14, P2, R14, R242, RZ ;  /* 0x000000f20e0e7210 */ /* 0x000fca0007f5e0ff */
[----:B------:R-:W-:Y:S01]  /*60190*/  IMAD.X R15, R15, 0x1, R0, P2 ;  /* 0x000000010f0f7824 */ /* 0x000fe200010e0600 */
[----:B------:R-:W-:Y:S01]  /*601a0*/  IADD3 R12, P3, R12, R242, RZ ;  /* 0x000000f20c0c7210 */ /* 0x000fe20007f7e0ff */
[----:B------:R-:W-:Y:S03]  /*601b0*/  STL [R1+0x1a3c], R14 ;  /* 0x001a3c0e01007387 */ /* 0x000fe60000100800 */
[----:B------:R-:W-:Y:S01]  /*601c0*/  IADD3.X R13, R13, R0, RZ, P3, !PT ;  /* 0x000000000d0d7210 */ /* 0x000fe20001ffe4ff */
[----:B-1----:R-:W-:Y:S02]  /*601d0*/  IMAD.MOV.U32 R46, RZ, RZ, R14 ;  /* 0x000000ffff2e7224 */ /* 0x002fe400078e000e */
        /* <DEDUP_REMOVED lines=34> */
[-C--:B------:R-:W-:Y:S02]  /*60400*/  IADD3 R6, P1, R6, R242.reuse, RZ ;  /* 0x000000f206067210 */ /* 0x080fe40007f3e0ff */
[----:B------:R-:W-:-:S03]  /*60410*/  IADD3 R4, P3, R4, R242, RZ ;  /* 0x000000f204047210 */ /* 0x000fc60007f7e0ff */
[----:B------:R-:W-:Y:S01]  /*60420*/  IMAD.X R7, R7, 0x1, R0, P1 ;  /* 0x0000000107077824 */ /* 0x000fe200008e0600 */
[----:B------:R-:W-:Y:S01]  /*60430*/  STL [R1+0x1a24], R6 ;  /* 0x001a240601007387 */ /* 0x000fe20000100800 */
        /* <DEDUP_REMOVED lines=16> */
[----:B------:R-:W-:-:S04]  /*60540*/  SEL R45, R45, RZ, !P0 ;  /* 0x000000ff2d2d7207 */ /* 0x000fc80004000000 */
[----:B------:R-:W-:Y:S02]  /*60550*/  ISETP.NE.U32.AND P1, PT, R45, RZ, PT ;  /* 0x000000ff2d00720c */ /* 0x000fe40003f25070 */
        /* <DEDUP_REMOVED lines=59> */
[-C--:B------:R-:W-:Y:S02]  /*60910*/  IADD3 R14, P1, R14, R242.reuse, RZ ;  /* 0x000000f20e0e7210 */ /* 0x080fe40007f3e0ff */
[----:B------:R-:W-:-:S03]  /*60920*/  IADD3 R12, P3, R12, R242, RZ ;  /* 0x000000f20c0c7210 */ /* 0x000fc60007f7e0ff */
[----:B------:R-:W-:Y:S01]  /*60930*/  IMAD.X R15, R15, 0x1, R0, P1 ;  /* 0x000000010f0f7824 */ /* 0x000fe200008e0600 */
[----:B------:R-:W-:Y:S01]  /*60940*/  STL [R1+0x19c0], R14 ;  /* 0x0019c00e01007387 */ /* 0x000fe20000100800 */
[----:B------:R-:W-:-:S03]  /*60950*/  IADD3.X R13, R13, R0, RZ, P3, !PT ;  /* 0x000000000d0d7210 */ /* 0x000fc60001ffe4ff */
[----:B------:R1:W-:Y:S01]  /*60960*/  STL [R1+0x19bc], R15 ;  /* 0x0019bc0f01007387 */ /* 0x0003e20000100800 */
[----:B------:R-:W-:Y:S02]  /*60970*/  STL [R1+0x19c8], R12 ;  /* 0x0019c80c01007387 */ /* 0x000fe40000100800 */
[----:B-1----:R-:W-:Y:S02]  /*60980*/  IMAD.MOV.U32 R46, RZ, RZ, R14 ;  /* 0x000000ffff2e7224 */ /* 0x002fe400078e000e */
[----:B------:R-:W-:Y:S01]  /*60990*/  IMAD.MOV.U32 R47, RZ, RZ, R15 ;  /* 0x000000ffff2f7224 */ /* 0x000fe200078e000f */
        /* <DEDUP_REMOVED lines=49> */
[----:B------:R-:W-:-:S02]  /*60cb0*/  ISETP.GT.AND P2, PT, R3, 0x37, PT ;  /* 0x000000370300780c */ /* 0x000fc40003f44270 */
[----:B------:R-:W-:-:S05]  /*60cc0*/  IADD3 R14, P3, R14, R242, RZ ;  /* 0x000000f20e0e7210 */ /* 0x000fca0007f7e0ff */
[----:B------:R-:W-:Y:S02]  /*60cd0*/  IMAD.X R15, R15, 0x1, R0, P3 ;  /* 0x000000010f0f7824 */ /* 0x000fe400018e0600 */
[----:B-1----:R-:W-:Y:S01]  /*60ce0*/  IMAD.MOV.U32 R46, RZ, RZ, R14 ;  /* 0x000000ffff2e7224 */ /* 0x002fe200078e000e */
[-C--:B------:R-:W-:Y:S02]  /*60cf0*/  IADD3 R12, P4, R12, R242.reuse, RZ ;  /* 0x000000f20c0c7210 */ /* 0x080fe40007f9e0ff */
[----:B------:R-:W-:Y:S01]  /*60d00*/  MOV R47, R15 ;  /* 0x0000000f002f7202 */ /* 0x000fe20000000f00 */
[----:B------:R-:W-:Y:S02]  /*60d10*/  STL [R1+0x19f0], R14 ;  /* 0x0019f00e01007387 */ /* 0x000fe40000100800 */
[----:B------:R-:W-:Y:S02]  /*60d20*/  IMAD.X R13, R13, 0x1, R0, P4 ;  /* 0x000000010d0d7824 */ /* 0x000fe400020e0600 */
[----:B------:R1:W-:Y:S01]  /*60d30*/  STL [R1+0x19ec], R15 ;  /* 0x0019ec0f01007387 */ /* 0x0003e20000100800 */
[----:B------:R-:W-:Y:S03]  /*60d40*/  STL [R1+0x19f8], R12 ;  /* 0x0019f80c01007387 */ /* 0x000fe60000100800 */
[----:B------:R1:W-:Y:S04]  /*60d50*/  LDGSTS.E [R44+0x19e00], [R46.64], P1 ;  /* 0x19e000002e2c7fae */ /* 0x0003e80008921844 */
[----:B------:R1:W-:Y:S01]  /*60d60*/  STL [R1+0x19f4], R13 ;  /* 0x0019f40d01007387 */ /* 0x0003e20000100800 */
[----:B------:R-:W2:Y:S02]  /*60d70*/  LDL.LU R49, [R1+0x1970] ;  /* 0x0019700001317983 */ /* 0x000ea40000300800 */
[----:B------:R-:W2:Y:S01]  /*60d80*/  LDL.LU R48, [R1+0x197c] ;  /* 0x00197c0001307983 */ /* 0x000ea20000300800 */
[----:B------:R-:W-:Y:S01]  /*60d90*/  SEL R45, RZ, 0x4, !P2 ;  /* 0x00000004ff2d7807 */ /* 0x000fe20005000000 */
[----:B-1----:R-:W2:Y:S03]  /*60da0*/  LDL.LU R15, [R1+0x1968] ;  /* 0x00196800010f7983 */ /* 0x002ea60000300800 */
[----:B------:R-:W-:Y:S01]  /*60db0*/  SEL R45, R45, RZ, !P0 ;  /* 0x000000ff2d2d7207 */ /* 0x000fe20004000000 */
[----:B------:R-:W2:Y:S02]  /*60dc0*/  LDL.LU R14, [R1+0x1974] ;  /* 0x00197400010e7983 */ /* 0x000ea40000300800 */
[----:B------:R-:W-:Y:S01]  /*60dd0*/  IMAD.MOV.U32 R47, RZ, RZ, R13 ;  /* 0x000000ffff2f7224 */ /* 0x000fe200078e000d */
[----:B------:R-:W-:Y:S01]  /*60de0*/  ISETP.NE.U32.AND P2, PT, R45, RZ, PT ;  /* 0x000000ff2d00720c */ /* 0x000fe20003f45070 */
[----:B------:R-:W-:Y:S11]  /*60df0*/  IMAD.MOV.U32 R46, RZ, RZ, R12 ;  /* 0x000000ffff2e7224 */ /* 0x000ff600078e000c */
[----:B------:R-:W-:Y:S01]  /*60e00*/  @!UPT UIADD3 URZ, URZ, URZ, URZ ;  /* 0x0000003f3f3ff290 */ /* 0x000fe2000fffe03f */
[----:B------:R1:W-:Y:S01]  /*60e10*/  LDGSTS.E [R44+0x1b800], [R46.64], P2 ;  /* 0x1b8000002e2c7fae */ /* 0x0003e20009121844 */
[-C--:B----4-:R-:W-:Y:S02]  /*60e20*/  IADD3 R10, P1, R10, R242.reuse, RZ ;  /* 0x000000f20a0a7210 */ /* 0x090fe40007f3e0ff */
[----:B---3--:R-:W-:-:S03]  /*60e30*/  IADD3 R8, P3, R8, R242, RZ ;  /* 0x000000f208087210 */ /* 0x008fc60007f7e0ff */
[----:B------:R-:W-:Y:S01]  /*60e40*/  IMAD.X R11, R11, 0x1, R0, P1 ;  /* 0x000000010b0b7824 */ /* 0x000fe200008e0600 */
[----:B------:R-:W-:Y:S01]  /*60e50*/  STL [R1+0x19fc], R10 ;  /* 0x0019fc0a01007387 */ /* 0x000fe20000100800 */
[----:B--2---:R-:W-:-:S03]  /*60e60*/  IADD3.X R9, R9, R0, RZ, P3, !PT ;  /* 0x0000000009097210 */ /* 0x004fc60001ffe4ff */
[----:B------:R2:W-:Y:S01]  /*60e70*/  STL [R1+0x1988], R11 ;  /* 0x0019880b01007387 */ /* 0x0005e20000100800 */
[----:B------:R-:W-:Y:S03]  /*60e80*/  STL [R1+0x198c], R8 ;  /* 0x00198c0801007387 */ /* 0x000fe60000100800 */
[----:B------:R3:W-:Y:S01]  /*60e90*/  STL [R1+0x1980], R9 ;  /* 0x0019800901007387 */ /* 0x0007e20000100800 */
[----:B------:R-:W4:Y:S03]  /*60ea0*/  LDL.LU R13, [R1+0x1960] ;  /* 0x00196000010d7983 */ /* 0x000f260000300800 */
[----:B------:R-:W4:Y:S01]  /*60eb0*/  LDL.LU R12, [R1+0x196c] ;  /* 0x00196c00010c7983 */ /* 0x000f220000300800 */
[----:B-1----:R-:W-:Y:S02]  /*60ec0*/  IMAD.MOV.U32 R46, RZ, RZ, R10 ;  /* 0x000000ffff2e7224 */ /* 0x002fe400078e000a */
[----:B------:R-:W-:-:S02]  /*60ed0*/  IMAD.MOV.U32 R47, RZ, RZ, R11 ;  /* 0x000000ffff2f7224 */ /* 0x000fc400078e000b */
[----:B--2---:R-:W2:Y:S01]  /*60ee0*/  LDL.LU R11, [R1+0x1a08] ;  /* 0x001a0800010b7983 */ /* 0x004ea20000300800 */
[----:B------:R-:W2:Y:S03]  /*60ef0*/  LDL.LU R10, [R1+0x1a0c] ;  /* 0x001a0c00010a7983 */ /* 0x000ea60000300800 */
[----:B------:R1:W-:Y:S02]  /*60f00*/  LDGSTS.E [R44+0x1ba00], [R46.64], P2 ;  /* 0x1ba000002e2c7fae */ /* 0x0003e40009121844 */
[----:B-1----:R-:W-:Y:S01]  /*60f10*/  MOV R47, R9 ;  /* 0x00000009002f7202 */ /* 0x002fe20000000f00 */
[----:B------:R-:W-:Y:S01]  /*60f20*/  IMAD.MOV.U32 R46, RZ, RZ, R8 ;  /* 0x000000ffff2e7224 */ /* 0x000fe200078e0008 */
[----:B---3--:R-:W3:Y:S01]  /*60f30*/  LDL.LU R9, [R1+0x1958] ;  /* 0x0019580001097983 */ /* 0x008ee20000300800 */
[----:B------:R-:W3:Y:S01]  /*60f40*/  LDL.LU R8, [R1+0x1964] ;  /* 0x0019640001087983 */ /* 0x000ee20000300800 */
[----:B------:R-:W-:-:S02]  /*60f50*/  IADD3 R6, P3, R6, R242, RZ ;  /* 0x000000f206067210 */ /* 0x000fc40007f7e0ff */
[----:B------:R1:W-:Y:S03]  /*60f60*/  LDGSTS.E [R44+0x1bc00], [R46.64], P2 ;  /* 0x1bc000002e2c7fae */ /* 0x0003e60009121844 */
[----:B------:R-:W-:Y:S01]  /*60f70*/  IMAD.X R7, R7, 0x1, R0, P3 ;  /* 0x0000000107077824 */ /* 0x000fe200018e0600 */
[----:B------:R-:W-:Y:S01]  /*60f80*/  IADD3 R4, P4, R4, R242, RZ ;  /* 0x000000f204047210 */ /* 0x000fe20007f9e0ff */
[----:B------:R-:W-:Y:S01]  /*60f90*/  STL [R1+0x1984], R6 ;  /* 0x0019840601007387 */ /* 0x000fe20000100800 */
[----:B-1----:R-:W-:Y:S02]  /*60fa0*/  IMAD.MOV.U32 R46, RZ, RZ, R6 ;  /* 0x000000ffff2e7224 */ /* 0x002fe400078e0006 */
[----:B------:R-:W-:Y:S01]  /*60fb0*/  MOV R47, R7 ;  /* 0x00000007002f7202 */ /* 0x000fe20000000f00 */
[----:B------:R-:W-:Y:S01]  /*60fc0*/  IMAD.X R5, R5, 0x1, R0, P4 ;  /* 0x0000000105057824 */ /* 0x000fe200020e0600 */
[----:B------:R-:W-:Y:S01]  /*60fd0*/  STL [R1+0x1978], R7 ;  /* 0x0019780701007387 */ /* 0x000fe20000100800 */
[----:B------:R-:W-:Y:S03]  /*60fe0*/  STL [R1+0x1a04], R4 ;  /* 0x001a040401007387 */ /* 0x000fe60000100800 */
[----:B------:R1:W-:Y:S04]  /*60ff0*/  LDGSTS.E [R44+0x1be00], [R46.64], P2 ;  /* 0x1be000002e2c7fae */ /* 0x0003e80009121844 */
[----:B------:R1:W-:Y:S02]  /*61000*/  STL [R1+0x1a00], R5 ;  /* 0x001a000501007387 */ /* 0x0003e40000100800 */
[----:B-1----:R-:W-:-:S02]  /*61010*/  IMAD.MOV.U32 R47, RZ, RZ, R5 ;  /* 0x000000ffff2f7224 */ /* 0x002fc400078e0005 */
[----:B------:R-:W-:Y:S01]  /*61020*/  IMAD.MOV.U32 R46, RZ, RZ, R4 ;  /* 0x000000ffff2e7224 */ /* 0x000fe200078e0004 */
[----:B------:R-:W3:Y:S01]  /*61030*/  LDL.LU R5, [R1+0x1950] ;  /* 0x0019500001057983 */ /* 0x000ee20000300800 */
[----:B------:R-:W3:Y:S02]  /*61040*/  LDL.LU R4, [R1+0x195c] ;  /* 0x00195c0001047983 */ /* 0x000ee40000300800 */
[----:B------:R-:W3:Y:S02]  /*61050*/  LDL.LU R7, [R1+0x194c] ;  /* 0x00194c0001077983 */ /* 0x000ee40000300800 */
[----:B------:R-:W3:Y:S01]  /*61060*/  LDL.LU R6, [R1+0x1954] ;  /* 0x0019540001067983 */ /* 0x000ee20000300800 */
[----:B------:R-:W-:-:S04]  /*61070*/  ISETP.GT.AND P1, PT, R3, 0x3b, PT ;  /* 0x0000003b0300780c */ /* 0x000fc80003f24270 */
[----:B------:R-:W-:-:S04]  /*61080*/  SEL R45, RZ, 0x4, !P1 ;  /* 0x00000004ff2d7807 */ /* 0x000fc80004800000 */
[----:B------:R-:W-:-:S04]  /*61090*/  SEL R45, R45, RZ, !P0 ;  /* 0x000000ff2d2d7207 */ /* 0x000fc80004000000 */
[----:B------:R-:W-:Y:S02]  /*610a0*/  ISETP.NE.U32.AND P1, PT, R45, RZ, PT ;  /* 0x000000ff2d00720c */ /* 0x000fe40003f25070 */
[----:B------:R-:W-:-:S05]  /*610b0*/  IADD3 R48, P2, R48, R242, RZ ;  /* 0x000000f230307210 */ /* 0x000fca0007f5e0ff */
[----:B------:R-:W-:Y:S01]  /*610c0*/  IMAD.X R49, R49, 0x1, R0, P2 ;  /* 0x0000000131317824 */ /* 0x000fe200010e0600 */
[----:B------:R-:W-:-:S05]  /*610d0*/  IADD3 R14, P3, R14, R242, RZ ;  /* 0x000000f20e0e7210 */ /* 0x000fca0007f7e0ff */
[----:B------:R1:W-:Y:S01]  /*610e0*/  LDGSTS.E [R44+0x1d800], [R46.64], P1 ;  /* 0x1d8000002e2c7fae */ /* 0x0003e20008921844 */
[----:B------:R-:W-:Y:S01]  /*610f0*/  IADD3.X R15, R15, R0, RZ, P3, !PT ;  /* 0x000000000f0f7210 */ /* 0x000fe20001ffe4ff */
[----:B-1----:R-:W-:Y:S02]  /*61100*/  IMAD.MOV.U32 R46, RZ, RZ, R48 ;  /* 0x000000ffff2e7224 */ /* 0x002fe400078e0030 */
[----:B------:R-:W-:-:S05]  /*61110*/  IMAD.MOV.U32 R47, RZ, RZ, R49 ;  /* 0x000000ffff2f7224 */ /* 0x000fca00078e0031 */
[----:B------:R1:W-:Y:S02]  /*61120*/  LDGSTS.E [R44+0x1da00], [R46.64], P1 ;  /* 0x1da000002e2c7fae */ /* 0x0003e40008921844 */
[----:B-1----:R-:W-:Y:S01]  /*61130*/  IMAD.MOV.U32 R46, RZ, RZ, R14 ;  /* 0x000000ffff2e7224 */ /* 0x002fe200078e000e */
[----:B------:R-:W-:-:S05]  /*61140*/  MOV R47, R15 ;  /* 0x0000000f002f7202 */ /* 0x000fca0000000f00 */
[----:B------:R1:W-:Y:S04]  /*61150*/  LDGSTS.E [R44+0x1dc00], [R46.64], P1 ;  /* 0x1dc000002e2c7fae */ /* 0x0003e80008921844 */
[----:B------:R-:W-:Y:S01]  /*61160*/  STL [R1+0x197c], R48 ;  /* 0x00197c3001007387 */ /* 0x000fe20000100800 */
[----:B------:R-:W-:Y:S02]  /*61170*/  STL [R1+0x1970], R49 ;  /* 0x0019703101007387 */ /* 0x000fe40000100800 */
[----:B------:R-:W-:Y:S02]  /*61180*/  STL [R1+0x1974], R14 ;  /* 0x0019740e01007387 */ /* 0x000fe40000100800 */
[----:B------:R1:W-:Y:S01]  /*61190*/  STL [R1+0x1968], R15 ;  /* 0x0019680f01007387 */ /* 0x0003e20000100800 */
[----:B------:R-:W-:-:S04]  /*611a0*/  ISETP.GT.AND P2, PT, R3, 0x3f, PT ;  /* 0x0000003f0300780c */ /* 0x000fc80003f44270 */
[----:B------:R-:W-:-:S04]  /*611b0*/  SEL R45, RZ, 0x4, !P2 ;  /* 0x00000004ff2d7807 */ /* 0x000fc80005000000 */
[----:B------:R-:W-:-:S04]  /*611c0*/  SEL R45, R45, RZ, !P0 ;  /* 0x000000ff2d2d7207 */ /* 0x000fc80004000000 */
[----:B------:R-:W-:Y:S02]  /*611d0*/  ISETP.NE.U32.AND P2, PT, R45, RZ, PT ;  /* 0x000000ff2d00720c */ /* 0x000fe40003f45070 */
[----:B----4-:R-:W-:-:S05]  /*611e0*/  IADD3 R12, P3, R12, R242, RZ ;  /* 0x000000f20c0c7210 */ /* 0x010fca0007f7e0ff */
[----:B------:R-:W-:Y:S02]  /*611f0*/  IMAD.X R13, R13, 0x1, R0, P3 ;  /* 0x000000010d0d7824 */ /* 0x000fe400018e0600 */
[----:B-1----:R-:W-:Y:S02]  /*61200*/  IMAD.MOV.U32 R46, RZ, RZ, R12 ;  /* 0x000000ffff2e7224 */ /* 0x002fe400078e000c */
[----:B------:R-:W-:-:S05]  /*61210*/  IMAD.MOV.U32 R47, RZ, RZ, R13 ;  /* 0x000000ffff2f7224 */ /* 0x000fca00078e000d */
[----:B------:R1:W-:Y:S01]  /*61220*/  LDGSTS.E [R44+0x1de00], [R46.64], P1 ;  /* 0x1de000002e2c7fae */ /* 0x0003e20008921844 */
[----:B--2---:R-:W-:-:S03]  /*61230*/  IADD3 R10, P1, R10, R242, RZ ;  /* 0x000000f20a0a7210 */ /* 0x004fc60007f3e0ff */
[----:B------:R-:W-:Y:S01]  /*61240*/  STL [R1+0x196c], R12 ;  /* 0x00196c0c01007387 */ /* 0x000fe20000100800 */
[----:B------:R-:W-:-:S03]  /*61250*/  IADD3.X R11, R11, R0, RZ, P1, !PT ;  /* 0x000000000b0b7210 */ /* 0x000fc60000ffe4ff */
[----:B------:R2:W-:Y:S01]  /*61260*/  STL [R1+0x1960], R13 ;  /* 0x0019600d01007387 */ /* 0x0005e20000100800 */
[----:B---3--:R-:W-:-:S03]  /*61270*/  IADD3 R8, P3, R8, R242, RZ ;  /* 0x000000f208087210 */ /* 0x008fc60007f7e0ff */
[----:B------:R-:W-:Y:S01]  /*61280*/  STL [R1+0x1a0c], R10 ;  /* 0x001a0c0a01007387 */ /* 0x000fe20000100800 */
[----:B------:R3:W-:Y:S03]  /*61290*/  STL [R1+0x1a08], R11 ;  /* 0x001a080b01007387 */ /* 0x0007e60000100800 */
[----:B------:R-:W-:Y:S01]  /*612a0*/  STL [R1+0x1964], R8 ;  /* 0x0019640801007387 */ /* 0x000fe20000100800 */
[----:B------:R-:W-:Y:S02]  /*612b0*/  IMAD.X R9, R9, 0x1, R0, P3 ;  /* 0x0000000109097824 */ /* 0x000fe400018e0600 */
[----:B------:R-:W4:Y:S03]  /*612c0*/  LDL.LU.64 R14, [R1+0x1938] ;  /* 0x00193800010e7983 */ /* 0x000f260000300a00 */
[----:B------:R3:W-:Y:S01]  /*612d0*/  STL [R1+0x1958], R9 ;  /* 0x0019580901007387 */ /* 0x0007e20000100800 */
[----:B------:R-:W4:Y:S02]  /*612e0*/  LDL.LU.64 R48, [R1+0x1918] ;  /* 0x0019180001307983 */ /* 0x000f240000300a00 */
[----:B--2---:R-:W2:Y:S02]  /*612f0*/  LDL.LU.64 R12, [R1+0x18f8] ;  /* 0x0018f800010c7983 */ /* 0x004ea40000300a00 */
[----:B-1----:R-:W-:-:S02]  /*61300*/  IMAD.MOV.U32 R46, RZ, RZ, R10 ;  /* 0x000000ffff2e7224 */ /* 0x002fc400078e000a */
[----:B------:R-:W-:Y:S02]  /*61310*/  IMAD.MOV.U32 R47, RZ, RZ, R11 ;  /* 0x000000ffff2f7224 */ /* 0x000fe400078e000b */
[----:B---3--:R-:W3:Y:S01]  /*61320*/  LDL.LU.64 R10, [R1+0x18d8] ;  /* 0x0018d800010a7983 */ /* 0x008ee20000300a00 */
[----:B------:R-:W2:Y:S03]  /*61330*/  LDL.LU.64 R54, [R1+0x18b8] ;  /* 0x0018b80001367983 */ /* 0x000ea60000300a00 */
[----:B------:R1:W-:Y:S01]  /*61340*/  LDGSTS.E [R44+0x1f800], [R46.64], P2 ;  /* 0x1f8000002e2c7fae */ /* 0x0003e20009121844 */
[-C--:B------:R-:W-:Y:S02]  /*61350*/  IADD3 R4, P1, R4, R242.reuse, RZ ;  /* 0x000000f204047210 */ /* 0x080fe40007f3e0ff */
[----:B------:R-:W-:-:S03]  /*61360*/  IADD3 R6, P3, R6, R242, RZ ;  /* 0x000000f206067210 */ /* 0x000fc60007f7e0ff */
[--C-:B------:R-:W-:Y:S01]  /*61370*/  IMAD.X R5, R5, 0x1, R0.reuse, P1 ;  /* 0x0000000105057824 */ /* 0x100fe200008e0600 */
[----:B------:R-:W-:Y:S01]  /*61380*/  STL [R1+0x195c], R4 ;  /* 0x00195c0401007387 */ /* 0x000fe20000100800 */
[----:B-1----:R-:W-:Y:S01]  /*61390*/  MOV R46, R8 ;  /* 0x00000008002e7202 */ /* 0x002fe20000000f00 */
[----:B------:R-:W-:Y:S02]  /*613a0*/  IMAD.MOV.U32 R47, RZ, RZ, R9 ;  /* 0x000000ffff2f7224 */ /* 0x000fe400078e0009 */
[----:B------:R-:W-:Y:S01]  /*613b0*/  STL [R1+0x1954], R6 ;  /* 0x0019540601007387 */ /* 0x000fe20000100800 */
[----:B------:R-:W-:-:S03]  /*613c0*/  IMAD.X R7, R7, 0x1, R0, P3 ;  /* 0x0000000107077824 */ /* 0x000fc600018e0600 */
[----:B------:R1:W-:Y:S01]  /*613d0*/  STL [R1+0x1950], R5 ;  /* 0x0019500501007387 */ /* 0x0003e20000100800 */
[----:B------:R-:W3:Y:S03]  /*613e0*/  LDL.LU.64 R8, [R1+0x1898] ;  /* 0x0018980001087983 */ /* 0x000ee60000300a00 */
[----:B------:R1:W-:Y:S04]  /*613f0*/  LDGSTS.E [R44+0x1fa00], [R46.64], P2 ;  /* 0x1fa000002e2c7fae */ /* 0x0003e80009121844 */
[----:B------:R1:W-:Y:S02]  /*61400*/  STL [R1+0x194c], R7 ;  /* 0x00194c0701007387 */ /* 0x0003e40000100800 */
[----:B-1----:R-:W-:Y:S01]  /*61410*/  MOV R46, R4 ;  /* 0x00000004002e7202 */ /* 0x002fe20000000f00 */
[----:B------:R-:W-:-:S02]  /*61420*/  IMAD.MOV.U32 R47, RZ, RZ, R5 ;  /* 0x000000ffff2f7224 */ /* 0x000fc400078e0005 */
[----:B------:R-:W3:Y:S04]  /*61430*/  LDL.LU.64 R4, [R1+0x1878] ;  /* 0x0018780001047983 */ /* 0x000ee80000300a00 */
[----:B------:R-:W1:Y:S01]  /*61440*/  S2R R80, SR_TID.X ;  /* 0x0000000000507919 */ /* 0x000e620000002100 */
[----:B------:R-:W3:Y:S03]  /*61450*/  LDL.LU.64 R60, [R1+0x1858] ;  /* 0x00185800013c7983 */ /* 0x000ee60000300a00 */
[----:B------:R1:W-:Y:S01]  /*61460*/  LDGSTS.E [R44+0x1fc00], [R46.64], P2 ;  /* 0x1fc000002e2c7fae */ /* 0x0003e20009121844 */
[----:B------:R-:W3:Y:S02]  /*61470*/  LDL.LU.64 R62, [R1+0x1838] ;  /* 0x00183800013e7983 */ /* 0x000ee40000300a00 */
[----:B------:R-:W3:Y:S02]  /*61480*/  LDL.LU.64 R64, [R1+0x1818] ;  /* 0x0018180001407983 */ /* 0x000ee40000300a00 */
[----:B------:R-:W3:Y:S02]  /*61490*/  LDL.LU.64 R66, [R1+0x17f8] ;  /* 0x0017f80001427983 */ /* 0x000ee40000300a00 */
[----:B-1----:R-:W-:Y:S01]  /*614a0*/  IMAD.MOV.U32 R46, RZ, RZ, R6 ;  /* 0x000000ffff2e7224 */ /* 0x002fe200078e0006 */
[----:B------:R-:W-:Y:S01]  /*614b0*/  MOV R6, c[0x0][0x18c] ;  /* 0x0000630000067a02 */ /* 0x000fe20000000f00 */
[----:B------:R-:W-:-:S04]  /*614c0*/  IMAD.MOV.U32 R47, RZ, RZ, R7 ;  /* 0x000000ffff2f7224 */ /* 0x000fc800078e0007 */
[----:B------:R-:W-:Y:S01]  /*614d0*/  IMAD.SHL.U32 R6, R6, 0x40, RZ ;  /* 0x0000004006067824 */ /* 0x000fe200078e00ff */
[----:B------:R4:W-:Y:S01]  /*614e0*/  LDGSTS.E [R44+0x1fe00], [R46.64], P2 ;  /* 0x1fe000002e2c7fae */ /* 0x0009e20009121844 */
[C---:B------:R-:W-:Y:S08]  /*614f0*/  HMMA.1688.F32.TF32 R16, R176.reuse, R18, R92 ;  /* 0x00000012b010723c */ /* 0x040ff0000008105c */
[----:B------:R-:W-:Y:S01]  /*61500*/  HMMA.1688.F32.TF32 R24, R176, R26, R88 ;  /* 0x0000001ab018723c */ /* 0x000fe20000081058 */
[----:B------:R-:W-:Y:S01]  /*61510*/  LOP3.LUT R81, R80, 0x3f, RZ, 0xc0, !PT ;  /* 0x0000003f50517812 */ /* 0x000fe200078ec0ff */
[----:B------:R-:W-:-:S06]  /*61520*/  IMAD.SHL.U32 R6, R6, 0x4, RZ ;  /* 0x0000000406067824 */ /* 0x000fcc00078e00ff */
[----:B------:R-:W-:Y:S08]  /*61530*/  HMMA.1688.F32.TF32 R28, R176, R30, R84 ;  /* 0x0000001eb01c723c */ /* 0x000ff00000081054 */
[----:B------:R-:W-:Y:S01]  /*61540*/  HMMA.1688.F32.TF32 R152, R180, R22, R152 ;  /* 0x00000016b498723c */ /* 0x000fe20000081098 */
[----:B------:R-:W-:-:S07]  /*61550*/  ISETP.GE.AND P1, PT, R81, R3, PT ;  /* 0x000000035100720c */ /* 0x000fce0003f26270 */
[----:B------:R-:W-:Y:S01]  /*61560*/  HMMA.1688.F32.TF32 R32, R176, R34, R164 ;  /* 0x00000022b020723c */ /* 0x000fe200000810a4 */
[----:B------:R-:W0:Y:S01]  /*61570*/  LDGDEPBAR ;  /* 0x00000000000079af */ /* 0x000e220000000000 */
[----:B------:R-:W-:-:S04]  /*61580*/  SEL R3, RZ, 0x4, P1 ;  /* 0x00000004ff037807 */ /* 0x000fc80000800000 */
[----:B------:R-:W-:-:S04]  /*61590*/  SEL R3, R3, RZ, !P0 ;  /* 0x000000ff03037207 */ /* 0x000fc80004000000 */
[----:B------:R-:W-:Y:S02]  /*615a0*/  ISETP.NE.U32.AND P0, PT, R3, RZ, PT ;  /* 0x000000ff0300720c */ /* 0x000fe40003f05070 */
[----:B----4-:R-:W-:-:S05]  /*615b0*/  IADD3 R44, P1, R14, R6, RZ ;  /* 0x000000060e2c7210 */ /* 0x010fca0007f3e0ff */
[----:B------:R-:W-:Y:S01]  /*615c0*/  IMAD.X R3, R15, 0x1, R2, P1 ;  /* 0x000000010f037824 */ /* 0x000fe200008e0602 */
[----:B------:R-:W-:Y:S01]  /*615d0*/  IADD3 R46, P1, R48, R6, RZ ;  /* 0x00000006302e7210 */ /* 0x000fe20007f3e0ff */
[----:B------:R-:W4:Y:S03]  /*615e0*/  LDL.LU.64 R14, [R1+0x17d8] ;  /* 0x0017d800010e7983 */ /* 0x000f260000300a00 */
[----:B------:R-:W-:Y:S01]  /*615f0*/  IADD3.X R45, R49, R2, RZ, P1, !PT ;  /* 0x00000002312d7210 */ /* 0x000fe20000ffe4ff */
[----:B--2---:R-:W-:-:S05]  /*61600*/  IADD3 R48, P1, R12, R6, RZ ;  /* 0x000000060c307210 */ /* 0x004fca0007f3e0ff */
[--C-:B------:R-:W-:Y:S01]  /*61610*/  IMAD.X R47, R13, 0x1, R2.reuse, P1 ;  /* 0x000000010d2f7824 */ /* 0x100fe200008e0602 */
[-C--:B---3--:R-:W-:Y:S01]  /*61620*/  IADD3 R50, P1, R10, R6.reuse, RZ ;  /* 0x000000060a327210 */ /* 0x088fe20007f3e0ff */
[----:B------:R-:W2:Y:S04]  /*61630*/  LDL.LU.64 R12, [R1+0x1540] ;  /* 0x00154000010c7983 */ /* 0x000ea80000300a00 */
[--C-:B------:R-:W-:Y:S01]  /*61640*/  IMAD.X R49, R11, 0x1, R2.reuse, P1 ;  /* 0x000000010b317824 */ /* 0x100fe200008e0602 */
[-C--:B------:R-:W-:Y:S01]  /*61650*/  IADD3 R52, P1, R54, R6.reuse, RZ ;  /* 0x0000000636347210 */ /* 0x080fe20007f3e0ff */
[----:B------:R-:W3:Y:S04]  /*61660*/  LDL.LU.64 R10, [R1+0x17a0] ;  /* 0x0017a000010a7983 */ /* 0x000ee80000300a00 */
[----:B------:R-:W-:Y:S01]  /*61670*/  IMAD.X R51, R55, 0x1, R2, P1 ;  /* 0x0000000137337824 */ /* 0x000fe200008e0602 */
[----:B------:R-:W-:-:S04]  /*61680*/  IADD3 R54, P1, R8, R6, RZ ;  /* 0x0000000608367210 */ /* 0x000fc80007f3e0ff */
[----:B------:R-:W-:Y:S02]  /*61690*/  IADD3.X R53, R9, R2, RZ, P1, !PT ;  /* 0x0000000209357210 */ /* 0x000fe40000ffe4ff */
[----:B------:R-:W3:Y:S01]  /*616a0*/  LDL.LU.64 R8, [R1+0x1780] ;  /* 0x0017800001087983 */ /* 0x000ee20000300a00 */
[----:B------:R-:W-:-:S05]  /*616b0*/  IADD3 R56, P1, R4, R6, RZ ;  /* 0x0000000604387210 */ /* 0x000fca0007f3e0ff */
[--C-:B------:R-:W-:Y:S02]  /*616c0*/  IMAD.X R55, R5, 0x1, R2.reuse, P1 ;  /* 0x0000000105377824 */ /* 0x100fe400008e0602 */
[----:B------:R-:W3:Y:S01]  /*616d0*/  LDL.LU.64 R4, [R1+0x1760] ;  /* 0x0017600001047983 */ /* 0x000ee20000300a00 */
[----:B------:R-:W3:Y:S02]  /*616e0*/  LDL.LU.64 R76, [R1+0x1740] ;  /* 0x00174000014c7983 */ /* 0x000ee40000300a00 */
[----:B------:R-:W3:Y:S02]  /*616f0*/  LDL.LU.64 R78, [R1+0x1720] ;  /* 0x00172000014e7983 */ /* 0x000ee40000300a00 */
[----:B------:R-:W3:Y:S01]  /*61700*/  LDL.LU.64 R98, [R1+0x1700] ;  /* 0x0017000001627983 */ /* 0x000ee20000300a00 */
[----:B------:R-:W3:Y:S01]  /*61710*/  LDL.LU.64 R96, [R1+0x1560] ;  /* 0x0015600001607983 */ /* 0x000ee20000300a00 */
[----:B------:R-:W3:Y:S02]  /*61720*/  LDL.LU.64 R94, [R1+0x16e0] ;  /* 0x0016e000015e7983 */ /* 0x000ee40000300a00 */
[----:B------:R-:W3:Y:S01]  /*61730*/  LDL.LU.64 R92, [R1+0x16c0] ;  /* 0x0016c000015c7983 */ /* 0x000ee20000300a00 */
[-C--:B------:R-:W-:Y:S01]  /*61740*/  IADD3 R58, P1, R60, R6.reuse, RZ ;  /* 0x000000063c3a7210 */ /* 0x080fe20007f3e0ff */
[----:B------:R-:W3:Y:S01]  /*61750*/  LDL.LU.64 R90, [R1+0x16a0] ;  /* 0x0016a000015a7983 */ /* 0x000ee20000300a00 */
[----:B------:R-:W3:Y:S02]  /*61760*/  LDL.LU.64 R88, [R1+0x1680] ;  /* 0x0016800001587983 */ /* 0x000ee40000300a00 */
[----:B------:R-:W3:Y:S02]  /*61770*/  LDL.LU.64 R86, [R1+0x1660] ;  /* 0x0016600001567983 */ /* 0x000ee40000300a00 */
[----:B------:R-:W3:Y:S02]  /*61780*/  LDL.LU.64 R84, [R1+0x1640] ;  /* 0x0016400001547983 */ /* 0x000ee40000300a00 */
[--C-:B------:R-:W-:Y:S01]  /*61790*/  IMAD.X R57, R61, 0x1, R2.reuse, P1 ;  /* 0x000000013d397824 */ /* 0x100fe200008e0602 */
[-C--:B------:R-:W-:Y:S01]  /*617a0*/  IADD3 R60, P1, R62, R6.reuse, RZ ;  /* 0x000000063e3c7210 */ /* 0x080fe20007f3e0ff */
[----:B------:R-:W3:Y:S04]  /*617b0*/  LDL.LU.64 R82, [R1+0x1620] ;  /* 0x0016200001527983 */ /* 0x000ee80000300a00 */
[----:B------:R-:W-:Y:S01]  /*617c0*/  IMAD.X R59, R63, 0x1, R2, P1 ;  /* 0x000000013f3b7824 */ /* 0x000fe200008e0602 */
[----:B------:R-:W-:-:S04]  /*617d0*/  IADD3 R62, P1, R64, R6, RZ ;  /* 0x00000006403e7210 */ /* 0x000fc80007f3e0ff */
[----:B------:R-:W-:Y:S01]  /*617e0*/  IADD3.X R61, R65, R2, RZ, P1, !PT ;  /* 0x00000002413d7210 */ /* 0x000fe20000ffe4ff */
[----:B------:R-:W-:-:S05]  /*617f0*/  IADD3 R64, P1, R66, R6, RZ ;  /* 0x0000000642407210 */ /* 0x000fca0007f3e0ff */
[----:B------:R-:W-:Y:S01]  /*61800*/  IMAD.X R63, R67, 0x1, R2, P1 ;  /* 0x00000001433f7824 */ /* 0x000fe200008e0602 */
[----:B----4-:R-:W-:-:S05]  /*61810*/  IADD3 R66, P1, R14, R6, RZ ;  /* 0x000000060e427210 */ /* 0x010fca0007f3e0ff */
[----:B------:R-:W-:Y:S02]  /*61820*/  IMAD.X R65, R15, 0x1, R2, P1 ;  /* 0x000000010f417824 */ /* 0x000fe400008e0602 */
[----:B------:R-:W4:Y:S01]  /*61830*/  LDL.LU.64 R14, [R1+0x1600] ;  /* 0x00160000010e7983 */ /* 0x000f220000300a00 */
[----:B--2---:R-:W-:-:S05]  /*61840*/  IADD3 R240, P1, R12, R6, RZ ;  /* 0x000000060cf07210 */ /* 0x004fca0007f3e0ff */
[----:B------:R-:W-:Y:S01]  /*61850*/  IMAD.X R199, R13, 0x1, R2, P1 ;  /* 0x000000010dc77824 */ /* 0x000fe200008e0602 */
[----:B---3--:R-:W-:Y:S01]  /*61860*/  IADD3 R68, P1, R10, R6, RZ ;  /* 0x000000060a447210 */ /* 0x008fe20007f3e0ff */
[----:B------:R-:W2:Y:S03]  /*61870*/  LDL.LU.64 R12, [R1+0x15e0] ;  /* 0x0015e000010c7983 */ /* 0x000ea60000300a00 */
[----:B------:R-:W-:Y:S02]  /*61880*/  IADD3.X R67, R11, R2, RZ, P1, !PT ;  /* 0x000000020b437210 */ /* 0x000fe40000ffe4ff */
[----:B------:R-:W3:Y:S01]  /*61890*/  LDL.LU.64 R10, [R1+0x15c0] ;  /* 0x0015c000010a7983 */ /* 0x000ee20000300a00 */
[----:B------:R-:W-:-:S05]  /*618a0*/  IADD3 R70, P1, R8, R6, RZ ;  /* 0x0000000608467210 */ /* 0x000fca0007f3e0ff */
[----:B------:R-:W-:Y:S02]  /*618b0*/  IMAD.X R69, R9, 0x1, R2, P1 ;  /* 0x0000000109457824 */ /* 0x000fe400008e0602 */
[----:B------:R-:W3:Y:S01]  /*618c0*/  LDL.LU.64 R8, [R1+0x15a0] ;  /* 0x0015a00001087983 */ /* 0x000ee20000300a00 */
[----:B------:R-:W-:-:S05]  /*618d0*/  IADD3 R72, P1, R4, R6, RZ ;  /* 0x0000000604487210 */ /* 0x000fca0007f3e0ff */
[----:B------:R-:W-:Y:S02]  /*618e0*/  IMAD.X R71, R5, 0x1, R2, P1 ;  /* 0x0000000105477824 */ /* 0x000fe400008e0602 */
[----:B------:R-:W3:Y:S01]  /*618f0*/  LDL.LU.64 R4, [R1+0x1580] ;  /* 0x0015800001047983 */ /* 0x000ee20000300a00 */
[----:B------:R-:W-:-:S05]  /*61900*/  IADD3 R74, P1, R76, R6, RZ ;  /* 0x000000064c4a7210 */ /* 0x000fca0007f3e0ff */
[----:B------:R-:W-:Y:S01]  /*61910*/  IMAD.X R73, R77, 0x1, R2, P1 ;  /* 0x000000014d497824 */ /* 0x000fe200008e0602 */
[----:B------:R-:W-:-:S04]  /*61920*/  IADD3 R76, P1, R78, R6, RZ ;  /* 0x000000064e4c7210 */ /* 0x000fc80007f3e0ff */
[----:B------:R-:W-:Y:S01]  /*61930*/  IADD3.X R75, R79, R2, RZ, P1, !PT ;  /* 0x000000024f4b7210 */ /* 0x000fe20000ffe4ff */
[----:B------:R-:W-:Y:S01]  /*61940*/  IADD3 R78, P1, R98, R6, RZ ;  /* 0x00000006624e7210 */ /* 0x000fe20007f3e0ff */
[----:B------:R-:W-:Y:S04]  /*61950*/  HMMA.1688.F32.TF32 R20, R176, R22, R160 ;  /* 0x00000016b014723c */ /* 0x000fe800000810a0 */
[----:B------:R-:W-:-:S03]  /*61960*/  IMAD.X R77, R99, 0x1, R2, P1 ;  /* 0x00000001634d7824 */ /* 0x000fc600008e0602 */
[----:B------:R-:W-:-:S05]  /*61970*/  IADD3 R176, P1, R96, R6, RZ ;  /* 0x0000000660b07210 */ /* 0x000fca0007f3e0ff */
[----:B------:R-:W-:Y:S01]  /*61980*/  IMAD.X R79, R97, 0x1, R2, P1 ;  /* 0x00000001614f7824 */ /* 0x000fe200008e0602 */
[----:B------:R-:W-:-:S05]  /*61990*/  IADD3 R178, P1, R94, R6, RZ ;  /* 0x000000065eb27210 */ /* 0x000fca0007f3e0ff */
[----:B------:R-:W-:Y:S01]  /*619a0*/  IMAD.X R177, R95, 0x1, R2, P1 ;  /* 0x000000015fb17824 */ /* 0x000fe200008e0602 */
[----:B------:R-:W-:-:S04]  /*619b0*/  IADD3 R180, P1, R92, R6, RZ ;  /* 0x000000065cb47210 */ /* 0x000fc80007f3e0ff */
[----:B------:R-:W-:Y:S01]  /*619c0*/  IADD3.X R179, R93, R2, RZ, P1, !PT ;  /* 0x000000025db37210 */ /* 0x000fe20000ffe4ff */
[----:B------:R-:W-:-:S05]  /*619d0*/  IADD3 R182, P1, R90, R6, RZ ;  /* 0x000000065ab67210 */ /* 0x000fca0007f3e0ff */
[----:B------:R-:W-:Y:S01]  /*619e0*/  IMAD.X R181, R91, 0x1, R2, P1 ;  /* 0x000000015bb57824 */ /* 0x000fe200008e0602 */
[----:B------:R-:W-:-:S05]  /*619f0*/  IADD3 R184, P1, R88, R6, RZ ;  /* 0x0000000658b87210 */ /* 0x000fca0007f3e0ff */
[----:B------:R-:W-:Y:S01]  /*61a00*/  IMAD.X R183, R89, 0x1, R2, P1 ;  /* 0x0000000159b77824 */ /* 0x000fe200008e0602 */
[----:B------:R-:W-:-:S05]  /*61a10*/  IADD3 R186, P1, R86, R6, RZ ;  /* 0x0000000656ba7210 */ /* 0x000fca0007f3e0ff */
[----:B------:R-:W-:Y:S01]  /*61a20*/  IMAD.X R185, R87, 0x1, R2, P1 ;  /* 0x0000000157b97824 */ /* 0x000fe200008e0602 */
[----:B------:R-:W-:-:S04]  /*61a30*/  IADD3 R188, P1, R84, R6, RZ ;  /* 0x0000000654bc7210 */ /* 0x000fc80007f3e0ff */
[----:B------:R-:W-:Y:S01]  /*61a40*/  IADD3.X R187, R85, R2, RZ, P1, !PT ;  /* 0x0000000255bb7210 */ /* 0x000fe20000ffe4ff */
[----:B------:R-:W-:-:S05]  /*61a50*/  IADD3 R190, P1, R82, R6, RZ ;  /* 0x0000000652be7210 */ /* 0x000fca0007f3e0ff */
[----:B------:R-:W-:Y:S02]  /*61a60*/  IMAD.X R189, R83, 0x1, R2, P1 ;  /* 0x0000000153bd7824 */ /* 0x000fe400008e0602 */
[----:B------:R-:W-:Y:S01]  /*61a70*/  IMAD.MOV.U32 R104, RZ, RZ, R44 ;  /* 0x000000ffff687224 */ /* 0x000fe200078e002c */
[----:B------:R-:W-:Y:S01]  /*61a80*/  MOV R105, R3 ;  /* 0x0000000300697202 */ /* 0x000fe20000000f00 */
[----:B------:R-:W-:Y:S02]  /*61a90*/  IMAD.MOV.U32 R106, RZ, RZ, R46 ;  /* 0x000000ffff6a7224 */ /* 0x000fe400078e002e */
[----:B------:R-:W-:Y:S02]  /*61aa0*/  IMAD.MOV.U32 R107, RZ, RZ, R45 ;  /* 0x000000ffff6b7224 */ /* 0x000fe400078e002d */
[----:B------:R-:W-:Y:S01]  /*61ab0*/  IMAD.MOV.U32 R46, RZ, RZ, R48 ;  /* 0x000000ffff2e7224 */ /* 0x000fe200078e0030 */
[----:B------:R-:W-:Y:S01]  /*61ac0*/  MOV R210, R50 ;  /* 0x0000003200d27202 */ /* 0x000fe20000000f00 */
[----:B------:R-:W-:-:S02]  /*61ad0*/  IMAD.MOV.U32 R211, RZ, RZ, R49 ;  /* 0x000000ffffd37224 */ /* 0x000fc400078e0031 */
[----:B------:R-:W-:Y:S02]  /*61ae0*/  IMAD.MOV.U32 R208, RZ, RZ, R52 ;  /* 0x000000ffffd07224 */ /* 0x000fe400078e0034 */
[----:B------:R-:W-:Y:S01]  /*61af0*/  IMAD.MOV.U32 R209, RZ, RZ, R51 ;  /* 0x000000ffffd17224 */ /* 0x000fe200078e0033 */
[----:B------:R1:W-:Y:S01]  /*61b00*/  STL.64 [R1+0x1938], R104 ;  /* 0x0019386801007387 */ /* 0x0003e20000100a00 */
[----:B------:R-:W-:Y:S01]  /*61b10*/  MOV R202, R54 ;  /* 0x0000003600ca7202 */ /* 0x000fe20000000f00 */
[----:B------:R-:W-:Y:S02]  /*61b20*/  IMAD.MOV.U32 R203, RZ, RZ, R53 ;  /* 0x000000ffffcb7224 */ /* 0x000fe400078e0035 */
[----:B------:R1:W-:Y:S02]  /*61b30*/  STL.64 [R1+0x1918], R106 ;  /* 0x0019186a01007387 */ /* 0x0003e40000100a00 */
[----:B------:R-:W-:Y:S02]  /*61b40*/  IMAD.MOV.U32 R200, RZ, RZ, R56 ;  /* 0x000000ffffc87224 */ /* 0x000fe400078e0038 */
[----:B------:R-:W-:Y:S01]  /*61b50*/  IMAD.MOV.U32 R201, RZ, RZ, R55 ;  /* 0x000000ffffc97224 */ /* 0x000fe200078e0037 */
[----:B------:R-:W-:Y:S01]  /*61b60*/  STL.64 [R1+0x18f8], R46 ;  /* 0x0018f82e01007387 */ /* 0x000fe20000100a00 */
[----:B------:R-:W-:Y:S01]  /*61b70*/  MOV R174, R58 ;  /* 0x0000003a00ae7202 */ /* 0x000fe20000000f00 */
[----:B------:R-:W-:-:S02]  /*61b80*/  IMAD.MOV.U32 R175, RZ, RZ, R57 ;  /* 0x000000ffffaf7224 */ /* 0x000fc400078e0039 */
[----:B------:R-:W-:Y:S02]  /*61b90*/  STL.64 [R1+0x18d8], R210 ;  /* 0x0018d8d201007387 */ /* 0x000fe40000100a00 */
[----:B------:R-:W-:Y:S02]  /*61ba0*/  IMAD.MOV.U32 R172, RZ, RZ, R60 ;  /* 0x000000ffffac7224 */ /* 0x000fe400078e003c */
[----:B------:R-:W-:Y:S01]  /*61bb0*/  IMAD.MOV.U32 R173, RZ, RZ, R59 ;  /* 0x000000ffffad7224 */ /* 0x000fe200078e003b */
[----:B------:R-:W-:Y:S01]  /*61bc0*/  STL.64 [R1+0x18b8], R208 ;  /* 0x0018b8d001007387 */ /* 0x000fe20000100a00 */
[----:B------:R-:W-:Y:S01]  /*61bd0*/  MOV R170, R62 ;  /* 0x0000003e00aa7202 */ /* 0x000fe20000000f00 */
[----:B------:R-:W-:Y:S02]  /*61be0*/  IMAD.MOV.U32 R171, RZ, RZ, R61 ;  /* 0x000000ffffab7224 */ /* 0x000fe400078e003d */
[----:B------:R-:W-:Y:S02]  /*61bf0*/  STL.64 [R1+0x1898], R202 ;  /* 0x001898ca01007387 */ /* 0x000fe40000100a00 */
[----:B------:R-:W-:-:S02]  /*61c00*/  IMAD.MOV.U32 R168, RZ, RZ, R64 ;  /* 0x000000ffffa87224 */ /* 0x000fc400078e0040 */
[----:B------:R-:W-:Y:S01]  /*61c10*/  IMAD.MOV.U32 R169, RZ, RZ, R63 ;  /* 0x000000ffffa97224 */ /* 0x000fe200078e003f */
[----:B------:R-:W-:Y:S01]  /*61c20*/  STL.64 [R1+0x1878], R200 ;  /* 0x001878c801007387 */ /* 0x000fe20000100a00 */
[----:B------:R-:W-:Y:S01]  /*61c30*/  MOV R166, R66 ;  /* 0x0000004200a67202 */ /* 0x000fe20000000f00 */
[----:B------:R-:W-:Y:S02]  /*61c40*/  IMAD.MOV.U32 R167, RZ, RZ, R65 ;  /* 0x000000ffffa77224 */ /* 0x000fe400078e0041 */
[----:B------:R-:W-:Y:S02]  /*61c50*/  STL.64 [R1+0x1858], R174 ;  /* 0x001858ae01007387 */ /* 0x000fe40000100a00 */
[----:B------:R-:W-:Y:S02]  /*61c60*/  IMAD.MOV.U32 R164, RZ, RZ, R68 ;  /* 0x000000ffffa47224 */ /* 0x000fe400078e0044 */
[----:B------:R-:W-:Y:S01]  /*61c70*/  IMAD.MOV.U32 R165, RZ, RZ, R67 ;  /* 0x000000ffffa57224 */ /* 0x000fe200078e0043 */
[----:B------:R-:W-:Y:S01]  /*61c80*/  STL.64 [R1+0x1838], R172 ;  /* 0x001838ac01007387 */ /* 0x000fe20000100a00 */
[----:B------:R-:W-:Y:S01]  /*61c90*/  MOV R162, R70 ;  /* 0x0000004600a27202 */ /* 0x000fe20000000f00 */
[----:B------:R-:W-:-:S02]  /*61ca0*/  IMAD.MOV.U32 R163, RZ, RZ, R69 ;  /* 0x000000ffffa37224 */ /* 0x000fc400078e0045 */
[----:B------:R-:W-:Y:S01]  /*61cb0*/  STL.64 [R1+0x1818], R170 ;  /* 0x001818aa01007387 */ /* 0x000fe20000100a00 */
[----:B------:R-:W-:Y:S01]  /*61cc0*/  STL.64 [R1+0x17f8], R168 ;  /* 0x0017f8a801007387 */ /* 0x000fe20000100a00 */
[----:B------:R-:W-:Y:S01]  /*61cd0*/  MOV R160, R74 ;  /* 0x0000004a00a07202 */ /* 0x000fe20000000f00 */
[----:B------:R-:W-:Y:S02]  /*61ce0*/  IMAD.MOV.U32 R161, RZ, RZ, R73 ;  /* 0x000000ffffa17224 */ /* 0x000fe400078e0049 */
[----:B------:R-:W-:Y:S01]  /*61cf0*/  STL.64 [R1+0x17d8], R166 ;  /* 0x0017d8a601007387 */ /* 0x000fe20000100a00 */
[----:B------:R-:W-:Y:S01]  /*61d00*/  STL.64 [R1+0x17a0], R164 ;  /* 0x0017a0a401007387 */ /* 0x000fe20000100a00 */
[----:B------:R-:W-:Y:S01]  /*61d10*/  MOV R158, R78 ;  /* 0x0000004e009e7202 */ /* 0x000fe20000000f00 */
[----:B------:R-:W-:Y:S02]  /*61d20*/  IMAD.MOV.U32 R159, RZ, RZ, R77 ;  /* 0x000000ffff9f7224 */ /* 0x000fe400078e004d */
[----:B------:R-:W-:Y:S02]  /*61d30*/  STL.64 [R1+0x1780], R162 ;  /* 0x001780a201007387 */ /* 0x000fe40000100a00 */
[----:B------:R-:W-:-:S02]  /*61d40*/  IMAD.MOV.U32 R82, RZ, RZ, R176 ;  /* 0x000000ffff527224 */ /* 0x000fc400078e00b0 */
[----:B------:R-:W-:Y:S01]  /*61d50*/  IMAD.MOV.U32 R83, RZ, RZ, R79 ;  /* 0x000000ffff537224 */ /* 0x000fe200078e004f */
[----:B------:R-:W-:Y:S01]  /*61d60*/  MOV R156, R178 ;  /* 0x000000b2009c7202 */ /* 0x000fe20000000f00 */
[----:B------:R-:W-:Y:S01]  /*61d70*/  IMAD.MOV.U32 R157, RZ, RZ, R177 ;  /* 0x000000ffff9d7224 */ /* 0x000fe200078e00b1 */
[----:B------:R-:W-:Y:S01]  /*61d80*/  MOV R98, R182 ;  /* 0x000000b600627202 */ /* 0x000fe20000000f00 */
[----:B------:R-:W-:Y:S01]  /*61d90*/  IMAD.MOV.U32 R99, RZ, RZ, R181 ;  /* 0x000000ffff637224 */ /* 0x000fe200078e00b5 */
[----:B------:R-:W-:Y:S01]  /*61da0*/  MOV R96, R186 ;  /* 0x000000ba00607202 */ /* 0x000fe20000000f00 */
[----:B------:R-:W-:Y:S02]  /*61db0*/  IMAD.MOV.U32 R97, RZ, RZ, R185 ;  /* 0x000000ffff617224 */ /* 0x000fe400078e00b9 */
[----:B------:R-:W-:Y:S02]  /*61dc0*/  IMAD.MOV.U32 R94, RZ, RZ, R188 ;  /* 0x000000ffff5e7224 */ /* 0x000fe400078e00bc */
[----:B------:R-:W-:Y:S01]  /*61dd0*/  IMAD.MOV.U32 R95, RZ, RZ, R187 ;  /* 0x000000ffff5f7224 */ /* 0x000fe200078e00bb */
[----:B------:R-:W-:Y:S01]  /*61de0*/  MOV R92, R190 ;  /* 0x000000be005c7202 */ /* 0x000fe20000000f00 */
[----:B------:R-:W-:Y:S01]  /*61df0*/  IMAD.MOV.U32 R93, RZ, RZ, R189 ;  /* 0x000000ffff5d7224 */ /* 0x000fe200078e00bd */
[----:B----4-:R-:W-:-:S02]  /*61e00*/  IADD3 R192, P1, R14, R6, RZ ;  /* 0x000000060ec07210 */ /* 0x010fc40007f3e0ff */
[----:B------:R-:W4:Y:S03]  /*61e10*/  S2R R14, SR_TID.X ;  /* 0x00000000000e7919 */ /* 0x000f260000002100 */
[----:B------:R-:W-:Y:S01]  /*61e20*/  IMAD.X R191, R15, 0x1, R2, P1 ;  /* 0x000000010fbf7824 */ /* 0x000fe200008e0602 */
[----:B--2---:R-:W-:-:S05]  /*61e30*/  IADD3 R194, P1, R12, R6, RZ ;  /* 0x000000060cc27210 */ /* 0x004fca0007f3e0ff */
[----:B------:R-:W-:Y:S01]  /*61e40*/  IMAD.X R193, R13, 0x1, R2, P1 ;  /* 0x000000010dc17824 */ /* 0x000fe200008e0602 */
[----:B---3--:R-:W-:-:S04]  /*61e50*/  IADD3 R196, P1, R10, R6, RZ ;  /* 0x000000060ac47210 */ /* 0x008fc80007f3e0ff */
[----:B------:R-:W-:Y:S02]  /*61e60*/  IADD3.X R195, R11, R2, RZ, P1, !PT ;  /* 0x000000020bc37210 */ /* 0x000fe40000ffe4ff */
[----:B----4-:R-:W-:Y:S01]  /*61e70*/  LOP3.LUT R15, R14, 0x3f, RZ, 0xc0, !PT ;  /* 0x0000003f0e0f7812 */ /* 0x010fe200078ec0ff */
[----:B------:R-:W-:Y:S02]  /*61e80*/  SHF.R.S32.HI R14, RZ, 0x6, R14 ;  /* 0x00000006ff0e7819 */ /* 0x000fe4000001140e */
[----:B------:R-:W-:Y:S01]  /*61e90*/  IMAD.MOV.U32 R12, RZ, RZ, R72 ;  /* 0x000000ffff0c7224 */ /* 0x000fe200078e0048 */
[----:B------:R-:W-:Y:S02]  /*61ea0*/  SHF.L.U32 R15, R15, 0x2, RZ ;  /* 0x000000020f0f7819 */ /* 0x000fe400000006ff */
[----:B------:R-:W-:Y:S01]  /*61eb0*/  SGXT R14, R14, 0x1 ;  /* 0x000000010e0e781a */ /* 0x000fe20000000200 */
[----:B------:R-:W-:Y:S02]  /*61ec0*/  IMAD.MOV.U32 R13, RZ, RZ, R71 ;  /* 0x000000ffff0d7224 */ /* 0x000fe400078e0047 */
[----:B------:R-:W-:Y:S01]  /*61ed0*/  IMAD.MOV.U32 R10, RZ, RZ, R76 ;  /* 0x000000ffff0a7224 */ /* 0x000fe200078e004c */
[----:B------:R-:W-:Y:S01]  /*61ee0*/  IADD3 R198, P1, R8, R6, RZ ;  /* 0x0000000608c67210 */ /* 0x000fe20007f3e0ff */
[----:B------:R-:W-:Y:S01]  /*61ef0*/  IMAD.MOV.U32 R11, RZ, RZ, R75 ;  /* 0x000000ffff0b7224 */ /* 0x000fe200078e004b */
[----:B------:R-:W-:-:S03]  /*61f00*/  LOP3.LUT R14, R15, 0x110, R14, 0x78, !PT ;  /* 0x000001100f0e7812 */ /* 0x000fc600078e780e */
[----:B------:R-:W-:Y:S01]  /*61f10*/  IMAD.X R197, R9, 0x1, R2, P1 ;  /* 0x0000000109c57824 */ /* 0x000fe200008e0602 */
[----:B------:R-:W-:Y:S01]  /*61f20*/  STL.64 [R1+0x1760], R12 ;  /* 0x0017600c01007387 */ /* 0x000fe20000100a00 */
[----:B------:R-:W-:Y:S02]  /*61f30*/  STL.64 [R1+0x1740], R160 ;  /* 0x001740a001007387 */ /* 0x000fe40000100a00 */
[----:B------:R-:W-:Y:S02]  /*61f40*/  IMAD.MOV.U32 R8, RZ, RZ, R180 ;  /* 0x000000ffff087224 */ /* 0x000fe400078e00b4 */
[----:B------:R-:W-:Y:S01]  /*61f50*/  IMAD.MOV.U32 R9, RZ, RZ, R179 ;  /* 0x000000ffff097224 */ /* 0x000fe200078e00b3 */
[----:B------:R-:W-:Y:S01]  /*61f60*/  STL.64 [R1+0x1720], R10 ;  /* 0x0017200a01007387 */ /* 0x000fe20000100a00 */
[----:B------:R-:W-:Y:S01]  /*61f70*/  IMAD R3, R252, 0x10000, R14 ;  /* 0x00010000fc037824 */ /* 0x000fe200078e020e */
[----:B------:R-:W-:Y:S02]  /*61f80*/  IADD3 R7, P1, R4, R6, RZ ;  /* 0x0000000604077210 */ /* 0x000fe40007f3e0ff */
[----:B------:R-:W-:Y:S01]  /*61f90*/  STL.64 [R1+0x1700], R158 ;  /* 0x0017009e01007387 */ /* 0x000fe20000100a00 */
[----:B------:R-:W-:-:S02]  /*61fa0*/  IMAD.MOV.U32 R4, RZ, RZ, R184 ;  /* 0x000000ffff047224 */ /* 0x000fc400078e00b8 */
[----:B------:R-:W-:Y:S02]  /*61fb0*/  STL.64 [R1+0x1560], R82 ;  /* 0x0015605201007387 */ /* 0x000fe40000100a00 */
[----:B------:R-:W-:Y:S02]  /*61fc0*/  IMAD.MOV.U32 R90, RZ, RZ, R192 ;  /* 0x000000ffff5a7224 */ /* 0x000fe400078e00c0 */
[----:B------:R-:W-:Y:S02]  /*61fd0*/  IMAD.X R241, R5, 0x1, R2, P1 ;  /* 0x0000000105f17824 */ /* 0x000fe400008e0602 */
[----:B------:R-:W-:Y:S01]  /*61fe0*/  IMAD.MOV.U32 R5, RZ, RZ, R183 ;  /* 0x000000ffff057224 */ /* 0x000fe200078e00b7 */
[----:B------:R-:W-:Y:S01]  /*61ff0*/  STL.64 [R1+0x16e0], R156 ;  /* 0x0016e09c01007387 */ /* 0x000fe20000100a00 */
[----:B------:R-:W-:Y:S02]  /*62000*/  STL.64 [R1+0x16c0], R8 ;  /* 0x0016c00801007387 */ /* 0x000fe40000100a00 */
[----:B------:R-:W-:Y:S02]  /*62010*/  STL.64 [R1+0x16a0], R98 ;  /* 0x0016a06201007387 */ /* 0x000fe40000100a00 */
[----:B------:R-:W-:Y:S01]  /*62020*/  IMAD.MOV.U32 R91, RZ, RZ, R191 ;  /* 0x000000ffff5b7224 */ /* 0x000fe200078e00bf */
[----:B------:R1:W-:Y:S04]  /*62030*/  LDGSTS.E [R3+0x40000], [R104.64], P0 ;  /* 0x4000000068037fae */ /* 0x0003e80008121844 */
[----:B------:R-:W-:Y:S01]  /*62040*/  STL.64 [R1+0x1680], R4 ;  /* 0x0016800401007387 */ /* 0x000fe20000100a00 */
[----:B------:R-:W-:-:S02]  /*62050*/  IMAD.MOV.U32 R88, RZ, RZ, R194 ;  /* 0x000000ffff587224 */ /* 0x000fc400078e00c2 */
[----:B------:R-:W-:Y:S02]  /*62060*/  IMAD.MOV.U32 R89, RZ, RZ, R193 ;  /* 0x000000ffff597224 */ /* 0x000fe400078e00c1 */
[----:B------:R2:W-:Y:S01]  /*62070*/  LDGSTS.E [R3+0x40800], [R106.64], P0 ;  /* 0x408000006a037fae */ /* 0x0005e20008121844 */
[----:B------:R-:W-:Y:S01]  /*62080*/  STL.64 [R1+0x1660], R96 ;  /* 0x0016606001007387 */ /* 0x000fe20000100a00 */
[----:B------:R-:W-:Y:S01]  /*62090*/  IMAD.MOV.U32 R86, RZ, RZ, R196 ;  /* 0x000000ffff567224 */ /* 0x000fe200078e00c4 */
[----:B------:R-:W-:Y:S02]  /*620a0*/  MOV R87, R195 ;  /* 0x000000c300577202 */ /* 0x000fe40000000f00 */
[----:B------:R3:W-:Y:S01]  /*620b0*/  LDGSTS.E [R3+0x41000], [R46.64], P0 ;  /* 0x410000002e037fae */ /* 0x0007e20008121844 */
[----:B------:R-:W-:Y:S02]  /*620c0*/  STL.64 [R1+0x1640], R94 ;  /* 0x0016405e01007387 */ /* 0x000fe40000100a00 */
[----:B------:R-:W-:-:S02]  /*620d0*/  IMAD.MOV.U32 R84, RZ, RZ, R198 ;  /* 0x000000ffff547224 */ /* 0x000fc400078e00c6 */
[----:B------:R-:W-:Y:S01]  /*620e0*/  IMAD.MOV.U32 R85, RZ, RZ, R197 ;  /* 0x000000ffff557224 */ /* 0x000fe200078e00c5 */
[----:B------:R3:W-:Y:S04]  /*620f0*/  LDGSTS.E [R3+0x41800], [R210.64], P0 ;  /* 0x41800000d2037fae */ /* 0x0007e80008121844 */
[----:B------:R-:W-:Y:S01]  /*62100*/  STL.64 [R1+0x1620], R92 ;  /* 0x0016205c01007387 */ /* 0x000fe20000100a00 */
[----:B------:R3:W-:Y:S02]  /*62110*/  LDGSTS.E [R3+0x42000], [R208.64], P0 ;  /* 0x42000000d0037fae */ /* 0x0007e40008121844 */
[----:B------:R-:W-:Y:S02]  /*62120*/  STL.64 [R1+0x1600], R90 ;  /* 0x0016005a01007387 */ /* 0x000fe40000100a00 */
[----:B------:R-:W-:-:S02]  /*62130*/  IMAD.MOV.U32 R14, RZ, RZ, R240 ;  /* 0x000000ffff0e7224 */ /* 0x000fc400078e00f0 */
[----:B------:R-:W-:Y:S01]  /*62140*/  IMAD.MOV.U32 R15, RZ, RZ, R199 ;  /* 0x000000ffff0f7224 */ /* 0x000fe200078e00c7 */
[----:B------:R3:W-:Y:S04]  /*62150*/  LDGSTS.E [R3+0x42800], [R202.64], P0 ;  /* 0x42800000ca037fae */ /* 0x0007e80008121844 */
[----:B------:R-:W-:Y:S01]  /*62160*/  STL.64 [R1+0x15e0], R88 ;  /* 0x0015e05801007387 */ /* 0x000fe20000100a00 */
[----:B------:R-:W-:Y:S01]  /*62170*/  MOV R44, R7 ;  /* 0x00000007002c7202 */ /* 0x000fe20000000f00 */
[----:B------:R-:W-:Y:S02]  /*62180*/  IMAD.MOV.U32 R45, RZ, RZ, R241 ;  /* 0x000000ffff2d7224 */ /* 0x000fe400078e00f1 */
[----:B------:R3:W-:Y:S01]  /*62190*/  LDGSTS.E [R3+0x43000], [R200.64], P0 ;  /* 0x43000000c8037fae */ /* 0x0007e20008121844 */
[----:B------:R-:W-:Y:S04]  /*621a0*/  STL.64 [R1+0x15c0], R86 ;  /* 0x0015c05601007387 */ /* 0x000fe80000100a00 */
[----:B------:R3:W-:Y:S01]  /*621b0*/  LDGSTS.E [R3+0x43800], [R174.64], P0 ;  /* 0x43800000ae037fae */ /* 0x0007e20008121844 */
[----:B------:R-:W-:Y:S02]  /*621c0*/  STL.64 [R1+0x15a0], R84 ;  /* 0x0015a05401007387 */ /* 0x000fe40000100a00 */
[----:B------:R3:W-:Y:S02]  /*621d0*/  LDGSTS.E [R3+0x44000], [R172.64], P0 ;  /* 0x44000000ac037fae */ /* 0x0007e40008121844 */
[----:B-1----:R1:W5:Y:S01]  /*621e0*/  LDL.LU.64 R104, [R1+0x2278] ;  /* 0x0022780001687983 */ /* 0x0023620000300a00 */
[----:B------:R3:W-:Y:S04]  /*621f0*/  LDGSTS.E [R3+0x44800], [R170.64], P0 ;  /* 0x44800000aa037fae */ /* 0x0007e80008121844 */
[----:B------:R1:W-:Y:S01]  /*62200*/  STL.64 [R1+0x1540], R14 ;  /* 0x0015400e01007387 */ /* 0x0003e20000100a00 */
[----:B------:R3:W-:Y:S02]  /*62210*/  LDGSTS.E [R3+0x45000], [R168.64], P0 ;  /* 0x45000000a8037fae */ /* 0x0007e40008121844 */
[----:B------:R1:W-:Y:S02]  /*62220*/  STL.64 [R1+0x1580], R44 ;  /* 0x0015802c01007387 */ /* 0x0003e40000100a00 */
[----:B------:R3:W-:Y:S01]  /*62230*/  LDGSTS.E [R3+0x45800], [R166.64], P0 ;  /* 0x45800000a6037fae */ /* 0x0007e20008121844 */
[----:B--2---:R2:W5:Y:S04]  /*62240*/  LDL.LU.64 R106, [R1+0x2270] ;  /* 0x00227000016a7983 */ /* 0x0045680000300a00 */
[----:B------:R1:W-:Y:S01]  /*62250*/  LDGSTS.E [R3+0x46000], [R14.64], P0 ;  /* 0x460000000e037fae */ /* 0x0003e20008121844 */
[----:B------:R3:W-:Y:S02]  /*62260*/  LDGSTS.E [R3+0x46800], [R164.64], P0 ;  /* 0x46800000a4037fae */ /* 0x0007e40008121844 */
[----:B------:R3:W-:Y:S02]  /*62270*/  LDGSTS.E [R3+0x47000], [R162.64], P0 ;  /* 0x47000000a2037fae */ /* 0x0007e40008121844 */
[----:B------:R2:W-:Y:S01]  /*62280*/  LDGSTS.E [R3+0x47800], [R12.64], P0 ;  /* 0x478000000c037fae */ /* 0x0005e20008121844 */
        /* <DEDUP_REMOVED lines=8> */
[----:B-1----:R-:W4:Y:S01]  /*62310*/  LDL.LU.64 R14, [R1+0x1930] ;  /* 0x00193000010e7983 */ /* 0x002f220000300a00 */
[----:B------:R-:W4:Y:S02]  /*62320*/  LDL.LU.64 R48, [R1+0x1910] ;  /* 0x0019100001307983 */ /* 0x000f240000300a00 */
[----:B--2---:R-:W2:Y:S01]  /*62330*/  LDL.LU.64 R12, [R1+0x18f0] ;  /* 0x0018f000010c7983 */ /* 0x004ea20000300a00 */
[----:B------:R1:W-:Y:S04]  /*62340*/  LDGSTS.E [R3+0x4c000], [R94.64], P0 ;  /* 0x4c0000005e037fae */ /* 0x0003e80008121844 */
[----:B---3--:R-:W3:Y:S01]  /*62350*/  LDL.LU.64 R10, [R1+0x18d0] ;  /* 0x0018d000010a7983 */ /* 0x008ee20000300a00 */
[----:B------:R-:W2:Y:S02]  /*62360*/  LDL.LU.64 R54, [R1+0x18b0] ;  /* 0x0018b00001367983 */ /* 0x000ea40000300a00 */
[----:B------:R1:W-:Y:S02]  /*62370*/  LDGSTS.E [R3+0x4c800], [R92.64], P0 ;  /* 0x4c8000005c037fae */ /* 0x0003e40008121844 */
[----:B------:R1:W-:Y:S01]  /*62380*/  LDGSTS.E [R3+0x4d000], [R90.64], P0 ;  /* 0x4d0000005a037fae */ /* 0x0003e20008121844 */
[----:B------:R-:W2:Y:S01]  /*62390*/  LDL.LU.64 R8, [R1+0x1890] ;  /* 0x0018900001087983 */ /* 0x000ea20000300a00 */
[----:B------:R-:W2:Y:S02]  /*623a0*/  LDL.LU.64 R4, [R1+0x1870] ;  /* 0x0018700001047983 */ /* 0x000ea40000300a00 */
[----:B------:R-:W2:Y:S01]  /*623b0*/  LDL.LU.64 R60, [R1+0x1850] ;  /* 0x00185000013c7983 */ /* 0x000ea20000300a00 */
[----:B------:R1:W-:Y:S01]  /*623c0*/  LDGSTS.E [R3+0x4d800], [R88.64], P0 ;  /* 0x4d80000058037fae */ /* 0x0003e20008121844 */
[----:B------:R1:W-:Y:S02]  /*623d0*/  LDGSTS.E [R3+0x4e000], [R86.64], P0 ;  /* 0x4e00000056037fae */ /* 0x0003e40008121844 */
[----:B------:R1:W-:Y:S02]  /*623e0*/  LDGSTS.E [R3+0x4e800], [R84.64], P0 ;  /* 0x4e80000054037fae */ /* 0x0003e40008121844 */
[----:B------:R4:W-:Y:S01]  /*623f0*/  LDGSTS.E [R3+0x4f000], [R44.64], P0 ;  /* 0x4f0000002c037fae */ /* 0x0009e20008121844 */
[----:B------:R-:W3:Y:S01]  /*62400*/  LDL.LU.64 R62, [R1+0x1830] ;  /* 0x00183000013e7983 */ /* 0x000ee20000300a00 */
[----:B------:R-:W3:Y:S03]  /*62410*/  LDL.LU.64 R64, [R1+0x1810] ;  /* 0x0018100001407983 */ /* 0x000ee60000300a00 */
[----:B------:R1:W-:Y:S01]  /*62420*/  LDGSTS.E [R3+0x4f800], [R82.64], P0 ;  /* 0x4f80000052037fae */ /* 0x0003e20008121844 */
[----:B------:R-:W3:Y:S01]  /*62430*/  LDL.LU.64 R66, [R1+0x17f0] ;  /* 0x0017f00001427983 */ /* 0x000ee20000300a00 */
[----:B----4-:R-:W-:-:S04]  /*62440*/  IADD3 R44, P1, R14, R6, RZ ;  /* 0x000000060e2c7210 */ /* 0x010fc80007f3e0ff */
[----:B------:R-:W-:Y:S01]  /*62450*/  IADD3.X R45, R15, R2, RZ, P1, !PT ;  /* 0x000000020f2d7210 */ /* 0x000fe20000ffe4ff */
[-C--:B------:R-:W-:Y:S01]  /*62460*/  IADD3 R46, P1, R48, R6.reuse, RZ ;  /* 0x00000006302e7210 */ /* 0x080fe20007f3e0ff */
[----:B------:R-:W4:Y:S04]  /*62470*/  LDL.LU.64 R14, [R1+0x17d0] ;  /* 0x0017d000010e7983 */ /* 0x000f280000300a00 */
[----:B-1----:R-:W-:Y:S01]  /*62480*/  IMAD.X R3, R49, 0x1, R2, P1 ;  /* 0x0000000131037824 */ /* 0x002fe200008e0602 */
[----:B--2---:R-:W-:-:S05]  /*62490*/  IADD3 R48, P1, R12, R6, RZ ;  /* 0x000000060c307210 */ /* 0x004fca0007f3e0ff */
[--C-:B------:R-:W-:Y:S01]  /*624a0*/  IMAD.X R47, R13, 0x1, R2.reuse, P1 ;  /* 0x000000010d2f7824 */ /* 0x100fe200008e0602 */
[-C--:B---3--:R-:W-:Y:S01]  /*624b0*/  IADD3 R50, P1, R10, R6.reuse, RZ ;  /* 0x000000060a327210 */ /* 0x088fe20007f3e0ff */
[----:B------:R-:W2:Y:S04]  /*624c0*/  LDL.LU.64 R12, [R1+0x17b8] ;  /* 0x0017b800010c7983 */ /* 0x000ea80000300a00 */
[----:B------:R-:W-:Y:S01]  /*624d0*/  IMAD.X R49, R11, 0x1, R2, P1 ;  /* 0x000000010b317824 */ /* 0x000fe200008e0602 */
[----:B------:R-:W-:Y:S01]  /*624e0*/  IADD3 R52, P1, R54, R6, RZ ;  /* 0x0000000636347210 */ /* 0x000fe20007f3e0ff */
[----:B------:R-:W3:Y:S03]  /*624f0*/  LDL.LU.64 R10, [R1+0x1798] ;  /* 0x00179800010a7983 */ /* 0x000ee60000300a00 */
[----:B------:R-:W-:Y:S01]  /*62500*/  IADD3.X R51, R55, R2, RZ, P1, !PT ;  /* 0x0000000237337210 */ /* 0x000fe20000ffe4ff */
[----:B------:R-:W-:-:S05]  /*62510*/  IADD3 R54, P1, R8, R6, RZ ;  /* 0x0000000608367210 */ /* 0x000fca0007f3e0ff */
[--C-:B------:R-:W-:Y:S01]  /*62520*/  IMAD.X R53, R9, 0x1, R2.reuse, P1 ;  /* 0x0000000109357824 */ /* 0x100fe200008e0602 */
[-C--:B------:R-:W-:Y:S01]  /*62530*/  IADD3 R56, P1, R4, R6.reuse, RZ ;  /* 0x0000000604387210 */ /* 0x080fe20007f3e0ff */
[----:B------:R-:W3:Y:S04]  /*62540*/  LDL.LU.64 R8, [R1+0x1778] ;  /* 0x0017780001087983 */ /* 0x000ee80000300a00 */
[--C-:B------:R-:W-:Y:S02]  /*62550*/  IMAD.X R55, R5, 0x1, R2.reuse, P1 ;  /* 0x0000000105377824 */ /* 0x100fe400008e0602 */
[----:B------:R-:W3:Y:S01]  /*62560*/  LDL.LU.64 R4, [R1+0x1758] ;  /* 0x0017580001047983 */ /* 0x000ee20000300a00 */
[----:B------:R-:W3:Y:S02]  /*62570*/  LDL.LU.64 R78, [R1+0x1738] ;  /* 0x00173800014e7983 */ /* 0x000ee40000300a00 */
[----:B------:R-:W3:Y:S02]  /*62580*/  LDL.LU.64 R156, [R1+0x1718] ;  /* 0x00171800019c7983 */ /* 0x000ee40000300a00 */
[----:B------:R-:W3:Y:S01]  /*62590*/  LDL.LU.64 R98, [R1+0x16f8] ;  /* 0x0016f80001627983 */ /* 0x000ee20000300a00 */
[----:B------:R-:W3:Y:S01]  /*625a0*/  LDL.LU.64 R96, [R1+0x16d8] ;  /* 0x0016d80001607983 */ /* 0x000ee20000300a00 */
[----:B------:R-:W3:Y:S02]  /*625b0*/  LDL.LU.64 R94, [R1+0x16b8] ;  /* 0x0016b800015e7983 */ /* 0x000ee40000300a00 */
[----:B------:R-:W3:Y:S02]  /*625c0*/  LDL.LU.64 R92, [R1+0x1698] ;  /* 0x00169800015c7983 */ /* 0x000ee40000300a00 */
[----:B------:R-:W3:Y:S01]  /*625d0*/  LDL.LU.64 R90, [R1+0x1558] ;  /* 0x00155800015a7983 */ /* 0x000ee20000300a00 */
[-C--:B------:R-:W-:Y:S01]  /*625e0*/  IADD3 R58, P1, R60, R6.reuse, RZ ;  /* 0x000000063c3a7210 */ /* 0x080fe20007f3e0ff */
[----:B------:R-:W3:Y:S01]  /*625f0*/  LDL.LU.64 R88, [R1+0x1678] ;  /* 0x0016780001587983 */ /* 0x000ee20000300a00 */
[----:B------:R-:W3:Y:S02]  /*62600*/  LDL.LU.64 R86, [R1+0x1658] ;  /* 0x0016580001567983 */ /* 0x000ee40000300a00 */
[----:B------:R-:W3:Y:S02]  /*62610*/  LDL.LU.64 R84, [R1+0x1638] ;  /* 0x0016380001547983 */ /* 0x000ee40000300a00 */
[----:B------:R-:W3:Y:S02]  /*62620*/  LDL.LU.64 R82, [R1+0x1618] ;  /* 0x0016180001527983 */ /* 0x000ee40000300a00 */
[----:B------:R-:W-:Y:S01]  /*62630*/  IMAD.X R57, R61, 0x1, R2, P1 ;  /* 0x000000013d397824 */ /* 0x000fe200008e0602 */
[----:B------:R-:W-:-:S04]  /*62640*/  IADD3 R60, P1, R62, R6, RZ ;  /* 0x000000063e3c7210 */ /* 0x000fc80007f3e0ff */
[----:B------:R-:W-:Y:S01]  /*62650*/  IADD3.X R59, R63, R2, RZ, P1, !PT ;  /* 0x000000023f3b7210 */ /* 0x000fe20000ffe4ff */
[----:B------:R-:W-:-:S05]  /*62660*/  IADD3 R62, P1, R64, R6, RZ ;  /* 0x00000006403e7210 */ /* 0x000fca0007f3e0ff */
[----:B------:R-:W-:Y:S01]  /*62670*/  IMAD.X R61, R65, 0x1, R2, P1 ;  /* 0x00000001413d7824 */ /* 0x000fe200008e0602 */
[----:B------:R-:W-:-:S05]  /*62680*/  IADD3 R64, P1, R66, R6, RZ ;  /* 0x0000000642407210 */ /* 0x000fca0007f3e0ff */
[----:B------:R-:W-:Y:S01]  /*62690*/  IMAD.X R63, R67, 0x1, R2, P1 ;  /* 0x00000001433f7824 */ /* 0x000fe200008e0602 */
[----:B----4-:R-:W-:-:S05]  /*626a0*/  IADD3 R66, P1, R14, R6, RZ ;  /* 0x000000060e427210 */ /* 0x010fca0007f3e0ff */
[----:B------:R-:W-:Y:S02]  /*626b0*/  IMAD.X R65, R15, 0x1, R2, P1 ;  /* 0x000000010f417824 */ /* 0x000fe400008e0602 */
[----:B------:R-:W4:Y:S01]  /*626c0*/  LDL.LU.64 R14, [R1+0x15f8] ;  /* 0x0015f800010e7983 */ /* 0x000f220000300a00 */
[----:B--2---:R-:W-:-:S04]  /*626d0*/  IADD3 R68, P1, R12, R6, RZ ;  /* 0x000000060c447210 */ /* 0x004fc80007f3e0ff */
[----:B------:R-:W-:Y:S02]  /*626e0*/  IADD3.X R67, R13, R2, RZ, P1, !PT ;  /* 0x000000020d437210 */ /* 0x000fe40000ffe4ff */
[-C--:B---3--:R-:W-:Y:S01]  /*626f0*/  IADD3 R70, P1, R10, R6.reuse, RZ ;  /* 0x000000060a467210 */ /* 0x088fe20007f3e0ff */
[----:B------:R-:W2:Y:S04]  /*62700*/  LDL.LU.64 R12, [R1+0x15d8] ;  /* 0x0015d800010c7983 */ /* 0x000ea80000300a00 */
[----:B------:R-:W-:Y:S02]  /*62710*/  IMAD.X R69, R11, 0x1, R2, P1 ;  /* 0x000000010b457824 */ /* 0x000fe400008e0602 */
[----:B------:R-:W3:Y:S01]  /*62720*/  LDL.LU.64 R10, [R1+0x15b8] ;  /* 0x0015b800010a7983 */ /* 0x000ee20000300a00 */
[----:B------:R-:W-:-:S05]  /*62730*/  IADD3 R72, P1, R8, R6, RZ ;  /* 0x0000000608487210 */ /* 0x000fca0007f3e0ff */
[--C-:B------:R-:W-:Y:S01]  /*62740*/  IMAD.X R71, R9, 0x1, R2.reuse, P1 ;  /* 0x0000000109477824 */ /* 0x100fe200008e0602 */
[-C--:B------:R-:W-:Y:S01]  /*62750*/  IADD3 R74, P1, R4, R6.reuse, RZ ;  /* 0x00000006044a7210 */ /* 0x080fe20007f3e0ff */
[----:B------:R-:W3:Y:S04]  /*62760*/  LDL.LU.64 R8, [R1+0x1598] ;  /* 0x0015980001087983 */ /* 0x000ee80000300a00 */
[----:B------:R-:W-:Y:S02]  /*62770*/  IMAD.X R73, R5, 0x1, R2, P1 ;  /* 0x0000000105497824 */ /* 0x000fe400008e0602 */
[----:B------:R-:W3:Y:S01]  /*62780*/  LDL.LU.64 R4, [R1+0x1578] ;  /* 0x0015780001047983 */ /* 0x000ee20000300a00 */
        /* <DEDUP_REMOVED lines=18> */
[-C--:B------:R-:W-:Y:S02]  /*628b0*/  IADD3 R190, P1, R84, R6.reuse, RZ ;  /* 0x0000000654be7210 */ /* 0x080fe40007f3e0ff */
[----:B------:R-:W1:Y:S03]  /*628c0*/  S2R R84, SR_TID.X ;  /* 0x0000000000547919 */ /* 0x000e660000002100 */
[----:B------:R-:W-:Y:S01]  /*628d0*/  IMAD.X R189, R85, 0x1, R2, P1 ;  /* 0x0000000155bd7824 */ /* 0x000fe200008e0602 */
[----:B------:R-:W-:-:S05]  /*628e0*/  IADD3 R192, P1, R82, R6, RZ ;  /* 0x0000000652c07210 */ /* 0x000fca0007f3e0ff */
[----:B------:R-:W-:Y:S01]  /*628f0*/  IMAD.X R191, R83, 0x1, R2, P1 ;  /* 0x0000000153bf7824 */ /* 0x000fe200008e0602 */
[----:B------:R-:W-:Y:S01]  /*62900*/  MOV R96, R44 ;  /* 0x0000002c00607202 */ /* 0x000fe20000000f00 */
[----:B------:R-:W-:Y:S02]  /*62910*/  IMAD.MOV.U32 R97, RZ, RZ, R45 ;  /* 0x000000ffff617224 */ /* 0x000fe400078e002d */
[----:B------:R-:W-:Y:S02]  /*62920*/  IMAD.MOV.U32 R98, RZ, RZ, R46 ;  /* 0x000000ffff627224 */ /* 0x000fe400078e002e */
[----:B------:R-:W-:Y:S01]  /*62930*/  IMAD.MOV.U32 R99, RZ, RZ, R3 ;  /* 0x000000ffff637224 */ /* 0x000fe200078e0003 */
[----:B------:R-:W-:Y:S01]  /*62940*/  MOV R156, R48 ;  /* 0x00000030009c7202 */ /* 0x000fe20000000f00 */
[----:B------:R-:W-:Y:S02]  /*62950*/  IMAD.MOV.U32 R157, RZ, RZ, R47 ;  /* 0x000000ffff9d7224 */ /* 0x000fe400078e002f */
[----:B------:R-:W-:-:S02]  /*62960*/  IMAD.MOV.U32 R158, RZ, RZ, R50 ;  /* 0x000000ffff9e7224 */ /* 0x000fc400078e0032 */
[----:B------:R-:W-:Y:S01]  /*62970*/  IMAD.MOV.U32 R159, RZ, RZ, R49 ;  /* 0x000000ffff9f7224 */ /* 0x000fe200078e0031 */
[----:B------:R-:W-:Y:S01]  /*62980*/  MOV R200, R52 ;  /* 0x0000003400c87202 */ /* 0x000fe20000000f00 */
[----:B------:R-:W-:Y:S01]  /*62990*/  IMAD.MOV.U32 R201, RZ, RZ, R51 ;  /* 0x000000ffffc97224 */ /* 0x000fe200078e0033 */
[----:B------:R2:W-:Y:S01]  /*629a0*/  STL.64 [R1+0x1930], R96 ;  /* 0x0019306001007387 */ /* 0x0005e20000100a00 */
[----:B------:R-:W-:Y:S02]  /*629b0*/  IMAD.MOV.U32 R48, RZ, RZ, R54 ;  /* 0x000000ffff307224 */ /* 0x000fe400078e0036 */
[----:B------:R-:W-:Y:S02]  /*629c0*/  IMAD.MOV.U32 R49, RZ, RZ, R53 ;  /* 0x000000ffff317224 */ /* 0x000fe400078e0035 */
[----:B------:R2:W-:Y:S01]  /*629d0*/  STL.64 [R1+0x1910], R98 ;  /* 0x0019106201007387 */ /* 0x0005e20000100a00 */
[----:B------:R-:W-:Y:S01]  /*629e0*/  MOV R210, R56 ;  /* 0x0000003800d27202 */ /* 0x000fe20000000f00 */
[----:B------:R-:W-:Y:S01]  /*629f0*/  IMAD.MOV.U32 R211, RZ, RZ, R55 ;  /* 0x000000ffffd37224 */ /* 0x000fe200078e0037 */
[----:B-1----:R-:W-:Y:S01]  /*62a00*/  LOP3.LUT R85, R84, 0x3f, RZ, 0xc0, !PT ;  /* 0x0000003f54557812 */ /* 0x002fe200078ec0ff */
[----:B------:R1:W-:Y:S01]  /*62a10*/  STL.64 [R1+0x18f0], R156 ;  /* 0x0018f09c01007387 */ /* 0x0003e20000100a00 */
[----:B------:R-:W-:-:S02]  /*62a20*/  IMAD.MOV.U32 R208, RZ, RZ, R58 ;  /* 0x000000ffffd07224 */ /* 0x000fc400078e003a */
[----:B------:R-:W-:Y:S01]  /*62a30*/  IMAD.MOV.U32 R209, RZ, RZ, R57 ;  /* 0x000000ffffd17224 */ /* 0x000fe200078e0039 */
[----:B------:R-:W-:Y:S01]  /*62a40*/  SHF.R.S32.HI R84, RZ, 0x6, R84 ;  /* 0x00000006ff547819 */ /* 0x000fe20000011454 */
        /* <DEDUP_REMOVED lines=12> */
[----:B------:R-:W-:Y:S02]  /*62b10*/  SHF.L.U32 R85, R85, 0x2, RZ ;  /* 0x0000000255557819 */ /* 0x000fe400000006ff */
[----:B------:R-:W-:Y:S01]  /*62b20*/  SGXT R84, R84, 0x1 ;  /* 0x000000015454781a */ /* 0x000fe20000000200 */
[----:B------:R-:W-:Y:S01]  /*62b30*/  STL.64 [R1+0x1850], R208 ;  /* 0x001850d001007387 */ /* 0x000fe20000100a00 */
[----:B------:R-:W-:Y:S02]  /*62b40*/  STL.64 [R1+0x1830], R202 ;  /* 0x001830ca01007387 */ /* 0x000fe40000100a00 */
[----:B------:R-:W-:-:S02]  /*62b50*/  IMAD.MOV.U32 R168, RZ, RZ, R70 ;  /* 0x000000ffffa87224 */ /* 0x000fc400078e0046 */
[----:B------:R-:W-:Y:S01]  /*62b60*/  IMAD.MOV.U32 R169, RZ, RZ, R69 ;  /* 0x000000ffffa97224 */ /* 0x000fe200078e0045 */
[----:B------:R-:W-:Y:S01]  /*62b70*/  STL.64 [R1+0x1810], R174 ;  /* 0x001810ae01007387 */ /* 0x000fe20000100a00 */
[----:B------:R-:W-:Y:S01]  /*62b80*/  MOV R166, R72 ;  /* 0x0000004800a67202 */ /* 0x000fe20000000f00 */
[----:B------:R-:W-:Y:S02]  /*62b90*/  IMAD.MOV.U32 R167, RZ, RZ, R71 ;  /* 0x000000ffffa77224 */ /* 0x000fe400078e0047 */
[----:B------:R-:W-:Y:S01]  /*62ba0*/  STL.64 [R1+0x17f0], R172 ;  /* 0x0017f0ac01007387 */ /* 0x000fe20000100a00 */
[----:B------:R-:W-:Y:S01]  /*62bb0*/  LOP3.LUT R242, R85, 0x110, R84, 0x78, !PT ;  /* 0x0000011055f27812 */ /* 0x000fe200078e7854 */
[----:B------:R-:W-:Y:S01]  /*62bc0*/  STL.64 [R1+0x17d0], R170 ;  /* 0x0017d0aa01007387 */ /* 0x000fe20000100a00 */
[----:B------:R-:W-:Y:S01]  /*62bd0*/  MOV R164, R76 ;  /* 0x0000004c00a47202 */ /* 0x000fe20000000f00 */
[----:B------:R-:W-:Y:S01]  /*62be0*/  IMAD.MOV.U32 R165, RZ, RZ, R75 ;  /* 0x000000ffffa57224 */ /* 0x000fe200078e004b */
[----:B------:R-:W-:Y:S01]  /*62bf0*/  MOV R162, R176 ;  /* 0x000000b000a27202 */ /* 0x000fe20000000f00 */
[----:B------:R-:W-:-:S02]  /*62c00*/  IMAD.MOV.U32 R163, RZ, RZ, R79 ;  /* 0x000000ffffa37224 */ /* 0x000fc400078e004f */
[----:B------:R-:W-:Y:S02]  /*62c10*/  IMAD.MOV.U32 R160, RZ, RZ, R178 ;  /* 0x000000ffffa07224 */ /* 0x000fe400078e00b2 */
[----:B------:R-:W-:Y:S01]  /*62c20*/  IMAD.MOV.U32 R161, RZ, RZ, R177 ;  /* 0x000000ffffa17224 */ /* 0x000fe200078e00b1 */
[----:B------:R-:W-:Y:S01]  /*62c30*/  LOP3.LUT R242, R242, 0x20, RZ, 0x3c, !PT ;  /* 0x00000020f2f27812 */ /* 0x000fe200078e3cff */
[----:B------:R-:W-:Y:S02]  /*62c40*/  IMAD.MOV.U32 R94, RZ, RZ, R182 ;  /* 0x000000ffff5e7224 */ /* 0x000fe400078e00b6 */
[----:B------:R-:W-:Y:S01]  /*62c50*/  IMAD.MOV.U32 R95, RZ, RZ, R181 ;  /* 0x000000ffff5f7224 */ /* 0x000fe200078e00b5 */
[----:B------:R-:W-:Y:S01]  /*62c60*/  MOV R82, R184 ;  /* 0x000000b800527202 */ /* 0x000fe20000000f00 */
[----:B------:R-:W-:Y:S01]  /*62c70*/  IMAD.MOV.U32 R83, RZ, RZ, R183 ;  /* 0x000000ffff537224 */ /* 0x000fe200078e00b7 */
[----:B------:R-:W-:Y:S01]  /*62c80*/  MOV R92, R188 ;  /* 0x000000bc005c7202 */ /* 0x000fe20000000f00 */
[----:B------:R-:W-:-:S02]  /*62c90*/  IMAD.MOV.U32 R93, RZ, RZ, R187 ;  /* 0x000000ffff5d7224 */ /* 0x000fc400078e00bb */
[----:B------:R-:W-:Y:S02]  /*62ca0*/  IMAD R3, R252, 0x10000, R242 ;  /* 0x00010000fc037824 */ /* 0x000fe400078e02f2 */
[----:B------:R-:W-:Y:S02]  /*62cb0*/  IMAD.MOV.U32 R90, RZ, RZ, R190 ;  /* 0x000000ffff5a7224 */ /* 0x000fe400078e00be */
[----:B------:R-:W-:Y:S02]  /*62cc0*/  IMAD.MOV.U32 R91, RZ, RZ, R189 ;  /* 0x000000ffff5b7224 */ /* 0x000fe400078e00bd */
[----:B------:R-:W-:Y:S02]  /*62cd0*/  IMAD.MOV.U32 R88, RZ, RZ, R192 ;  /* 0x000000ffff587224 */ /* 0x000fe400078e00c0 */
[----:B------:R-:W-:Y:S01]  /*62ce0*/  IMAD.MOV.U32 R89, RZ, RZ, R191 ;  /* 0x000000ffff597224 */ /* 0x000fe200078e00bf */
        /* <DEDUP_REMOVED lines=12> */
[----:B----4-:R-:W-:-:S05]  /*62db0*/  IADD3 R194, P1, R14, R6, RZ ;  /* 0x000000060ec27210 */ /* 0x010fca0007f3e0ff */
[----:B------:R-:W-:Y:S01]  /*62dc0*/  IMAD.X R193, R15, 0x1, R2, P1 ;  /* 0x000000010fc17824 */ /* 0x000fe200008e0602 */
[----:B--2---:R-:W-:-:S04]  /*62dd0*/  IADD3 R196, P1, R12, R6, RZ ;  /* 0x000000060cc47210 */ /* 0x004fc80007f3e0ff */
[----:B------:R-:W-:Y:S02]  /*62de0*/  IADD3.X R195, R13, R2, RZ, P1, !PT ;  /* 0x000000020dc37210 */ /* 0x000fe40000ffe4ff */
[----:B---3--:R-:W-:Y:S02]  /*62df0*/  IADD3 R198, P1, R10, R6, RZ ;  /* 0x000000060ac67210 */ /* 0x008fe40007f3e0ff */
[----:B------:R-:W-:Y:S01]  /*62e00*/  MOV R14, R68 ;  /* 0x00000044000e7202 */ /* 0x000fe20000000f00 */
[----:B------:R-:W-:Y:S02]  /*62e10*/  IMAD.MOV.U32 R15, RZ, RZ, R67 ;  /* 0x000000ffff0f7224 */ /* 0x000fe400078e0043 */
[----:B------:R-:W-:Y:S02]  /*62e20*/  IMAD.X R197, R11, 0x1, R2, P1 ;  /* 0x000000010bc57824 */ /* 0x000fe400008e0602 */
[----:B------:R-:W-:Y:S02]  /*62e30*/  IMAD.MOV.U32 R12, RZ, RZ, R74 ;  /* 0x000000ffff0c7224 */ /* 0x000fe400078e004a */
[----:B------:R-:W-:-:S02]  /*62e40*/  IMAD.MOV.U32 R13, RZ, RZ, R73 ;  /* 0x000000ffff0d7224 */ /* 0x000fc400078e0049 */
[----:B------:R-:W-:Y:S02]  /*62e50*/  IMAD.MOV.U32 R10, RZ, RZ, R78 ;  /* 0x000000ffff0a7224 */ /* 0x000fe400078e004e */
[----:B------:R-:W-:Y:S01]  /*62e60*/  IMAD.MOV.U32 R86, RZ, RZ, R194 ;  /* 0x000000ffff567224 */ /* 0x000fe200078e00c2 */
[----:B------:R-:W-:Y:S02]  /*62e70*/  MOV R87, R193 ;  /* 0x000000c100577202 */ /* 0x000fe40000000f00 */
[----:B------:R-:W-:Y:S01]  /*62e80*/  IADD3 R240, P1, R8, R6, RZ ;  /* 0x0000000608f07210 */ /* 0x000fe20007f3e0ff */
[----:B------:R2:W-:Y:S01]  /*62e90*/  STL.64 [R1+0x17b8], R14 ;  /* 0x0017b80e01007387 */ /* 0x0005e20000100a00 */
[----:B------:R-:W-:Y:S02]  /*62ea0*/  IMAD.MOV.U32 R11, RZ, RZ, R77 ;  /* 0x000000ffff0b7224 */ /* 0x000fe400078e004d */
[----:B------:R-:W-:Y:S02]  /*62eb0*/  STL.64 [R1+0x1798], R168 ;  /* 0x001798a801007387 */ /* 0x000fe40000100a00 */
[----:B------:R-:W-:-:S02]  /*62ec0*/  IMAD.MOV.U32 R84, RZ, RZ, R196 ;  /* 0x000000ffff547224 */ /* 0x000fc400078e00c4 */
[--C-:B------:R-:W-:Y:S01]  /*62ed0*/  IMAD.X R199, R9, 0x1, R2.reuse, P1 ;  /* 0x0000000109c77824 */ /* 0x100fe200008e0602 */
[----:B------:R-:W-:Y:S01]  /*62ee0*/  IADD3 R7, P1, R4, R6, RZ ;  /* 0x0000000604077210 */ /* 0x000fe20007f3e0ff */
[----:B------:R-:W-:Y:S01]  /*62ef0*/  STL.64 [R1+0x1778], R166 ;  /* 0x001778a601007387 */ /* 0x000fe20000100a00 */
[----:B------:R3:W-:Y:S01]  /*62f00*/  STL.64 [R1+0x1758], R12 ;  /* 0x0017580c01007387 */ /* 0x0007e20000100a00 */
[----:B------:R-:W-:Y:S01]  /*62f10*/  MOV R8, R180 ;  /* 0x000000b400087202 */ /* 0x000fe20000000f00 */
[----:B------:R-:W-:Y:S01]  /*62f20*/  IMAD.MOV.U32 R9, RZ, RZ, R179 ;  /* 0x000000ffff097224 */ /* 0x000fe200078e00b3 */
[----:B------:R-:W-:Y:S01]  /*62f30*/  STL.64 [R1+0x1738], R164 ;  /* 0x001738a401007387 */ /* 0x000fe20000100a00 */
[----:B------:R-:W-:Y:S02]  /*62f40*/  IMAD.X R241, R5, 0x1, R2, P1 ;  /* 0x0000000105f17824 */ /* 0x000fe400008e0602 */
[----:B------:R4:W-:Y:S02]  /*62f50*/  STL.64 [R1+0x1718], R10 ;  /* 0x0017180a01007387 */ /* 0x0009e40000100a00 */
[----:B------:R-:W-:Y:S02]  /*62f60*/  STL.64 [R1+0x16f8], R162 ;  /* 0x0016f8a201007387 */ /* 0x000fe40000100a00 */
[----:B------:R-:W-:-:S02]  /*62f70*/  IMAD.MOV.U32 R4, RZ, RZ, R186 ;  /* 0x000000ffff047224 */ /* 0x000fc400078e00ba */
[----:B------:R-:W-:Y:S01]  /*62f80*/  IMAD.MOV.U32 R5, RZ, RZ, R185 ;  /* 0x000000ffff057224 */ /* 0x000fe200078e00b9 */
[----:B------:R-:W-:Y:S01]  /*62f90*/  STL.64 [R1+0x16d8], R160 ;  /* 0x0016d8a001007387 */ /* 0x000fe20000100a00 */
[----:B------:R1:W-:Y:S02]  /*62fa0*/  STL.64 [R1+0x16b8], R8 ;  /* 0x0016b80801007387 */ /* 0x0003e40000100a00 */
[----:B------:R-:W-:Y:S02]  /*62fb0*/  STL.64 [R1+0x1698], R94 ;  /* 0x0016985e01007387 */ /* 0x000fe40000100a00 */
[----:B------:R-:W-:Y:S01]  /*62fc0*/  STL.64 [R1+0x1558], R82 ;  /* 0x0015585201007387 */ /* 0x000fe20000100a00 */
[----:B------:R1:W-:Y:S01]  /*62fd0*/  STL.64 [R1+0x1678], R4 ;  /* 0x0016780401007387 */ /* 0x0003e20000100a00 */
[----:B------:R-:W-:Y:S02]  /*62fe0*/  IMAD.MOV.U32 R85, RZ, RZ, R195 ;  /* 0x000000ffff557224 */ /* 0x000fe400078e00c3 */
[----:B------:R-:W-:Y:S02]  /*62ff0*/  STL.64 [R1+0x1658], R92 ;  /* 0x0016585c01007387 */ /* 0x000fe40000100a00 */
[----:B------:R-:W-:Y:S01]  /*63000*/  STL.64 [R1+0x1638], R90 ;  /* 0x0016385a01007387 */ /* 0x000fe20000100a00 */
[----:B------:R-:W-:Y:S01]  /*63010*/  MOV R50, R198 ;  /* 0x000000c600327202 */ /* 0x000fe20000000f00 */
[----:B------:R-:W-:Y:S01]  /*63020*/  IMAD.MOV.U32 R51, RZ, RZ, R197 ;  /* 0x000000ffff337224 */ /* 0x000fe200078e00c5 */
[----:B------:R-:W-:Y:S01]  /*63030*/  STL.64 [R1+0x1618], R88 ;  /* 0x0016185801007387 */ /* 0x000fe20000100a00 */
[----:B------:R-:W-:Y:S02]  /*63040*/  STL.64 [R1+0x15f8], R86 ;  /* 0x0015f85601007387 */ /* 0x000fe40000100a00 */
[----:B------:R-:W-:-:S02]  /*63050*/  IMAD.MOV.U32 R46, RZ, RZ, R240 ;  /* 0x000000ffff2e7224 */ /* 0x000fc400078e00f0 */
[----:B------:R-:W-:Y:S01]  /*63060*/  IMAD.MOV.U32 R47, RZ, RZ, R199 ;  /* 0x000000ffff2f7224 */ /* 0x000fe200078e00c7 */
[----:B------:R-:W-:Y:S01]  /*63070*/  STL.64 [R1+0x15d8], R84 ;  /* 0x0015d85401007387 */ /* 0x000fe20000100a00 */
[----:B------:R-:W-:Y:S01]  /*63080*/  MOV R44, R7 ;  /* 0x00000007002c7202 */ /* 0x000fe20000000f00 */
[----:B------:R-:W-:Y:S02]  /*63090*/  IMAD.MOV.U32 R45, RZ, RZ, R241 ;  /* 0x000000ffff2d7224 */ /* 0x000fe400078e00f1 */
[----:B-1----:R1:W5:Y:S01]  /*630a0*/  LDL.LU.64 R96, [R1+0x2268] ;  /* 0x0022680001607983 */ /* 0x0023620000300a00 */
[----:B------:R-:W-:Y:S01]  /*630b0*/  STL.64 [R1+0x15b8], R50 ;  /* 0x0015b83201007387 */ /* 0x000fe20000100a00 */
[----:B------:R1:W5:Y:S02]  /*630c0*/  LDL.LU.64 R98, [R1+0x2260] ;  /* 0x0022600001627983 */ /* 0x0003640000300a00 */
[----:B------:R-:W-:Y:S02]  /*630d0*/  STL.64 [R1+0x1598], R46 ;  /* 0x0015982e01007387 */ /* 0x000fe40000100a00 */
[----:B------:R1:W5:Y:S01]  /*630e0*/  LDL.LU.64 R156, [R1+0x2258] ;  /* 0x00225800019c7983 */ /* 0x0003620000300a00 */
[----:B------:R1:W-:Y:S01]  /*630f0*/  STL.64 [R1+0x1578], R44 ;  /* 0x0015782c01007387 */ /* 0x0003e20000100a00 */
[----:B------:R1:W5:Y:S02]  /*63100*/  LDL.LU.64 R158, [R1+0x2250] ;  /* 0x00225000019e7983 */ /* 0x0003640000300a00 */
[----:B------:R1:W5:Y:S01]  /*63110*/  LDL.LU.64 R200, [R1+0x2248] ;  /* 0x0022480001c87983 */ /* 0x0003620000300a00 */
        /* <DEDUP_REMOVED lines=12> */
[----:B--2---:R-:W2:Y:S01]  /*631e0*/  LDL.LU.64 R14, [R1+0x1928] ;  /* 0x00192800010e7983 */ /* 0x004ea20000300a00 */
[----:B------:R-:W2:Y:S02]  /*631f0*/  LDL.LU.64 R48, [R1+0x1908] ;  /* 0x0019080001307983 */ /* 0x000ea40000300a00 */
[----:B---3--:R-:W3:Y:S01]  /*63200*/  LDL.LU.64 R12, [R1+0x18e8] ;  /* 0x0018e800010c7983 */ /* 0x008ee20000300a00 */
[----:B------:R2:W-:Y:S04]  /*63210*/  LDGSTS.E [R3+0x4c200], [R90.64], P0 ;  /* 0x4c2000005a037fae */ /* 0x0005e80008121844 */
[----:B----4-:R-:W4:Y:S01]  /*63220*/  LDL.LU.64 R10, [R1+0x18c8] ;  /* 0x0018c800010a7983 */ /* 0x010f220000300a00 */
[----:B------:R-:W3:Y:S02]  /*63230*/  LDL.LU.64 R54, [R1+0x18a8] ;  /* 0x0018a80001367983 */ /* 0x000ee40000300a00 */
[----:B------:R2:W-:Y:S02]  /*63240*/  LDGSTS.E [R3+0x4ca00], [R88.64], P0 ;  /* 0x4ca0000058037fae */ /* 0x0005e40008121844 */
[----:B------:R2:W-:Y:S01]  /*63250*/  LDGSTS.E [R3+0x4d200], [R86.64], P0 ;  /* 0x4d20000056037fae */ /* 0x0005e20008121844 */
[----:B-1----:R-:W3:Y:S01]  /*63260*/  LDL.LU.64 R8, [R1+0x1888] ;  /* 0x0018880001087983 */ /* 0x002ee20000300a00 */
[----:B------:R-:W3:Y:S02]  /*63270*/  LDL.LU.64 R4, [R1+0x1868] ;  /* 0x0018680001047983 */ /* 0x000ee40000300a00 */
[----:B------:R-:W3:Y:S01]  /*63280*/  LDL.LU.64 R60, [R1+0x1848] ;  /* 0x00184800013c7983 */ /* 0x000ee20000300a00 */
[----:B------:R1:W-:Y:S01]  /*63290*/  LDGSTS.E [R3+0x4da00], [R84.64], P0 ;  /* 0x4da0000054037fae */ /* 0x0003e20008121844 */
[----:B------:R1:W-:Y:S02]  /*632a0*/  LDGSTS.E [R3+0x4e200], [R50.64], P0 ;  /* 0x4e20000032037fae */ /* 0x0003e40008121844 */
[----:B------:R1:W-:Y:S02]  /*632b0*/  LDGSTS.E [R3+0x4ea00], [R46.64], P0 ;  /* 0x4ea000002e037fae */ /* 0x0003e40008121844 */
[----:B------:R2:W-:Y:S01]  /*632c0*/  LDGSTS.E [R3+0x4f200], [R44.64], P0 ;  /* 0x4f2000002c037fae */ /* 0x0005e20008121844 */
[----:B------:R-:W4:Y:S01]  /*632d0*/  LDL.LU.64 R62, [R1+0x1828] ;  /* 0x00182800013e7983 */ /* 0x000f220000300a00 */
[----:B------:R-:W4:Y:S03]  /*632e0*/  LDL.LU.64 R64, [R1+0x1808] ;  /* 0x0018080001407983 */ /* 0x000f260000300a00 */
[----:B------:R1:W-:Y:S01]  /*632f0*/  LDGSTS.E [R3+0x4fa00], [R82.64], P0 ;  /* 0x4fa0000052037fae */ /* 0x0003e20008121844 */
[----:B------:R-:W4:Y:S01]  /*63300*/  LDL.LU.64 R66, [R1+0x17e8] ;  /* 0x0017e80001427983 */ /* 0x000f220000300a00 */
[----:B--2---:R-:W-:-:S05]  /*63310*/  IADD3 R44, P1, R14, R6, RZ ;  /* 0x000000060e2c7210 */ /* 0x004fca0007f3e0ff */
[--C-:B------:R-:W-:Y:S01]  /*63320*/  IMAD.X R45, R15, 0x1, R2.reuse, P1 ;  /* 0x000000010f2d7824 */ /* 0x100fe200008e0602 */
[-C--:B-1----:R-:W-:Y:S01]  /*63330*/  IADD3 R46, P1, R48, R6.reuse, RZ ;  /* 0x00000006302e7210 */ /* 0x082fe20007f3e0ff */
[----:B------:R-:W2:Y:S04]  /*63340*/  LDL.LU.64 R14, [R1+0x17c8] ;  /* 0x0017c800010e7983 */ /* 0x000ea80000300a00 */
[----:B------:R-:W-:Y:S01]  /*63350*/  IMAD.X R3, R49, 0x1, R2, P1 ;  /* 0x0000000131037824 */ /* 0x000fe200008e0602 */
[----:B---3--:R-:W-:-:S04]  /*63360*/  IADD3 R48, P1, R12, R6, RZ ;  /* 0x000000060c307210 */ /* 0x008fc80007f3e0ff */
[----:B------:R-:W-:Y:S01]  /*63370*/  IADD3.X R47, R13, R2, RZ, P1, !PT ;  /* 0x000000020d2f7210 */ /* 0x000fe20000ffe4ff */
[-C--:B----4-:R-:W-:Y:S01]  /*63380*/  IADD3 R50, P1, R10, R6.reuse, RZ ;  /* 0x000000060a327210 */ /* 0x090fe20007f3e0ff */
[----:B------:R-:W3:Y:S04]  /*63390*/  LDL.LU.64 R12, [R1+0x17b0] ;  /* 0x0017b000010c7983 */ /* 0x000ee80000300a00 */
[--C-:B------:R-:W-:Y:S01]  /*633a0*/  IMAD.X R49, R11, 0x1, R2.reuse, P1 ;  /* 0x000000010b317824 */ /* 0x100fe200008e0602 */
[-C--:B------:R-:W-:Y:S01]  /*633b0*/  IADD3 R52, P1, R54, R6.reuse, RZ ;  /* 0x0000000636347210 */ /* 0x080fe20007f3e0ff */
[----:B------:R-:W4:Y:S04]  /*633c0*/  LDL.LU.64 R10, [R1+0x1790] ;  /* 0x00179000010a7983 */ /* 0x000f280000300a00 */
[----:B------:R-:W-:Y:S01]  /*633d0*/  IMAD.X R51, R55, 0x1, R2, P1 ;  /* 0x0000000137337824 */ /* 0x000fe200008e0602 */
[----:B------:R-:W-:-:S05]  /*633e0*/  IADD3 R54, P1, R8, R6, RZ ;  /* 0x0000000608367210 */ /* 0x000fca0007f3e0ff */
[--C-:B------:R-:W-:Y:S01]  /*633f0*/  IMAD.X R53, R9, 0x1, R2.reuse, P1 ;  /* 0x0000000109357824 */ /* 0x100fe200008e0602 */
[----:B------:R-:W-:Y:S01]  /*63400*/  IADD3 R56, P1, R4, R6, RZ ;  /* 0x0000000604387210 */ /* 0x000fe20007f3e0ff */
[----:B------:R-:W4:Y:S03]  /*63410*/  LDL.LU.64 R8, [R1+0x1770] ;  /* 0x0017700001087983 */ /* 0x000f260000300a00 */
[----:B------:R-:W-:Y:S02]  /*63420*/  IADD3.X R55, R5, R2, RZ, P1, !PT ;  /* 0x0000000205377210 */ /* 0x000fe40000ffe4ff */
[----:B------:R-:W4:Y:S01]  /*63430*/  LDL.LU.64 R4, [R1+0x1750] ;  /* 0x0017500001047983 */ /* 0x000f220000300a00 */
[----:B------:R-:W4:Y:S02]  /*63440*/  LDL.LU.64 R78, [R1+0x1730] ;  /* 0x00173000014e7983 */ /* 0x000f240000300a00 */
[----:B------:R-:W4:Y:S02]  /*63450*/  LDL.LU.64 R164, [R1+0x1710] ;  /* 0x0017100001a47983 */ /* 0x000f240000300a00 */
[----:B------:R-:W4:Y:S01]  /*63460*/  LDL.LU.64 R162, [R1+0x16f0] ;  /* 0x0016f00001a27983 */ /* 0x000f220000300a00 */
[----:B------:R-:W4:Y:S01]  /*63470*/  LDL.LU.64 R160, [R1+0x16d0] ;  /* 0x0016d00001a07983 */ /* 0x000f220000300a00 */
[----:B------:R-:W4:Y:S02]  /*63480*/  LDL.LU.64 R94, [R1+0x16b0] ;  /* 0x0016b000015e7983 */ /* 0x000f240000300a00 */
[----:B------:R-:W4:Y:S01]  /*63490*/  LDL.LU.64 R92, [R1+0x1690] ;  /* 0x00169000015c7983 */ /* 0x000f220000300a00 */
[-C--:B------:R-:W-:Y:S01]  /*634a0*/  IADD3 R58, P1, R60, R6.reuse, RZ ;  /* 0x000000063c3a7210 */ /* 0x080fe20007f3e0ff */
[----:B------:R-:W4:Y:S01]  /*634b0*/  LDL.LU.64 R90, [R1+0x1670] ;  /* 0x00167000015a7983 */ /* 0x000f220000300a00 */
[----:B------:R-:W4:Y:S02]  /*634c0*/  LDL.LU.64 R88, [R1+0x1650] ;  /* 0x0016500001587983 */ /* 0x000f240000300a00 */
[----:B------:R-:W4:Y:S02]  /*634d0*/  LDL.LU.64 R86, [R1+0x1630] ;  /* 0x0016300001567983 */ /* 0x000f240000300a00 */
[----:B------:R-:W4:Y:S02]  /*634e0*/  LDL.LU.64 R84, [R1+0x1610] ;  /* 0x0016100001547983 */ /* 0x000f240000300a00 */
[--C-:B------:R-:W-:Y:S01]  /*634f0*/  IMAD.X R57, R61, 0x1, R2.reuse, P1 ;  /* 0x000000013d397824 */ /* 0x100fe200008e0602 */
[-C--:B------:R-:W-:Y:S01]  /*63500*/  IADD3 R60, P1, R62, R6.reuse, RZ ;  /* 0x000000063e3c7210 */ /* 0x080fe20007f3e0ff */
[----:B------:R-:W4:Y:S04]  /*63510*/  LDL.LU.64 R82, [R1+0x15f0] ;  /* 0x0015f00001527983 */ /* 0x000f280000300a00 */
[----:B------:R-:W-:Y:S01]  /*63520*/  IMAD.X R59, R63, 0x1, R2, P1 ;  /* 0x000000013f3b7824 */ /* 0x000fe200008e0602 */
[----:B------:R-:W-:-:S05]  /*63530*/  IADD3 R62, P1, R64, R6, RZ ;  /* 0x00000006403e7210 */ /* 0x000fca0007f3e0ff */
[----:B------:R-:W-:Y:S01]  /*63540*/  IMAD.X R61, R65, 0x1, R2, P1 ;  /* 0x00000001413d7824 */ /* 0x000fe200008e0602 */
[----:B------:R-:W-:-:S04]  /*63550*/  IADD3 R64, P1, R66, R6, RZ ;  /* 0x0000000642407210 */ /* 0x000fc80007f3e0ff */
[----:B------:R-:W-:Y:S02]  /*63560*/  IADD3.X R63, R67, R2, RZ, P1, !PT ;  /* 0x00000002433f7210 */ /* 0x000fe40000ffe4ff */
[----:B--2---:R-:W-:-:S05]  /*63570*/  IADD3 R66, P1, R14, R6, RZ ;  /* 0x000000060e427210 */ /* 0x004fca0007f3e0ff */
[----:B------:R-:W-:Y:S02]  /*63580*/  IMAD.X R65, R15, 0x1, R2, P1 ;  /* 0x000000010f417824 */ /* 0x000fe400008e0602 */
[----:B------:R-:W2:Y:S01]  /*63590*/  LDL.LU.64 R14, [R1+0x15d0] ;  /* 0x0015d000010e7983 */ /* 0x000ea20000300a00 */
[----:B---3--:R-:W-:-:S05]  /*635a0*/  IADD3 R68, P1, R12, R6, RZ ;  /* 0x000000060c447210 */ /* 0x008fca0007f3e0ff */
[--C-:B------:R-:W-:Y:S01]  /*635b0*/  IMAD.X R67, R13, 0x1, R2.reuse, P1 ;  /* 0x000000010d437824 */ /* 0x100fe200008e0602 */
[-C--:B----4-:R-:W-:Y:S01]  /*635c0*/  IADD3 R70, P1, R10, R6.reuse, RZ ;  /* 0x000000060a467210 */ /* 0x090fe20007f3e0ff */
[----:B------:R-:W3:Y:S04]  /*635d0*/  LDL.LU.64 R12, [R1+0x15b0] ;  /* 0x0015b000010c7983 */ /* 0x000ee80000300a00 */
[----:B------:R-:W-:Y:S02]  /*635e0*/  IMAD.X R69, R11, 0x1, R2, P1 ;  /* 0x000000010b457824 */ /* 0x000fe400008e0602 */
[----:B------:R-:W4:Y:S01]  /*635f0*/  LDL.LU.64 R10, [R1+0x1590] ;  /* 0x00159000010a7983 */ /* 0x000f220000300a00 */
[----:B------:R-:W-:-:S04]  /*63600*/  IADD3 R72, P1, R8, R6, RZ ;  /* 0x0000000608487210 */ /* 0x000fc80007f3e0ff */
[----:B------:R-:W-:Y:S01]  /*63610*/  IADD3.X R71, R9, R2, RZ, P1, !PT ;  /* 0x0000000209477210 */ /* 0x000fe20000ffe4ff */
[-C--:B------:R-:W-:Y:S01]  /*63620*/  IADD3 R74, P1, R4, R6.reuse, RZ ;  /* 0x00000006044a7210 */ /* 0x080fe20007f3e0ff */
[----:B------:R-:W4:Y:S04]  /*63630*/  LDL.LU.64 R8, [R1+0x1570] ;  /* 0x0015700001087983 */ /* 0x000f280000300a00 */
[----:B------:R-:W-:Y:S02]  /*63640*/  IMAD.X R73, R5, 0x1, R2, P1 ;  /* 0x0000000105497824 */ /* 0x000fe400008e0602 */
[----:B------:R-:W4:Y:S01]  /*63650*/  LDL.LU.64 R4, [R1+0x1550] ;  /* 0x0015500001047983 */ /* 0x000f220000300a00 */
        /* <DEDUP_REMOVED lines=22> */
[----:B------:R-:W-:Y:S02]  /*637c0*/  IMAD.MOV.U32 R202, RZ, RZ, R44 ;  /* 0x000000ffffca7224 */ /* 0x000fe400078e002c */
        /* <DEDUP_REMOVED lines=15> */
[----:B------:R1:W-:Y:S01]  /*638c0*/  STL.64 [R1+0x18e8], R94 ;  /* 0x0018e85e01007387 */ /* 0x0003e20000100a00 */
[----:B------:R-:W-:Y:S01]  /*638d0*/  MOV R84, R58 ;  /* 0x0000003a00547202 */ /* 0x000fe20000000f00 */
[----:B------:R-:W-:-:S02]  /*638e0*/  IMAD.MOV.U32 R85, RZ, RZ, R57 ;  /* 0x000000ffff557224 */ /* 0x000fc400078e0039 */
[----:B------:R1:W-:Y:S02]  /*638f0*/  STL.64 [R1+0x18c8], R160 ;  /* 0x0018c8a001007387 */ /* 0x0003e40000100a00 */
[----:B------:R-:W-:Y:S02]  /*63900*/  IMAD.MOV.U32 R86, RZ, RZ, R60 ;  /* 0x000000ffff567224 */ /* 0x000fe400078e003c */
[----:B------:R-:W-:Y:S01]  /*63910*/  IMAD.MOV.U32 R87, RZ, RZ, R59 ;  /* 0x000000ffff577224 */ /* 0x000fe200078e003b */
[----:B------:R1:W-:Y:S01]  /*63920*/  STL.64 [R1+0x18a8], R162 ;  /* 0x0018a8a201007387 */ /* 0x0003e20000100a00 */
[----:B------:R-:W-:Y:S01]  /*63930*/  MOV R58, R62 ;  /* 0x0000003e003a7202 */ /* 0x000fe20000000f00 */
[----:B------:R-:W-:Y:S02]  /*63940*/  IMAD.MOV.U32 R59, RZ, RZ, R61 ;  /* 0x000000ffff3b7224 */ /* 0x000fe400078e003d */
[----:B------:R1:W-:Y:S02]  /*63950*/  STL.64 [R1+0x1888], R88 ;  /* 0x0018885801007387 */ /* 0x0003e40000100a00 */
[----:B------:R-:W-:-:S02]  /*63960*/  IMAD.MOV.U32 R56, RZ, RZ, R64 ;  /* 0x000000ffff387224 */ /* 0x000fc400078e0040 */
[----:B------:R-:W-:Y:S01]  /*63970*/  IMAD.MOV.U32 R57, RZ, RZ, R63 ;  /* 0x000000ffff397224 */ /* 0x000fe200078e003f */
[----:B------:R1:W-:Y:S01]  /*63980*/  STL.64 [R1+0x1868], R90 ;  /* 0x0018685a01007387 */ /* 0x0003e20000100a00 */
[----:B------:R-:W-:Y:S01]  /*63990*/  MOV R54, R66 ;  /* 0x0000004200367202 */ /* 0x000fe20000000f00 */
[----:B------:R-:W-:Y:S01]  /*639a0*/  IMAD.MOV.U32 R55, RZ, RZ, R65 ;  /* 0x000000ffff377224 */ /* 0x000fe200078e0041 */
[----:B------:R-:W-:Y:S01]  /*639b0*/  SHF.R.S32.HI R80, RZ, 0x6, R80 ;  /* 0x00000006ff507819 */ /* 0x000fe20000011450 */
[----:B------:R1:W-:Y:S01]  /*639c0*/  STL.64 [R1+0x1848], R84 ;  /* 0x0018485401007387 */ /* 0x0003e20000100a00 */
[----:B------:R-:W-:Y:S02]  /*639d0*/  IMAD.MOV.U32 R46, RZ, RZ, R68 ;  /* 0x000000ffff2e7224 */ /* 0x000fe400078e0044 */
[----:B------:R-:W-:Y:S02]  /*639e0*/  IMAD.MOV.U32 R47, RZ, RZ, R67 ;  /* 0x000000ffff2f7224 */ /* 0x000fe400078e0043 */
[----:B------:R1:W-:Y:S01]  /*639f0*/  STL.64 [R1+0x1828], R86 ;  /* 0x0018285601007387 */ /* 0x0003e20000100a00 */
[----:B------:R-:W-:Y:S01]  /*63a00*/  MOV R48, R70 ;  /* 0x0000004600307202 */ /* 0x000fe20000000f00 */
[----:B------:R-:W-:Y:S01]  /*63a10*/  IMAD.MOV.U32 R49, RZ, RZ, R69 ;  /* 0x000000ffff317224 */ /* 0x000fe200078e0045 */
[----:B------:R-:W-:Y:S01]  /*63a20*/  STL.64 [R1+0x1808], R58 ;  /* 0x0018083a01007387 */ /* 0x000fe20000100a00 */
[----:B------:R-:W-:-:S02]  /*63a30*/  IMAD.MOV.U32 R210, RZ, RZ, R72 ;  /* 0x000000ffffd27224 */ /* 0x000fc400078e0048 */
[----:B------:R-:W-:Y:S02]  /*63a40*/  IMAD.MOV.U32 R211, RZ, RZ, R71 ;  /* 0x000000ffffd37224 */ /* 0x000fe400078e0047 */
[----:B------:R-:W-:Y:S01]  /*63a50*/  IMAD.SHL.U32 R81, R81, 0x4, RZ ;  /* 0x0000000451517824 */ /* 0x000fe200078e00ff */
[----:B------:R-:W-:Y:S01]  /*63a60*/  STL.64 [R1+0x17e8], R56 ;  /* 0x0017e83801007387 */ /* 0x000fe20000100a00 */
[----:B------:R-:W-:Y:S01]  /*63a70*/  SGXT R80, R80, 0x1 ;  /* 0x000000015050781a */ /* 0x000fe20000000200 */
[----:B------:R-:W-:Y:S02]  /*63a80*/  STL.64 [R1+0x17c8], R54 ;  /* 0x0017c83601007387 */ /* 0x000fe40000100a00 */
[----:B------:R-:W-:Y:S02]  /*63a90*/  IMAD.MOV.U32 R208, RZ, RZ, R76 ;  /* 0x000000ffffd07224 */ /* 0x000fe400078e004c */
[----:B------:R-:W-:Y:S01]  /*63aa0*/  IMAD.MOV.U32 R209, RZ, RZ, R75 ;  /* 0x000000ffffd17224 */ /* 0x000fe200078e004b */
[----:B------:R1:W-:Y:S01]  /*63ab0*/  STL.64 [R1+0x17b0], R46 ;  /* 0x0017b02e01007387 */ /* 0x0003e20000100a00 */
[----:B------:R1:W-:Y:S02]  /*63ac0*/  STL.64 [R1+0x1790], R48 ;  /* 0x0017903001007387 */ /* 0x0003e40000100a00 */
[----:B------:R-:W-:-:S02]  /*63ad0*/  IMAD.MOV.U32 R174, RZ, RZ, R176 ;  /* 0x000000ffffae7224 */ /* 0x000fc400078e00b0 */
[----:B------:R-:W-:Y:S01]  /*63ae0*/  IMAD.MOV.U32 R175, RZ, RZ, R79 ;  /* 0x000000ffffaf7224 */ /* 0x000fe200078e004f */
[----:B------:R-:W-:Y:S01]  /*63af0*/  STL.64 [R1+0x1770], R210 ;  /* 0x001770d201007387 */ /* 0x000fe20000100a00 */
[----:B------:R-:W-:Y:S01]  /*63b00*/  MOV R172, R178 ;  /* 0x000000b200ac7202 */ /* 0x000fe20000000f00 */
[----:B------:R-:W-:Y:S01]  /*63b10*/  IMAD.MOV.U32 R173, RZ, RZ, R177 ;  /* 0x000000ffffad7224 */ /* 0x000fe200078e00b1 */
[----:B------:R-:W-:Y:S02]  /*63b20*/  LOP3.LUT R242, R81, 0x110, R80, 0x78, !PT ;  /* 0x0000011051f27812 */ /* 0x000fe400078e7850 */
[----:B------:R-:W-:Y:S01]  /*63b30*/  MOV R170, R182 ;  /* 0x000000b600aa7202 */ /* 0x000fe20000000f00 */
[----:B------:R-:W-:Y:S01]  /*63b40*/  IMAD.MOV.U32 R171, RZ, RZ, R181 ;  /* 0x000000ffffab7224 */ /* 0x000fe200078e00b5 */
[----:B------:R-:W-:Y:S01]  /*63b50*/  MOV R168, R186 ;  /* 0x000000ba00a87202 */ /* 0x000fe20000000f00 */
[----:B------:R-:W-:Y:S01]  /*63b60*/  IMAD.MOV.U32 R169, RZ, RZ, R185 ;  /* 0x000000ffffa97224 */ /* 0x000fe200078e00b9 */
[----:B------:R-:W-:-:S02]  /*63b70*/  LOP3.LUT R242, R242, 0x40, RZ, 0x3c, !PT ;  /* 0x00000040f2f27812 */ /* 0x000fc400078e3cff */
[----:B------:R-:W-:Y:S01]  /*63b80*/  MOV R166, R190 ;  /* 0x000000be00a67202 */ /* 0x000fe20000000f00 */
[----:B------:R-:W-:Y:S02]  /*63b90*/  IMAD.MOV.U32 R167, RZ, RZ, R189 ;  /* 0x000000ffffa77224 */ /* 0x000fe400078e00bd */
[----:B------:R-:W-:Y:S01]  /*63ba0*/  IMAD.MOV.U32 R164, RZ, RZ, R192 ;  /* 0x000000ffffa47224 */ /* 0x000fe200078e00c0 */
[----:B------:R-:W-:Y:S01]  /*63bb0*/  MOV R165, R191 ;  /* 0x000000bf00a57202 */ /* 0x000fe20000000f00 */
[----:B------:R-:W-:-:S05]  /*63bc0*/  IMAD R3, R252, 0x10000, R242 ;  /* 0x00010000fc037824 */ /* 0x000fca00078e02f2 */
        /* <DEDUP_REMOVED lines=14> */
[----:B------:R1:W-:Y:S01]  /*63cb0*/  LDGSTS.E [R3+0x47400], [R210.64], P0 ;  /* 0x47400000d2037fae */ /* 0x0003e20008121844 */
[----:B--2---:R-:W-:-:S05]  /*63cc0*/  IADD3 R194, P1, R14, R6, RZ ;  /* 0x000000060ec27210 */ /* 0x004fca0007f3e0ff */
[----:B------:R-:W-:Y:S01]  /*63cd0*/  IMAD.X R193, R15, 0x1, R2, P1 ;  /* 0x000000010fc17824 */ /* 0x000fe200008e0602 */
[----:B---3--:R-:W-:-:S05]  /*63ce0*/  IADD3 R196, P1, R12, R6, RZ ;  /* 0x000000060cc47210 */ /* 0x008fca0007f3e0ff */
[----:B------:R-:W-:Y:S01]  /*63cf0*/  IMAD.X R195, R13, 0x1, R2, P1 ;  /* 0x000000010dc37824 */ /* 0x000fe200008e0602 */
[----:B----4-:R-:W-:-:S05]  /*63d00*/  IADD3 R198, P1, R10, R6, RZ ;  /* 0x000000060ac67210 */ /* 0x010fca0007f3e0ff */
[----:B------:R-:W-:Y:S01]  /*63d10*/  IMAD.X R197, R11, 0x1, R2, P1 ;  /* 0x000000010bc57824 */ /* 0x000fe200008e0602 */
[----:B------:R-:W-:Y:S01]  /*63d20*/  MOV R14, R74 ;  /* 0x0000004a000e7202 */ /* 0x000fe20000000f00 */
[----:B------:R-:W-:Y:S01]  /*63d30*/  IMAD.MOV.U32 R15, RZ, RZ, R73 ;  /* 0x000000ffff0f7224 */ /* 0x000fe200078e0049 */
[----:B------:R-:W-:Y:S02]  /*63d40*/  IADD3 R240, P1, R8, R6, RZ ;  /* 0x0000000608f07210 */ /* 0x000fe40007f3e0ff */
[----:B------:R-:W-:Y:S01]  /*63d50*/  MOV R12, R78 ;  /* 0x0000004e000c7202 */ /* 0x000fe20000000f00 */
[----:B------:R-:W-:Y:S02]  /*63d60*/  IMAD.MOV.U32 R13, RZ, RZ, R77 ;  /* 0x000000ffff0d7224 */ /* 0x000fe400078e004d */
[----:B------:R-:W-:Y:S01]  /*63d70*/  IMAD.MOV.U32 R10, RZ, RZ, R180 ;  /* 0x000000ffff0a7224 */ /* 0x000fe200078e00b4 */
[----:B------:R-:W-:Y:S01]  /*63d80*/  IADD3.X R199, R9, R2, RZ, P1, !PT ;  /* 0x0000000209c77210 */ /* 0x000fe20000ffe4ff */
[----:B------:R-:W-:Y:S01]  /*63d90*/  IMAD.MOV.U32 R11, RZ, RZ, R179 ;  /* 0x000000ffff0b7224 */ /* 0x000fe200078e00b3 */
[----:B------:R-:W-:Y:S01]  /*63da0*/  IADD3 R7, P1, R4, R6, RZ ;  /* 0x0000000604077210 */ /* 0x000fe20007f3e0ff */
[----:B------:R2:W-:Y:S01]  /*63db0*/  STL.64 [R1+0x1750], R14 ;  /* 0x0017500e01007387 */ /* 0x0005e20000100a00 */
[----:B------:R-:W-:Y:S02]  /*63dc0*/  STL.64 [R1+0x1730], R208 ;  /* 0x001730d001007387 */ /* 0x000fe40000100a00 */
[----:B------:R3:W-:Y:S02]  /*63dd0*/  STL.64 [R1+0x1710], R12 ;  /* 0x0017100c01007387 */ /* 0x0007e40000100a00 */
[----:B------:R-:W-:-:S02]  /*63de0*/  IMAD.MOV.U32 R4, RZ, RZ, R184 ;  /* 0x000000ffff047224 */ /* 0x000fc400078e00b8 */
[----:B------:R-:W-:Y:S02]  /*63df0*/  IMAD.X R241, R5, 0x1, R2, P1 ;  /* 0x0000000105f17824 */ /* 0x000fe400008e0602 */
[----:B------:R-:W-:Y:S01]  /*63e00*/  IMAD.MOV.U32 R5, RZ, RZ, R183 ;  /* 0x000000ffff057224 */ /* 0x000fe200078e00b7 */
[----:B------:R-:W-:Y:S01]  /*63e10*/  STL.64 [R1+0x16f0], R174 ;  /* 0x0016f0ae01007387 */ /* 0x000fe20000100a00 */
[----:B------:R-:W-:Y:S02]  /*63e20*/  STL.64 [R1+0x16d0], R172 ;  /* 0x0016d0ac01007387 */ /* 0x000fe40000100a00 */
[----:B------:R-:W-:Y:S02]  /*63e30*/  IMAD.MOV.U32 R8, RZ, RZ, R188 ;  /* 0x000000ffff087224 */ /* 0x000fe400078e00bc */
[----:B------:R-:W-:Y:S01]  /*63e40*/  IMAD.MOV.U32 R9, RZ, RZ, R187 ;  /* 0x000000ffff097224 */ /* 0x000fe200078e00bb */
[----:B------:R2:W-:Y:S01]  /*63e50*/  STL.64 [R1+0x16b0], R10 ;  /* 0x0016b00a01007387 */ /* 0x0005e20000100a00 */
[----:B------:R-:W-:Y:S02]  /*63e60*/  STL.64 [R1+0x1690], R170 ;  /* 0x001690aa01007387 */ /* 0x000fe40000100a00 */
[----:B------:R1:W-:Y:S02]  /*63e70*/  STL.64 [R1+0x1670], R4 ;  /* 0x0016700401007387 */ /* 0x0003e40000100a00 */
[----:B------:R-:W-:-:S02]  /*63e80*/  IMAD.MOV.U32 R82, RZ, RZ, R194 ;  /* 0x000000ffff527224 */ /* 0x000fc400078e00c2 */
[----:B------:R-:W-:Y:S01]  /*63e90*/  IMAD.MOV.U32 R83, RZ, RZ, R193 ;  /* 0x000000ffff537224 */ /* 0x000fe200078e00c1 */
[----:B------:R-:W-:Y:S01]  /*63ea0*/  STL.64 [R1+0x1650], R168 ;  /* 0x001650a801007387 */ /* 0x000fe20000100a00 */
[----:B------:R-:W-:Y:S01]  /*63eb0*/  IMAD.MOV.U32 R80, RZ, RZ, R196 ;  /* 0x000000ffff507224 */ /* 0x000fe200078e00c4 */
[----:B------:R-:W-:Y:S01]  /*63ec0*/  MOV R81, R195 ;  /* 0x000000c300517202 */ /* 0x000fe20000000f00 */
[----:B------:R2:W-:Y:S01]  /*63ed0*/  STL.64 [R1+0x1630], R8 ;  /* 0x0016300801007387 */ /* 0x0005e20000100a00 */
[----:B------:R-:W-:Y:S01]  /*63ee0*/  STL.64 [R1+0x1610], R166 ;  /* 0x001610a601007387 */ /* 0x000fe20000100a00 */
[----:B------:R-:W-:Y:S02]  /*63ef0*/  IMAD.MOV.U32 R52, RZ, RZ, R198 ;  /* 0x000000ffff347224 */ /* 0x000fe400078e00c6 */
[----:B------:R-:W-:Y:S02]  /*63f00*/  IMAD.MOV.U32 R53, RZ, RZ, R197 ;  /* 0x000000ffff357224 */ /* 0x000fe400078e00c5 */
[----:B------:R-:W-:Y:S01]  /*63f10*/  STL.64 [R1+0x15f0], R164 ;  /* 0x0015f0a401007387 */ /* 0x000fe20000100a00 */
[----:B------:R-:W-:Y:S01]  /*63f20*/  STL.64 [R1+0x15d0], R82 ;  /* 0x0015d05201007387 */ /* 0x000fe20000100a00 */
[----:B------:R-:W-:Y:S01]  /*63f30*/  MOV R50, R240 ;  /* 0x000000f000327202 */ /* 0x000fe20000000f00 */
[----:B------:R-:W-:-:S02]  /*63f40*/  IMAD.MOV.U32 R51, RZ, RZ, R199 ;  /* 0x000000ffff337224 */ /* 0x000fc400078e00c7 */
[----:B------:R-:W-:Y:S02]  /*63f50*/  STL.64 [R1+0x15b0], R80 ;  /* 0x0015b05001007387 */ /* 0x000fe40000100a00 */
[----:B------:R-:W-:Y:S02]  /*63f60*/  IMAD.MOV.U32 R44, RZ, RZ, R7 ;  /* 0x000000ffff2c7224 */ /* 0x000fe400078e0007 */
[----:B------:R-:W-:Y:S01]  /*63f70*/  IMAD.MOV.U32 R45, RZ, RZ, R241 ;  /* 0x000000ffff2d7224 */ /* 0x000fe200078e00f1 */
[----:B-1----:R1:W5:Y:S01]  /*63f80*/  LDL.LU.64 R202, [R1+0x2240] ;  /* 0x0022400001ca7983 */ /* 0x0023620000300a00 */
[----:B------:R-:W-:Y:S02]  /*63f90*/  STL.64 [R1+0x1590], R52 ;  /* 0x0015903401007387 */ /* 0x000fe40000100a00 */
[----:B------:R1:W5:Y:S02]  /*63fa0*/  LDL.LU.64 R92, [R1+0x2238] ;  /* 0x00223800015c7983 */ /* 0x0003640000300a00 */
[----:B------:R-:W-:Y:S01]  /*63fb0*/  STL.64 [R1+0x1570], R50 ;  /* 0x0015703201007387 */ /* 0x000fe20000100a00 */
[----:B------:R1:W5:Y:S01]  /*63fc0*/  LDL.LU.64 R94, [R1+0x2230] ;  /* 0x00223000015e7983 */ /* 0x0003620000300a00 */
[----:B------:R1:W-:Y:S02]  /*63fd0*/  STL.64 [R1+0x1550], R44 ;  /* 0x0015502c01007387 */ /* 0x0003e40000100a00 */
[----:B------:R1:W5:Y:S02]  /*63fe0*/  LDL.LU.64 R160, [R1+0x2228] ;  /* 0x0022280001a07983 */ /* 0x0003640000300a00 */
[----:B------:R1:W5:Y:S01]  /*63ff0*/  LDL.LU.64 R162, [R1+0x2220] ;  /* 0x0022200001a27983 */ /* 0x0003620000300a00 */
[----:B------:R1:W5:Y:S01]  /*64000*/  LDL.LU.64 R88, [R1+0x2218] ;  /* 0x0022180001587983 */ /* 0x0003620000300a00 */
[----:B------:R1:W5:Y:S02]  /*64010*/  LDL.LU.64 R90, [R1+0x2210] ;  /* 0x00221000015a7983 */ /* 0x0003640000300a00 */
[----:B------:R1:W5:Y:S02]  /*64020*/  LDL.LU.64 R84, [R1+0x2208] ;  /* 0x0022080001547983 */ /* 0x0003640000300a00 */
[----:B------:R1:W5:Y:S01]  /*64030*/  LDL.LU.64 R86, [R1+0x2200] ;  /* 0x0022000001567983 */ /* 0x0003620000300a00 */
[----:B------:R-:W1:Y:S01]  /*64040*/  LDL.LU.64 R46, [R1+0x1920] ;  /* 0x00192000012e7983 */ /* 0x000e620000300a00 */
[----:B------:R-:W4:Y:S03]  /*64050*/  LDL.LU.64 R48, [R1+0x1900] ;  /* 0x0019000001307983 */ /* 0x000f260000300a00 */
        /* <DEDUP_REMOVED lines=13> */
[----:B---3--:R-:W3:Y:S02]  /*64130*/  LDL.LU.64 R12, [R1+0x18c0] ;  /* 0x0018c000010c7983 */ /* 0x008ee40000300a00 */
[----:B------:R-:W3:Y:S01]  /*64140*/  LDL.LU.64 R54, [R1+0x18a0] ;  /* 0x0018a00001367983 */ /* 0x000ee20000300a00 */
[----:B------:R1:W-:Y:S04]  /*64150*/  LDGSTS.E [R3+0x4dc00], [R82.64], P0 ;  /* 0x4dc0000052037fae */ /* 0x0003e80008121844 */
[----:B------:R-:W3:Y:S01]  /*64160*/  LDL.LU.64 R10, [R1+0x1880] ;  /* 0x00188000010a7983 */ /* 0x000ee20000300a00 */
[----:B------:R-:W3:Y:S02]  /*64170*/  LDL.LU.64 R4, [R1+0x1860] ;  /* 0x0018600001047983 */ /* 0x000ee40000300a00 */
[----:B------:R1:W-:Y:S02]  /*64180*/  LDGSTS.E [R3+0x4e400], [R80.64], P0 ;  /* 0x4e40000050037fae */ /* 0x0003e40008121844 */
[----:B------:R1:W-:Y:S01]  /*64190*/  LDGSTS.E [R3+0x4ec00], [R52.64], P0 ;  /* 0x4ec0000034037fae */ /* 0x0003e20008121844 */
[----:B------:R1:W-:Y:S04]  /*641a0*/  LDGSTS.E [R3+0x4f400], [R50.64], P0 ;  /* 0x4f40000032037fae */ /* 0x0003e80008121844 */
[----:B------:R-:W3:Y:S01]  /*641b0*/  LDL.LU.64 R8, [R1+0x1840] ;  /* 0x0018400001087983 */ /* 0x000ee20000300a00 */
[----:B------:R1:W-:Y:S02]  /*641c0*/  LDGSTS.E [R3+0x4fc00], [R44.64], P0 ;  /* 0x4fc000002c037fae */ /* 0x0003e40008121844 */
[----:B------:R-:W3:Y:S02]  /*641d0*/  LDL.LU.64 R62, [R1+0x1820] ;  /* 0x00182000013e7983 */ /* 0x000ee40000300a00 */
[----:B------:R-:W3:Y:S01]  /*641e0*/  LDL.LU.64 R64, [R1+0x1800] ;  /* 0x0018000001407983 */ /* 0x000ee20000300a00 */
[----:B------:R-:W3:Y:S01]  /*641f0*/  LDL.LU.64 R66, [R1+0x17e0] ;  /* 0x0017e00001427983 */ /* 0x000ee20000300a00 */
[----:B------:R-:W3:Y:S01]  /*64200*/  LDL.LU.64 R68, [R1+0x17c0] ;  /* 0x0017c00001447983 */ /* 0x000ee20000300a00 */
[----:B-1----:R-:W-:-:S04]  /*64210*/  IADD3 R44, P1, R46, R6, RZ ;  /* 0x000000062e2c7210 */ /* 0x002fc80007f3e0ff */
[----:B------:R-:W-:Y:S01]  /*64220*/  IADD3.X R45, R47, R2, RZ, P1, !PT ;  /* 0x000000022f2d7210 */ /* 0x000fe20000ffe4ff */
[----:B----4-:R-:W-:-:S05]  /*64230*/  IADD3 R46, P1, R48, R6, RZ ;  /* 0x00000006302e7210 */ /* 0x010fca0007f3e0ff */
[----:B------:R-:W-:Y:S01]  /*64240*/  IMAD.X R3, R49, 0x1, R2, P1 ;  /* 0x0000000131037824 */ /* 0x000fe200008e0602 */
        /* <DEDUP_REMOVED lines=11> */
[----:B------:R-:W4:Y:S04]  /*64300*/  LDL.LU.64 R10, [R1+0x1768] ;  /* 0x00176800010a7983 */ /* 0x000f280000300a00 */
[--C-:B------:R-:W-:Y:S01]  /*64310*/  IMAD.X R55, R5, 0x1, R2.reuse, P1 ;  /* 0x0000000105377824 */ /* 0x100fe200008e0602 */
[----:B------:R-:W-:Y:S01]  /*64320*/  IADD3 R58, P1, R8, R6, RZ ;  /* 0x00000006083a7210 */ /* 0x000fe20007f3e0ff */
[----:B------:R-:W4:Y:S04]  /*64330*/  LDL.LU.64 R4, [R1+0x1748] ;  /* 0x0017480001047983 */ /* 0x000f280000300a00 */
[----:B------:R-:W-:-:S02]  /*64340*/  IMAD.X R57, R9, 0x1, R2, P1 ;  /* 0x0000000109397824 */ /* 0x000fc400008e0602 */
[----:B------:R-:W4:Y:S01]  /*64350*/  LDL.LU.64 R8, [R1+0x1728] ;  /* 0x0017280001087983 */ /* 0x000f220000300a00 */
[----:B------:R-:W4:Y:S02]  /*64360*/  LDL.LU.64 R176, [R1+0x1708] ;  /* 0x0017080001b07983 */ /* 0x000f240000300a00 */
[----:B------:R-:W4:Y:S02]  /*64370*/  LDL.LU.64 R178, [R1+0x16e8] ;  /* 0x0016e80001b27983 */ /* 0x000f240000300a00 */
[----:B------:R-:W4:Y:S01]  /*64380*/  LDL.LU.64 R174, [R1+0x16c8] ;  /* 0x0016c80001ae7983 */ /* 0x000f220000300a00 */
[----:B------:R-:W4:Y:S01]  /*64390*/  LDL.LU.64 R172, [R1+0x16a8] ;  /* 0x0016a80001ac7983 */ /* 0x000f220000300a00 */
[----:B------:R-:W4:Y:S01]  /*643a0*/  LDL.LU.64 R170, [R1+0x1688] ;  /* 0x0016880001aa7983 */ /* 0x000f220000300a00 */
[----:B------:R-:W-:Y:S01]  /*643b0*/  IADD3 R60, P1, R62, R6, RZ ;  /* 0x000000063e3c7210 */ /* 0x000fe20007f3e0ff */
[----:B------:R-:W4:Y:S01]  /*643c0*/  LDL.LU.64 R168, [R1+0x1668] ;  /* 0x0016680001a87983 */ /* 0x000f220000300a00 */
[----:B------:R-:W4:Y:S01]  /*643d0*/  LDL.LU.64 R166, [R1+0x1648] ;  /* 0x0016480001a67983 */ /* 0x000f220000300a00 */
[----:B------:R-:W4:Y:S01]  /*643e0*/  LDL.LU.64 R164, [R1+0x1628] ;  /* 0x0016280001a47983 */ /* 0x000f220000300a00 */
[----:B------:R-:W-:Y:S01]  /*643f0*/  IADD3.X R59, R63, R2, RZ, P1, !PT ;  /* 0x000000023f3b7210 */ /* 0x000fe20000ffe4ff */
[-C--:B------:R-:W-:Y:S01]  /*64400*/  IADD3 R62, P1, R64, R6.reuse, RZ ;  /* 0x00000006403e7210 */ /* 0x080fe20007f3e0ff */
[----:B------:R-:W4:Y:S01]  /*64410*/  LDL.LU.64 R82, [R1+0x1608] ;  /* 0x0016080001527983 */ /* 0x000f220000300a00 */
[----:B------:R-:W4:Y:S03]  /*64420*/  LDL.LU.64 R80, [R1+0x15e8] ;  /* 0x0015e80001507983 */ /* 0x000f260000300a00 */
[----:B------:R-:W-:Y:S01]  /*64430*/  IMAD.X R61, R65, 0x1, R2, P1 ;  /* 0x00000001413d7824 */ /* 0x000fe200008e0602 */
[----:B------:R-:W-:-:S05]  /*64440*/  IADD3 R64, P1, R66, R6, RZ ;  /* 0x0000000642407210 */ /* 0x000fca0007f3e0ff */
[----:B------:R-:W-:Y:S01]  /*64450*/  IMAD.X R63, R67, 0x1, R2, P1 ;  /* 0x00000001433f7824 */ /* 0x000fe200008e0602 */
[----:B------:R-:W-:-:S05]  /*64460*/  IADD3 R66, P1, R68, R6, RZ ;  /* 0x0000000644427210 */ /* 0x000fca0007f3e0ff */
[----:B------:R-:W-:Y:S01]  /*64470*/  IMAD.X R65, R69, 0x1, R2, P1 ;  /* 0x0000000145417824 */ /* 0x000fe200008e0602 */
[----:B--2---:R-:W-:-:S04]  /*64480*/  IADD3 R68, P1, R14, R6, RZ ;  /* 0x000000060e447210 */ /* 0x004fc80007f3e0ff */
[----:B------:R-:W-:Y:S02]  /*64490*/  IADD3.X R67, R15, R2, RZ, P1, !PT ;  /* 0x000000020f437210 */ /* 0x000fe40000ffe4ff */
[-C--:B---3--:R-:W-:Y:S01]  /*644a0*/  IADD3 R70, P1, R12, R6.reuse, RZ ;  /* 0x000000060c467210 */ /* 0x088fe20007f3e0ff */
[----:B------:R-:W2:Y:S04]  /*644b0*/  LDL.LU.64 R14, [R1+0x15c8] ;  /* 0x0015c800010e7983 */ /* 0x000ea80000300a00 */
[----:B------:R-:W-:Y:S02]  /*644c0*/  IMAD.X R69, R13, 0x1, R2, P1 ;  /* 0x000000010d457824 */ /* 0x000fe400008e0602 */
[----:B------:R-:W3:Y:S01]  /*644d0*/  LDL.LU.64 R12, [R1+0x15a8] ;  /* 0x0015a800010c7983 */ /* 0x000ee20000300a00 */
[----:B----4-:R-:W-:-:S05]  /*644e0*/  IADD3 R72, P1, R10, R6, RZ ;  /* 0x000000060a487210 */ /* 0x010fca0007f3e0ff */
[--C-:B------:R-:W-:Y:S01]  /*644f0*/  IMAD.X R71, R11, 0x1, R2.reuse, P1 ;  /* 0x000000010b477824 */ /* 0x100fe200008e0602 */
[-C--:B------:R-:W-:Y:S01]  /*64500*/  IADD3 R74, P1, R4, R6.reuse, RZ ;  /* 0x00000006044a7210 */ /* 0x080fe20007f3e0ff */
[----:B------:R-:W4:Y:S04]  /*64510*/  LDL.LU.64 R10, [R1+0x1588] ;  /* 0x00158800010a7983 */ /* 0x000f280000300a00 */
[----:B------:R-:W-:Y:S01]  /*64520*/  IMAD.X R73, R5, 0x1, R2, P1 ;  /* 0x0000000105497824 */ /* 0x000fe200008e0602 */
[----:B------:R-:W-:Y:S01]  /*64530*/  IADD3 R76, P1, R8, R6, RZ ;  /* 0x00000006084c7210 */ /* 0x000fe20007f3e0ff */
[----:B------:R-:W4:Y:S03]  /*64540*/  LDL.LU.64 R4, [R1+0x1548] ;  /* 0x0015480001047983 */ /* 0x000f260000300a00 */
[----:B------:R-:W-:-:S02]  /*64550*/  IADD3.X R75, R9, R2, RZ, P1, !PT ;  /* 0x00000002094b7210 */ /* 0x000fc40000ffe4ff */
[----:B------:R-:W4:Y:S01]  /*64560*/  LDL.LU.64 R8, [R1+0x1568] ;  /* 0x0015680001087983 */ /* 0x000f220000300a00 */
        /* <DEDUP_REMOVED lines=18> */
[----:B------:R-:W-:Y:S02]  /*64690*/  IADD3 R192, P1, R80, R6, RZ ;  /* 0x0000000650c07210 */ /* 0x000fe40007f3e0ff */
[----:B------:R-:W-:-:S03]  /*646a0*/  MOV R164, R44 ;  /* 0x0000002c00a47202 */ /* 0x000fc60000000f00 */
[----:B------:R-:W-:Y:S01]  /*646b0*/  IMAD.X R191, R81, 0x1, R2, P1 ;  /* 0x0000000151bf7824 */ /* 0x000fe200008e0602 */
[----:B------:R-:W1:Y:S01]  /*646c0*/  S2R R44, SR_TID.X ;  /* 0x00000000002c7919 */ /* 0x000e620000002100 */
[----:B------:R-:W-:Y:S02]  /*646d0*/  IMAD.MOV.U32 R165, RZ, RZ, R45 ;  /* 0x000000ffffa57224 */ /* 0x000fe400078e002d */
[----:B------:R-:W-:Y:S02]  /*646e0*/  IMAD.MOV.U32 R166, RZ, RZ, R46 ;  /* 0x000000ffffa67224 */ /* 0x000fe400078e002e */
[----:B------:R-:W-:Y:S01]  /*646f0*/  IMAD.MOV.U32 R167, RZ, RZ, R3 ;  /* 0x000000ffffa77224 */ /* 0x000fe200078e0003 */
[----:B------:R-:W-:Y:S01]  /*64700*/  MOV R80, R48 ;  /* 0x0000003000507202 */ /* 0x000fe20000000f00 */
[----:B------:R-:W-:Y:S02]  /*64710*/  IMAD.MOV.U32 R81, RZ, RZ, R47 ;  /* 0x000000ffff517224 */ /* 0x000fe400078e002f */
[----:B------:R-:W-:-:S02]  /*64720*/  IMAD.MOV.U32 R82, RZ, RZ, R50 ;  /* 0x000000ffff527224 */ /* 0x000fc400078e0032 */
[----:B------:R-:W-:Y:S01]  /*64730*/  IMAD.MOV.U32 R83, RZ, RZ, R49 ;  /* 0x000000ffff537224 */ /* 0x000fe200078e0031 */
[----:B------:R1:W-:Y:S01]  /*64740*/  STL.64 [R1+0x1920], R164 ;  /* 0x001920a401007387 */ /* 0x0003e20000100a00 */
[----:B------:R1:W-:Y:S01]  /*64750*/  STL.64 [R1+0x1900], R166 ;  /* 0x001900a601007387 */ /* 0x0003e20000100a00 */
[----:B------:R-:W-:Y:S01]  /*64760*/  MOV R168, R56 ;  /* 0x0000003800a87202 */ /* 0x000fe20000000f00 */
[----:B------:R-:W-:Y:S01]  /*64770*/  IMAD.MOV.U32 R169, RZ, RZ, R55 ;  /* 0x000000ffffa97224 */ /* 0x000fe200078e0037 */
[----:B------:R1:W-:Y:S01]  /*64780*/  STL.64 [R1+0x18e0], R80 ;  /* 0x0018e05001007387 */ /* 0x0003e20000100a00 */
[----:B------:R-:W-:Y:S02]  /*64790*/  IMAD.MOV.U32 R170, RZ, RZ, R58 ;  /* 0x000000ffffaa7224 */ /* 0x000fe400078e003a */
[----:B------:R-:W-:Y:S02]  /*647a0*/  IMAD.MOV.U32 R171, RZ, RZ, R57 ;  /* 0x000000ffffab7224 */ /* 0x000fe400078e0039 */
[----:B------:R2:W-:Y:S02]  /*647b0*/  STL.64 [R1+0x18c0], R82 ;  /* 0x0018c05201007387 */ /* 0x0005e40000100a00 */
[----:B------:R-:W-:Y:S01]  /*647c0*/  IMAD.MOV.U32 R7, RZ, RZ, R65 ;  /* 0x000000ffff077224 */ /* 0x000fe200078e0041 */
[----:B------:R-:W-:Y:S01]  /*647d0*/  MOV R172, R68 ;  /* 0x0000004400ac7202 */ /* 0x000fe20000000f00 */
[----:B------:R-:W-:-:S02]  /*647e0*/  IMAD.MOV.U32 R173, RZ, RZ, R67 ;  /* 0x000000ffffad7224 */ /* 0x000fc400078e0043 */
[----:B------:R-:W-:Y:S02]  /*647f0*/  IMAD.MOV.U32 R174, RZ, RZ, R70 ;  /* 0x000000ffffae7224 */ /* 0x000fe400078e0046 */
[----:B------:R-:W-:Y:S01]  /*64800*/  IMAD.MOV.U32 R175, RZ, RZ, R69 ;  /* 0x000000ffffaf7224 */ /* 0x000fe200078e0045 */
[----:B-1----:R-:W-:Y:S01]  /*64810*/  LOP3.LUT R45, R44, 0x3f, RZ, 0xc0, !PT ;  /* 0x0000003f2c2d7812 */ /* 0x002fe200078ec0ff */
[----:B------:R-:W-:Y:S01]  /*64820*/  SHF.R.S32.HI R44, RZ, 0x6, R44 ;  /* 0x00000006ff2c7819 */ /* 0x000fe2000001142c */
[----:B------:R-:W-:Y:S01]  /*64830*/  MOV R208, R72 ;  /* 0x0000004800d07202 */ /* 0x000fe20000000f00 */
[----:B------:R-:W-:Y:S02]  /*64840*/  IMAD.MOV.U32 R209, RZ, RZ, R71 ;  /* 0x000000ffffd17224 */ /* 0x000fe400078e0047 */
[----:B------:R-:W-:Y:S02]  /*64850*/  IMAD.MOV.U32 R210, RZ, RZ, R74 ;  /* 0x000000ffffd27224 */ /* 0x000fe400078e004a */
[----:B------:R-:W-:-:S02]  /*64860*/  IMAD.SHL.U32 R45, R45, 0x4, RZ ;  /* 0x000000042d2d7824 */ /* 0x000fc400078e00ff */
[----:B------:R-:W-:Y:S01]  /*64870*/  IMAD.MOV.U32 R211, RZ, RZ, R73 ;  /* 0x000000ffffd37224 */ /* 0x000fe200078e0049 */
[----:B------:R-:W-:Y:S02]  /*64880*/  SGXT R44, R44, 0x1 ;  /* 0x000000012c2c781a */ /* 0x000fe40000000200 */
[----:B------:R-:W-:Y:S01]  /*64890*/  MOV R74, R76 ;  /* 0x0000004c004a7202 */ /* 0x000fe20000000f00 */
[----:B------:R-:W-:Y:S02]  /*648a0*/  IMAD.MOV.U32 R72, RZ, RZ, R78 ;  /* 0x000000ffff487224 */ /* 0x000fe400078e004e */
[----:B------:R-:W-:Y:S02]  /*648b0*/  IMAD.MOV.U32 R73, RZ, RZ, R77 ;  /* 0x000000ffff497224 */ /* 0x000fe400078e004d */
[----:B------:R-:W-:Y:S01]  /*648c0*/  IMAD.MOV.U32 R70, RZ, RZ, R176 ;  /* 0x000000ffff467224 */ /* 0x000fe200078e00b0 */
[----:B------:R-:W-:Y:S01]  /*648d0*/  MOV R71, R79 ;  /* 0x0000004f00477202 */ /* 0x000fe20000000f00 */
[----:B------:R-:W-:-:S02]  /*648e0*/  IMAD.MOV.U32 R68, RZ, RZ, R178 ;  /* 0x000000ffff447224 */ /* 0x000fc400078e00b2 */
[----:B------:R-:W-:Y:S01]  /*648f0*/  IMAD.MOV.U32 R69, RZ, RZ, R177 ;  /* 0x000000ffff457224 */ /* 0x000fe200078e00b1 */
[----:B------:R-:W-:Y:S02]  /*64900*/  LOP3.LUT R45, R45, 0x110, R44, 0x78, !PT ;  /* 0x000001102d2d7812 */ /* 0x000fe400078e782c */
[----:B------:R-:W-:Y:S01]  /*64910*/  MOV R67, R179 ;  /* 0x000000b300437202 */ /* 0x000fe20000000f00 */
[----:B------:R-:W-:Y:S02]  /*64920*/  IMAD.MOV.U32 R65, RZ, RZ, R181 ;  /* 0x000000ffff417224 */ /* 0x000fe400078e00b5 */
[----:B------:R-:W-:Y:S01]  /*64930*/  IMAD.MOV.U32 R58, RZ, RZ, R188 ;  /* 0x000000ffff3a7224 */ /* 0x000fe200078e00bc */
[----:B------:R-:W-:Y:S01]  /*64940*/  LOP3.LUT R45, R45, 0x60, RZ, 0x3c, !PT ;  /* 0x000000602d2d7812 */ /* 0x000fe200078e3cff */
[----:B------:R-:W-:Y:S02]  /*64950*/  IMAD.MOV.U32 R56, RZ, RZ, R190 ;  /* 0x000000ffff387224 */ /* 0x000fe400078e00be */
[----:B------:R-:W-:-:S02]  /*64960*/  IMAD.MOV.U32 R57, RZ, RZ, R189 ;  /* 0x000000ffff397224 */ /* 0x000fc400078e00bd */
[----:B------:R-:W-:Y:S02]  /*64970*/  IMAD.MOV.U32 R55, RZ, RZ, R191 ;  /* 0x000000ffff377224 */ /* 0x000fe400078e00bf */
[----:B------:R-:W-:-:S05]  /*64980*/  IMAD R3, R252, 0x10000, R45 ;  /* 0x00010000fc037824 */ /* 0x000fca00078e022d */
[----:B------:R1:W-:Y:S01]  /*64990*/  LDGSTS.E [R3+0x40600], [R164.64], P0 ;  /* 0x40600000a4037fae */ /* 0x0003e20008121844 */
[----:B------:R1:W-:Y:S02]  /*649a0*/  LDGSTS.E [R3+0x40e00], [R166.64], P0 ;  /* 0x40e00000a6037fae */ /* 0x0003e40008121844 */
[----:B------:R1:W-:Y:S02]  /*649b0*/  LDGSTS.E [R3+0x41600], [R80.64], P0 ;  /* 0x4160000050037fae */ /* 0x0003e40008121844 */
[----:B------:R1:W-:Y:S01]  /*649c0*/  LDGSTS.E [R3+0x41e00], [R82.64], P0 ;  /* 0x41e0000052037fae */ /* 0x0003e20008121844 */
[----:B--2---:R-:W-:-:S05]  /*649d0*/  IADD3 R194, P1, R14, R6, RZ ;  /* 0x000000060ec27210 */ /* 0x004fca0007f3e0ff */
[----:B------:R-:W-:Y:S01]  /*649e0*/  IMAD.X R193, R15, 0x1, R2, P1 ;  /* 0x000000010fc17824 */ /* 0x000fe200008e0602 */
[----:B---3--:R-:W-:-:S04]  /*649f0*/  IADD3 R196, P1, R12, R6, RZ ;  /* 0x000000060cc47210 */ /* 0x008fc80007f3e0ff */
[----:B------:R-:W-:Y:S02]  /*64a00*/  IADD3.X R195, R13, R2, RZ, P1, !PT ;  /* 0x000000020dc37210 */ /* 0x000fe40000ffe4ff */
[----:B----4-:R-:W-:-:S05]  /*64a10*/  IADD3 R198, P1, R10, R6, RZ ;  /* 0x000000060ac67210 */ /* 0x010fca0007f3e0ff */
[----:B------:R-:W-:Y:S01]  /*64a20*/  IMAD.X R197, R11, 0x1, R2, P1 ;  /* 0x000000010bc57824 */ /* 0x000fe200008e0602 */
[----:B------:R-:W-:Y:S02]  /*64a30*/  IADD3 R240, P1, R8, R6, RZ ;  /* 0x0000000608f07210 */ /* 0x000fe40007f3e0ff */
[----:B------:R-:W-:Y:S01]  /*64a40*/  MOV R12, R52 ;  /* 0x00000034000c7202 */ /* 0x000fe20000000f00 */
[----:B------:R-:W-:Y:S02]  /*64a50*/  IMAD.MOV.U32 R13, RZ, RZ, R51 ;  /* 0x000000ffff0d7224 */ /* 0x000fe400078e0033 */
[----:B------:R-:W-:Y:S02]  /*64a60*/  IMAD.MOV.U32 R14, RZ, RZ, R54 ;  /* 0x000000ffff0e7224 */ /* 0x000fe400078e0036 */
[--C-:B------:R-:W-:Y:S01]  /*64a70*/  IMAD.X R199, R9, 0x1, R2.reuse, P1 ;  /* 0x0000000109c77824 */ /* 0x100fe200008e0602 */
[----:B------:R-:W-:Y:S01]  /*64a80*/  IADD3 R242, P1, R4, R6, RZ ;  /* 0x0000000604f27210 */ /* 0x000fe20007f3e0ff */
[----:B------:R-:W-:Y:S01]  /*64a90*/  IMAD.MOV.U32 R15, RZ, RZ, R53 ;  /* 0x000000ffff0f7224 */ /* 0x000fe200078e0035 */
[----:B------:R-:W-:Y:S01]  /*64aa0*/  MOV R8, R60 ;  /* 0x0000003c00087202 */ /* 0x000fe20000000f00 */
[----:B------:R-:W-:Y:S01]  /*64ab0*/  IMAD.MOV.U32 R9, RZ, RZ, R59 ;  /* 0x000000ffff097224 */ /* 0x000fe200078e003b */
[----:B------:R2:W-:Y:S01]  /*64ac0*/  STL.64 [R1+0x18a0], R12 ;  /* 0x0018a00c01007387 */ /* 0x0005e20000100a00 */
[----:B------:R-:W-:-:S02]  /*64ad0*/  IMAD.X R241, R5, 0x1, R2, P1 ;  /* 0x0000000105f17824 */ /* 0x000fc400008e0602 */
[----:B------:R-:W-:Y:S02]  /*64ae0*/  IMAD.MOV.U32 R10, RZ, RZ, R62 ;  /* 0x000000ffff0a7224 */ /* 0x000fe400078e003e */
[----:B------:R-:W-:Y:S01]  /*64af0*/  IMAD.MOV.U32 R11, RZ, RZ, R61 ;  /* 0x000000ffff0b7224 */ /* 0x000fe200078e003d */
[----:B------:R3:W-:Y:S01]  /*64b00*/  STL.64 [R1+0x1880], R14 ;  /* 0x0018800e01007387 */ /* 0x0007e20000100a00 */
[----:B------:R-:W-:Y:S01]  /*64b10*/  MOV R4, R64 ;  /* 0x0000004000047202 */ /* 0x000fe20000000f00 */
[----:B------:R-:W-:Y:S02]  /*64b20*/  IMAD.MOV.U32 R5, RZ, RZ, R63 ;  /* 0x000000ffff057224 */ /* 0x000fe400078e003f */
[----:B------:R4:W-:Y:S02]  /*64b30*/  STL.64 [R1+0x1860], R168 ;  /* 0x001860a801007387 */ /* 0x0009e40000100a00 */
[----:B------:R-:W-:Y:S01]  /*64b40*/  IMAD.MOV.U32 R6, RZ, RZ, R66 ;  /* 0x000000ffff067224 */ /* 0x000fe200078e0042 */
[----:B------:R1:W-:Y:S01]  /*64b50*/  STL.64 [R1+0x1840], R170 ;  /* 0x001840aa01007387 */ /* 0x0003e20000100a00 */
[----:B------:R1:W-:Y:S02]  /*64b60*/  STL.64 [R1+0x1820], R8 ;  /* 0x0018200801007387 */ /* 0x0003e40000100a00 */
[----:B------:R1:W-:Y:S02]  /*64b70*/  STL.64 [R1+0x1800], R10 ;  /* 0x0018000a01007387 */ /* 0x0003e40000100a00 */
[----:B------:R1:W-:Y:S01]  /*64b80*/  STL.64 [R1+0x17e0], R4 ;  /* 0x0017e00401007387 */ /* 0x0003e20000100a00 */
[----:B------:R1:W-:Y:S01]  /*64b90*/  STL.64 [R1+0x17c0], R6 ;  /* 0x0017c00601007387 */ /* 0x0003e20000100a00 */
[----:B------:R1:W-:Y:S02]  /*64ba0*/  STL.64 [R1+0x17a8], R172 ;  /* 0x0017a8ac01007387 */ /* 0x0003e40000100a00 */
[----:B------:R1:W-:Y:S02]  /*64bb0*/  STL.64 [R1+0x1788], R174 ;  /* 0x001788ae01007387 */ /* 0x0003e40000100a00 */
[----:B------:R1:W-:Y:S01]  /*64bc0*/  STL.64 [R1+0x1768], R208 ;  /* 0x001768d001007387 */ /* 0x0003e20000100a00 */
[----:B------:R1:W-:Y:S01]  /*64bd0*/  STL.64 [R1+0x1748], R210 ;  /* 0x001748d201007387 */ /* 0x0003e20000100a00 */
[----:B------:R-:W-:-:S02]  /*64be0*/  IMAD.MOV.U32 R66, RZ, RZ, R180 ;  /* 0x000000ffff427224 */ /* 0x000fc400078e00b4 */
[----:B------:R1:W-:Y:S02]  /*64bf0*/  STL.64 [R1+0x1728], R74 ;  /* 0x0017284a01007387 */ /* 0x0003e40000100a00 */
[----:B------:R-:W-:Y:S01]  /*64c00*/  IMAD.MOV.U32 R64, RZ, RZ, R182 ;  /* 0x000000ffff407224 */ /* 0x000fe200078e00b6 */
[----:B------:R1:W-:Y:S01]  /*64c10*/  STL.64 [R1+0x1708], R72 ;  /* 0x0017084801007387 */ /* 0x0003e20000100a00 */
[----:B------:R-:W-:Y:S01]  /*64c20*/  IMAD.MOV.U32 R62, RZ, RZ, R184 ;  /* 0x000000ffff3e7224 */ /* 0x000fe200078e00b8 */
[----:B------:R-:W-:Y:S01]  /*64c30*/  MOV R63, R183 ;  /* 0x000000b7003f7202 */ /* 0x000fe20000000f00 */
[----:B------:R1:W-:Y:S02]  /*64c40*/  STL.64 [R1+0x16e8], R70 ;  /* 0x0016e84601007387 */ /* 0x0003e40000100a00 */
[----:B------:R-:W-:Y:S02]  /*64c50*/  IMAD.MOV.U32 R60, RZ, RZ, R186 ;  /* 0x000000ffff3c7224 */ /* 0x000fe400078e00ba */
[----:B------:R-:W-:Y:S01]  /*64c60*/  IMAD.MOV.U32 R61, RZ, RZ, R185 ;  /* 0x000000ffff3d7224 */ /* 0x000fe200078e00b9 */
[----:B------:R1:W-:Y:S01]  /*64c70*/  STL.64 [R1+0x16c8], R68 ;  /* 0x0016c84401007387 */ /* 0x0003e20000100a00 */
[----:B------:R-:W-:Y:S01]  /*64c80*/  MOV R59, R187 ;  /* 0x000000bb003b7202 */ /* 0x000fe20000000f00 */
[----:B------:R1:W-:Y:S02]  /*64c90*/  STL.64 [R1+0x16a8], R66 ;  /* 0x0016a84201007387 */ /* 0x0003e40000100a00 */
[----:B------:R1:W-:Y:S01]  /*64ca0*/  STL.64 [R1+0x1688], R64 ;  /* 0x0016884001007387 */ /* 0x0003e20000100a00 */
[----:B------:R-:W-:Y:S01]  /*64cb0*/  MOV R54, R192 ;  /* 0x000000c000367202 */ /* 0x000fe20000000f00 */
[----:B------:R1:W-:Y:S01]  /*64cc0*/  STL.64 [R1+0x1668], R62 ;  /* 0x0016683e01007387 */ /* 0x0003e20000100a00 */
[----:B------:R-:W-:-:S02]  /*64cd0*/  IMAD.MOV.U32 R52, RZ, RZ, R194 ;  /* 0x000000ffff347224 */ /* 0x000fc400078e00c2 */
[----:B------:R-:W-:Y:S02]  /*64ce0*/  IMAD.MOV.U32 R53, RZ, RZ, R193 ;  /* 0x000000ffff357224 */ /* 0x000fe400078e00c1 */
[----:B------:R1:W-:Y:S01]  /*64cf0*/  STL.64 [R1+0x1648], R60 ;  /* 0x0016483c01007387 */ /* 0x0003e20000100a00 */
[----:B------:R-:W-:Y:S01]  /*64d00*/  MOV R50, R196 ;  /* 0x000000c400327202 */ /* 0x000fe20000000f00 */
[----:B------:R-:W-:Y:S01]  /*64d10*/  IMAD.MOV.U32 R51, RZ, RZ, R195 ;  /* 0x000000ffff337224 */ /* 0x000fe200078e00c3 */
[----:B------:R2:W-:Y:S01]  /*64d20*/  STL.64 [R1+0x1628], R58 ;  /* 0x0016283a01007387 */ /* 0x0005e20000100a00 */
[----:B------:R2:W-:Y:S02]  /*64d30*/  STL.64 [R1+0x1608], R56 ;  /* 0x0016083801007387 */ /* 0x0005e40000100a00 */
[----:B------:R-:W-:Y:S01]  /*64d40*/  IMAD.MOV.U32 R48, RZ, RZ, R198 ;  /* 0x000000ffff307224 */ /* 0x000fe200078e00c6 */
[----:B------:R-:W-:Y:S01]  /*64d50*/  MOV R49, R197 ;  /* 0x000000c500317202 */ /* 0x000fe20000000f00 */
[----:B------:R2:W-:Y:S01]  /*64d60*/  STL.64 [R1+0x15e8], R54 ;  /* 0x0015e83601007387 */ /* 0x0005e20000100a00 */
[----:B------:R2:W-:Y:S02]  /*64d70*/  STL.64 [R1+0x15c8], R52 ;  /* 0x0015c83401007387 */ /* 0x0005e40000100a00 */
[----:B------:R-:W-:-:S02]  /*64d80*/  IMAD.MOV.U32 R46, RZ, RZ, R240 ;  /* 0x000000ffff2e7224 */ /* 0x000fc400078e00f0 */
[----:B------:R-:W-:Y:S01]  /*64d90*/  IMAD.MOV.U32 R47, RZ, RZ, R199 ;  /* 0x000000ffff2f7224 */ /* 0x000fe200078e00c7 */
[----:B------:R2:W-:Y:S01]  /*64da0*/  STL.64 [R1+0x15a8], R50 ;  /* 0x0015a83201007387 */ /* 0x0005e20000100a00 */
[----:B------:R-:W-:Y:S01]  /*64db0*/  IMAD.MOV.U32 R44, RZ, RZ, R242 ;  /* 0x000000ffff2c7224 */ /* 0x000fe200078e00f2 */
[----:B------:R-:W-:Y:S01]  /*64dc0*/  MOV R45, R241 ;  /* 0x000000f1002d7202 */ /* 0x000fe20000000f00 */
[----:B-1----:R1:W5:Y:S01]  /*64dd0*/  LDL.LU.64 R164, [R1+0x21f8] ;  /* 0x0021f80001a47983 */ /* 0x0023620000300a00 */
[----:B------:R1:W-:Y:S01]  /*64de0*/  STL.64 [R1+0x1588], R48 ;  /* 0x0015883001007387 */ /* 0x0003e20000100a00 */
[----:B------:R1:W5:Y:S02]  /*64df0*/  LDL.LU.64 R166, [R1+0x21f0] ;  /* 0x0021f00001a67983 */ /* 0x0003640000300a00 */
[----:B------:R1:W-:Y:S02]  /*64e00*/  STL.64 [R1+0x1568], R46 ;  /* 0x0015682e01007387 */ /* 0x0003e40000100a00 */
[----:B------:R1:W5:Y:S01]  /*64e10*/  LDL.LU.64 R80, [R1+0x21e8] ;  /* 0x0021e80001507983 */ /* 0x0003620000300a00 */
[----:B------:R1:W-:Y:S01]  /*64e20*/  STL.64 [R1+0x1548], R44 ;  /* 0x0015482c01007387 */ /* 0x0003e20000100a00 */
[----:B------:R1:W5:Y:S03]  /*64e30*/  LDL.LU.64 R82, [R1+0x21e0] ;  /* 0x0021e00001527983 */ /* 0x0003660000300a00 */
        /* <DEDUP_REMOVED lines=12> */
[----:B--2---:R2:W5:Y:S01]  /*64f00*/  LDL.LU.64 R12, [R1+0x21d8] ;  /* 0x0021d800010c7983 */ /* 0x0045620000300a00 */
[----:B---3--:R2:W5:Y:S02]  /*64f10*/  LDL.LU.64 R14, [R1+0x21d0] ;  /* 0x0021d000010e7983 */ /* 0x0085640000300a00 */
[----:B----4-:R2:W5:Y:S02]  /*64f20*/  LDL.LU.64 R168, [R1+0x21c8] ;  /* 0x0021c80001a87983 */ /* 0x0105640000300a00 */
[----:B-1----:R2:W5:Y:S01]  /*64f30*/  LDL.LU.64 R170, [R1+0x21c0] ;  /* 0x0021c00001aa7983 */ /* 0x0025620000300a00 */
[----:B------:R2:W5:Y:S01]  /*64f40*/  LDL.LU.64 R8, [R1+0x21b8] ;  /* 0x0021b80001087983 */ /* 0x0005620000300a00 */
[----:B------:R2:W5:Y:S02]  /*64f50*/  LDL.LU.64 R10, [R1+0x21b0] ;  /* 0x0021b000010a7983 */ /* 0x0005640000300a00 */
[----:B------:R2:W5:Y:S02]  /*64f60*/  LDL.LU.64 R4, [R1+0x21a8] ;  /* 0x0021a80001047983 */ /* 0x0005640000300a00 */
[----:B------:R2:W5:Y:S01]  /*64f70*/  LDL.LU.64 R6, [R1+0x21a0] ;  /* 0x0021a00001067983 */ /* 0x0005620000300a00 */
[----:B------:R2:W5:Y:S01]  /*64f80*/  LDL.LU.64 R172, [R1+0x2198] ;  /* 0x0021980001ac7983 */ /* 0x0005620000300a00 */
[----:B------:R2:W5:Y:S02]  /*64f90*/  LDL.LU.64 R174, [R1+0x2190] ;  /* 0x0021900001ae7983 */ /* 0x0005640000300a00 */
        /* <DEDUP_REMOVED lines=17> */
[----:B------:R2:W-:Y:S02]  /*650b0*/  LDGSTS.E [R3+0x4fe00], [R44.64], P0 ;  /* 0x4fe000002c037fae */ /* 0x0005e40008121844 */
[----:B------:R-:W-:-:S04]  /*650c0*/  IMAD.MOV.U32 R242, RZ, RZ, c[0x0][0x188] ;  /* 0x00006200fff27624 */ /* 0x000fc800078e00ff */
[----:B------:R-:W-:-:S04]  /*650d0*/  IMAD.SHL.U32 R242, R242, 0x40, RZ ;  /* 0x00000040f2f27824 */ /* 0x000fc800078e00ff */
[----:B------:R-:W-:Y:S02]  /*650e0*/  IMAD.SHL.U32 R242, R242, 0x4, RZ ;  /* 0x00000004f2f27824 */ /* 0x000fe400078e00ff */
[----:B--2---:R-:W-:Y:S01]  /*650f0*/  MOV R45, 0x3f ;  /* 0x0000003f002d7802 */ /* 0x004fe20000000f00 */
[----:B------:R-:W0:Y:S03]  /*65100*/  LDGDEPBAR ;  /* 0x00000000000079af */ /* 0x000e260000000000 */
[----:B------:R-:W-:Y:S02]  /*65110*/  IADD3 R46, R45, c[0x0][0x180], RZ ;  /* 0x000060002d2e7a10 */ /* 0x000fe40007ffe0ff */
[----:B------:R-:W2:Y:S02]  /*65120*/  LDL.LU R45, [R1+0x153c] ;  /* 0x00153c00012d7983 */ /* 0x000ea40000300800 */
[----:B------:R-:W-:-:S04]  /*65130*/  SHF.R.S32.HI R44, RZ, 0x1f, R46 ;  /* 0x0000001fff2c7819 */ /* 0x000fc8000001142e */
[----:B------:R-:W-:-:S04]  /*65140*/  LEA.HI R44, R44, R46, RZ, 0x6 ;  /* 0x0000002e2c2c7211 */ /* 0x000fc800078f30ff */
[----:B------:R-:W-:Y:S02]  /*65150*/  SHF.R.S32.HI R44, RZ, 0x6, R44 ;  /* 0x00000006ff2c7819 */ /* 0x000fe4000001142c */
[----:B--2---:R-:W-:-:S04]  /*65160*/  IADD3 R45, R45, 0x1, RZ ;  /* 0x000000012d2d7810 */ /* 0x004fc80007ffe0ff */
[----:B------:R-:W-:Y:S01]  /*65170*/  ISETP.NE.U32.AND P0, PT, R45, R44, PT ;  /* 0x0000002c2d00720c */ /* 0x000fe20003f05070 */
[----:B------:R1:W-:-:S12]  /*65180*/  STL [R1+0x153c], R45 ;  /* 0x00153c2d01007387 */ /* 0x0003d80000100800 */
[----:B-1----:R-:W-:Y:S01]  /*65190*/  @!P0 CALL.REL.NOINC `(.L_x_1) ;  /* 0x0000001000008944 */ /* 0x002fe20003c00000 */
[----:B------:R-:W-:Y:S05]  /*651a0*/  BRA `(.L_x_2) ;  /* 0xfffb881000007947 */ /* 0x000fea000383ffff */
.L_x_1:
[----:B------:R-:W2:Y:S01]  /*651b0*/  LDL R3, [R1+0x1520] ;  /* 0x0015200001037983 */ /* 0x000ea20000100800 */
[----:B------:R-:W-:-:S04]  /*651c0*/  DEPBAR.LE SB0, 0x0 ;  /* 0x000080000000791a */ /* 0x000fc80000000000 */
        /* <DEDUP_REMOVED lines=9> */
[----:B------:R-:W1:Y:S02]  /*65260*/  S2R R47, SR_TID.X ;  /* 0x00000000002f7919 */ /* 0x000e640000002100 */
[----:B-1----:R-:W-:-:S02]  /*65270*/  IMAD.SHL.U32 R0, R47, 0x200, RZ ;  /* 0x000002002f007824 */ /* 0x002fc400078e00ff */
[C---:B------:R-:W-:Y:S01]  /*65280*/  IMAD.SHL.U32 R2, R47.reuse, 0x20, RZ ;  /* 0x000000202f027824 */ /* 0x040fe200078e00ff */
[C---:B------:R-:W-:Y:S02]  /*65290*/  SHF.L.U32 R44, R47.reuse, 0xb, RZ ;  /* 0x0000000b2f2c7819 */ /* 0x040fe400000006ff */
[----:B------:R-:W-:Y:S01]  /*652a0*/  LOP3.LUT R0, R0, 0x3000, RZ, 0xc0, !PT ;  /* 0x0000300000007812 */ /* 0x000fe200078ec0ff */
[C---:B------:R-:W-:Y:S01]  /*652b0*/  IMAD.SHL.U32 R45, R47.reuse, 0x4, RZ ;  /* 0x000000042f2d7824 */ /* 0x040fe200078e00ff */
[----:B------:R-:W-:Y:S02]  /*652c0*/  LOP3.LUT R44, R44, 0x3000, RZ, 0xc0, !PT ;  /* 0x000030002c2c7812 */ /* 0x000fe400078ec0ff */
[----:B------:R-:W-:Y:S02]  /*652d0*/  LOP3.LUT R0, R0, 0x60, R2, 0xf8, !PT ;  /* 0x0000006000007812 */ /* 0x000fe400078ef802 */
[----:B------:R-:W-:Y:S02]  /*652e0*/  LOP3.LUT R47, R47, 0x7f, RZ, 0xc0, !PT ;  /* 0x0000007f2f2f7812 */ /* 0x000fe400078ec0ff */
[----:B------:R-:W-:Y:S01]  /*652f0*/  LOP3.LUT R0, R0, 0x170, R45, 0x78, !PT ;  /* 0x0000017000007812 */ /* 0x000fe200078e782d */
[----:B------:R-:W-:Y:S01]  /*65300*/  BAR.SYNC.DEFER_BLOCKING 0x0 ;  /* 0x0000000000007b1d */ /* 0x000fe20000010000 */
[----:B--2---:R-:W-:-:S04]  /*65310*/  IADD3 R2, R3, 0x1, RZ ;  /* 0x0000000103027810 */ /* 0x004fc80007ffe0ff */
[----:B------:R-:W-:Y:S01]  /*65320*/  ISETP.GE.AND P1, PT, R2, c[0x0][0x17c], PT ;  /* 0x00005f0002007a0c */ /* 0x000fe20003f26270 */
[----:B------:R-:W-:Y:S02]  /*65330*/  IMAD R2, R47, 0x10, R44 ;  /* 0x000000102f027824 */ /* 0x000fe400078e022c */
[----:B------:R-:W2:Y:S01]  /*65340*/  LDL.LU R44, [R1+0x2c0] ;  /* 0x0002c000012c7983 */ /* 0x000ea20000300800 */
[----:B---3--:R-:W-:-:S03]  /*65350*/  IMAD.IADD R0, R0, 0x1, R46 ;  /* 0x0000000100007824 */ /* 0x008fc600078e022e */
[----:B------:R-:W2:Y:S04]  /*65360*/  LDL.LU R45, [R1+0x2c4] ;  /* 0x0002c400012d7983 */ /* 0x000ea80000300800 */
[----:B------:R-:W2:Y:S04]  /*65370*/  LDL.LU R46, [R1+0x420] ;  /* 0x00042000012e7983 */ /* 0x000ea80000300800 */
[----:B------:R-:W2:Y:S04]  /*65380*/  LDL.LU R47, [R1+0x424] ;  /* 0x00042400012f7983 */ /* 0x000ea80000300800 */
[----:B------:R-:W3:Y:S04]  /*65390*/  LDL.LU R56, [R1+0x2c8] ;  /* 0x0002c80001387983 */ /* 0x000ee80000300800 */
[----:B------:R-:W3:Y:S04]  /*653a0*/  LDL.LU R57, [R1+0x2cc] ;  /* 0x0002cc0001397983 */ /* 0x000ee80000300800 */
[----:B------:R-:W3:Y:S04]  /*653b0*/  LDL.LU R58, [R1+0x428] ;  /* 0x00042800013a7983 */ /* 0x000ee80000300800 */
[----:B----4-:R1:W-:Y:S04]  /*653c0*/  STS.128 [R0], R52 ;  /* 0x0000003400007388 */ /* 0x0103e80000000c00 */
[----:B------:R-:W3:Y:S04]  /*653d0*/  LDL.LU R59, [R1+0x42c] ;  /* 0x00042c00013b7983 */ /* 0x000ee80000300800 */
[----:B------:R4:W-:Y:S04]  /*653e0*/  STS.128 [R0+0x80], R48 ;  /* 0x0000803000007388 */ /* 0x0009e80000000c00 */
[----:B-1----:R-:W3:Y:S04]  /*653f0*/  LDL.LU R54, [R1+0x190] ;  /* 0x0001900001367983 */ /* 0x002ee80000300800 */
[----:B------:R-:W3:Y:S04]  /*65400*/  LDL.LU R55, [R1+0x194] ;  /* 0x0001940001377983 */ /* 0x000ee80000300800 */
[----:B----4-:R-:W4:Y:S04]  /*65410*/  LDL.LU R50, [R1+0x198] ;  /* 0x0001980001327983 */ /* 0x010f280000300800 */
[----:B------:R-:W4:Y:S01]  /*65420*/  LDL.LU R51, [R1+0x19c] ;  /* 0x00019c0001337983 */ /* 0x000f220000300800 */
[----:B-----5:R-:W-:Y:S01]  /*65430*/  IMAD.MOV.U32 R52, RZ, RZ, R208 ;  /* 0x000000ffff347224 */ /* 0x020fe200078e00d0 */
[----:B------:R-:W-:Y:S01]  /*65440*/  MOV R53, R209 ;  /* 0x000000d100357202 */ /* 0x000fe20000000f00 */
[----:B------:R-:W-:-:S02]  /*65450*/  IMAD.MOV.U32 R48, RZ, RZ, R210 ;  /* 0x000000ffff307224 */ /* 0x000fc400078e00d2 */
[----:B------:R-:W-:Y:S01]  /*65460*/  IMAD.MOV.U32 R49, RZ, RZ, R211 ;  /* 0x000000ffff317224 */ /* 0x000fe200078e00d3 */
[----:B------:R-:W-:Y:S02]  /*65470*/  IADD3 R3, R3, 0x2, RZ ;  /* 0x0000000203037810 */ /* 0x000fe40007ffe0ff */
[C---:B------:R-:W-:Y:S02]  /*65480*/  LOP3.LUT R208, R2.reuse, 0x20, RZ, 0x3c, !PT ;  /* 0x0000002002d07812 */ /* 0x040fe400078e3cff */
[----:B------:R-:W-:Y:S02]  /*65490*/  ISETP.GE.AND P4, PT, R3, c[0x0][0x17c], PT ;  /* 0x00005f0003007a0c */ /* 0x000fe40003f86270 */
[C---:B------:R-:W-:Y:S02]  /*654a0*/  LOP3.LUT R3, R2.reuse, 0x40, RZ, 0x3c, !PT ;  /* 0x0000004002037812 */ /* 0x040fe400078e3cff */
[----:B------:R-:W-:Y:S01]  /*654b0*/  LOP3.LUT R252, R2, 0x60, RZ, 0x3c, !PT ;  /* 0x0000006002fc7812 */ /* 0x000fe200078e3cff */
[----:B--2---:R1:W-:Y:S02]  /*654c0*/  STS.128 [R0+0x200], R44 ;  /* 0x0002002c00007388 */ /* 0x0043e40000000c00 */
[----:B-1----:R-:W-:Y:S01]  /*654d0*/  IMAD.MOV.U32 R46, RZ, RZ, R4 ;  /* 0x000000ffff2e7224 */ /* 0x002fe200078e0004 */
[----:B------:R-:W-:Y:S01]  /*654e0*/  MOV R45, R173 ;  /* 0x000000ad002d7202 */ /* 0x000fe20000000f00 */
[----:B------:R-:W-:Y:S01]  /*654f0*/  IMAD.MOV.U32 R47, RZ, RZ, R5 ;  /* 0x000000ffff2f7224 */ /* 0x000fe200078e0005 */
[----:B------:R-:W-:Y:S01]  /*65500*/  MOV R5, R175 ;  /* 0x000000af00057202 */ /* 0x000fe20000000f00 */
[----:B------:R-:W-:-:S02]  /*65510*/  IMAD.MOV.U32 R44, RZ, RZ, R172 ;  /* 0x000000ffff2c7224 */ /* 0x000fc400078e00ac */
[----:B------:R-:W-:Y:S01]  /*65520*/  IMAD.MOV.U32 R4, RZ, RZ, R174 ;  /* 0x000000ffff047224 */ /* 0x000fe200078e00ae */
[----:B---3--:R-:W-:Y:S04]  /*65530*/  STS.128 [R0+0x280], R56 ;  /* 0x0002803800007388 */ /* 0x008fe80000000c00 */
[----:B------:R-:W-:Y:S04]  /*65540*/  STS.128 [R0+0x600], R44 ;  /* 0x0006002c00007388 */ /* 0x000fe80000000c00 */
[----:B------:R-:W-:Y:S04]  /*65550*/  STS.128 [R0+0x680], R4 ;  /* 0x0006800400007388 */ /* 0x000fe80000000c00 */
[----:B------:R-:W-:Y:S04]  /*65560*/  STS.128 [R0+0x400], R52 ;  /* 0x0004003400007388 */ /* 0x000fe80000000c00 */
[----:B----4-:R-:W-:Y:S04]  /*65570*/  STS.128 [R0+0x480], R48 ;  /* 0x0004803000007388 */ /* 0x010fe80000000c00 */
[----:B------:R-:W-:Y:S06]  /*65580*/  BAR.SYNC.DEFER_BLOCKING 0x0 ;  /* 0x0000000000007b1d */ /* 0x000fec0000010000 */
[----:B------:R-:W1:Y:S04]  /*65590*/  LDS.128 R52, [R2] ;  /* 0x0000000002347984 */ /* 0x000e680000000c00 */
[----:B------:R-:W2:Y:S04]  /*655a0*/  LDS.128 R48, [R2+0x800] ;  /* 0x0008000002307984 */ /* 0x000ea80000000c00 */
[----:B------:R-:W3:Y:S04]  /*655b0*/  LDS.128 R56, [R208] ;  /* 0x00000000d0387984 */ /* 0x000ee80000000c00 */
[----:B-1----:R-:W-:Y:S04]  /*655c0*/  STL.64 [R1+0x4e0], R52 ;  /* 0x0004e03401007387 */ /* 0x002fe80000100a00 */
[----:B------:R-:W-:Y:S04]  /*655d0*/  STL.64 [R1+0x4e8], R54 ;  /* 0x0004e83601007387 */ /* 0x000fe80000100a00 */
[----:B------:R-:W1:Y:S04]  /*655e0*/  LDS.128 R52, [R208+0x800] ;  /* 0x00080000d0347984 */ /* 0x000e680000000c00 */
[----:B--2---:R-:W-:Y:S04]  /*655f0*/  STL.64 [R1+0x610], R48 ;  /* 0x0006103001007387 */ /* 0x004fe80000100a00 */
[----:B------:R-:W-:Y:S04]  /*65600*/  STL.64 [R1+0x618], R50 ;  /* 0x0006183201007387 */ /* 0x000fe80000100a00 */
[----:B------:R-:W2:Y:S04]  /*65610*/  LDS.128 R48, [R3] ;  /* 0x0000000003307984 */ /* 0x000ea80000000c00 */
[----:B---3--:R-:W-:Y:S04]  /*65620*/  STL.64 [R1+0x520], R56 ;  /* 0x0005203801007387 */ /* 0x008fe80000100a00 */
[----:B------:R-:W-:Y:S04]  /*65630*/  STL.64 [R1+0x528], R58 ;  /* 0x0005283a01007387 */ /* 0x000fe80000100a00 */
[----:B------:R-:W3:Y:S04]  /*65640*/  LDS.128 R56, [R3+0x800] ;  /* 0x0008000003387984 */ /* 0x000ee80000000c00 */
[----:B-1----:R-:W-:Y:S04]  /*65650*/  STL.64 [R1+0x640], R52 ;  /* 0x0006403401007387 */ /* 0x002fe80000100a00 */
[----:B------:R-:W-:Y:S04]  /*65660*/  STL.64 [R1+0x648], R54 ;  /* 0x0006483601007387 */ /* 0x000fe80000100a00 */
[----:B------:R-:W1:Y:S04]  /*65670*/  LDS.128 R52, [R252] ;  /* 0x00000000fc347984 */ /* 0x000e680000000c00 */
[----:B--2---:R-:W-:Y:S04]  /*65680*/  STL.64 [R1+0x570], R48 ;  /* 0x0005703001007387 */ /* 0x004fe80000100a00 */
[----:B------:R-:W-:Y:S04]  /*65690*/  STL.64 [R1+0x578], R50 ;  /* 0x0005783201007387 */ /* 0x000fe80000100a00 */
[----:B------:R-:W2:Y:S01]  /*656a0*/  LDS.128 R48, [R252+0x800] ;  /* 0x00080000fc307984 */ /* 0x000ea20000000c00 */
[----:B------:R-:W-:Y:S01]  /*656b0*/  IMAD.MOV.U32 R46, RZ, RZ, R12 ;  /* 0x000000ffff2e7224 */ /* 0x000fe200078e000c */
[----:B------:R-:W-:Y:S01]  /*656c0*/  MOV R47, R13 ;  /* 0x0000000d002f7202 */ /* 0x000fe20000000f00 */
[----:B------:R-:W-:Y:S01]  /*656d0*/  IMAD.MOV.U32 R12, RZ, RZ, R170 ;  /* 0x000000ffff0c7224 */ /* 0x000fe200078e00aa */
[----:B------:R-:W-:Y:S01]  /*656e0*/  MOV R5, R165 ;  /* 0x000000a500057202 */ /* 0x000fe20000000f00 */
[----:B------:R-:W-:Y:S01]  /*656f0*/  IMAD.MOV.U32 R13, RZ, RZ, R171 ;  /* 0x000000ffff0d7224 */ /* 0x000fe200078e00ab */
[----:B------:R-:W-:Y:S01]  /*65700*/  BAR.SYNC.DEFER_BLOCKING 0x0 ;  /* 0x0000000000007b1d */ /* 0x000fe20000010000 */
[----:B------:R-:W-:-:S02]  /*65710*/  IMAD.MOV.U32 R4, RZ, RZ, R164 ;  /* 0x000000ffff047224 */ /* 0x000fc400078e00a4 */
[----:B------:R-:W-:Y:S02]  /*65720*/  IMAD.MOV.U32 R6, RZ, RZ, R84 ;  /* 0x000000ffff067224 */ /* 0x000fe400078e0054 */
[----:B------:R-:W-:Y:S01]  /*65730*/  IMAD.MOV.U32 R7, RZ, RZ, R85 ;  /* 0x000000ffff077224 */ /* 0x000fe200078e0055 */
[----:B------:R-:W-:Y:S01]  /*65740*/  MOV R85, R167 ;  /* 0x000000a700557202 */ /* 0x000fe20000000f00 */
[----:B------:R-:W-:Y:S02]  /*65750*/  IMAD.MOV.U32 R44, RZ, RZ, R168 ;  /* 0x000000ffff2c7224 */ /* 0x000fe400078e00a8 */
[----:B------:R-:W-:Y:S02]  /*65760*/  IMAD.MOV.U32 R45, RZ, RZ, R169 ;  /* 0x000000ffff2d7224 */ /* 0x000fe400078e00a9 */
[----:B------:R-:W-:Y:S01]  /*65770*/  IMAD.MOV.U32 R84, RZ, RZ, R166 ;  /* 0x000000ffff547224 */ /* 0x000fe200078e00a6 */
[----:B------:R4:W-:Y:S04]  /*65780*/  STS.128 [R0+0x80], R12 ;  /* 0x0000800c00007388 */ /* 0x0009e80000000c00 */
[----:B------:R1:W-:Y:S04]  /*65790*/  STS.128 [R0+0x200], R4 ;  /* 0x0002000400007388 */ /* 0x0003e80000000c00 */
[----:B------:R-:W-:Y:S01]  /*657a0*/  STS.128 [R0], R44 ;  /* 0x0000002c00007388 */ /* 0x000fe20000000c00 */
[----:B----4-:R-:W-:Y:S01]  /*657b0*/  IMAD.MOV.U32 R14, RZ, RZ, R92 ;  /* 0x000000ffff0e7224 */ /* 0x010fe200078e005c */
[----:B------:R-:W-:Y:S01]  /*657c0*/  MOV R15, R93 ;  /* 0x0000005d000f7202 */ /* 0x000fe20000000f00 */
[----:B------:R-:W-:-:S02]  /*657d0*/  IMAD.MOV.U32 R12, RZ, RZ, R160 ;  /* 0x000000ffff0c7224 */ /* 0x000fc400078e00a0 */
[----:B-1----:R-:W-:Y:S01]  /*657e0*/  IMAD.MOV.U32 R6, RZ, RZ, R96 ;  /* 0x000000ffff067224 */ /* 0x002fe200078e0060 */
[----:B------:R-:W-:Y:S01]  /*657f0*/  MOV R5, R157 ;  /* 0x0000009d00057202 */ /* 0x000fe20000000f00 */
[----:B------:R-:W-:Y:S01]  /*65800*/  IMAD.MOV.U32 R7, RZ, RZ, R97 ;  /* 0x000000ffff077224 */ /* 0x000fe200078e0061 */
[----:B------:R-:W-:Y:S01]  /*65810*/  MOV R97, R159 ;  /* 0x0000009f00617202 */ /* 0x000fe20000000f00 */
[----:B------:R-:W-:Y:S02]  /*65820*/  IMAD.MOV.U32 R13, RZ, RZ, R161 ;  /* 0x000000ffff0d7224 */ /* 0x000fe400078e00a1 */
[----:B------:R-:W-:Y:S02]  /*65830*/  IMAD.MOV.U32 R92, RZ, RZ, R162 ;  /* 0x000000ffff5c7224 */ /* 0x000fe400078e00a2 */
[----:B------:R-:W-:Y:S02]  /*65840*/  IMAD.MOV.U32 R93, RZ, RZ, R163 ;  /* 0x000000ffff5d7224 */ /* 0x000fe400078e00a3 */
[----:B------:R-:W-:-:S02]  /*65850*/  IMAD.MOV.U32 R4, RZ, RZ, R156 ;  /* 0x000000ffff047224 */ /* 0x000fc400078e009c */
[----:B------:R-:W-:Y:S01]  /*65860*/  IMAD.MOV.U32 R96, RZ, RZ, R158 ;  /* 0x000000ffff607224 */ /* 0x000fe200078e009e */
[----:B------:R-:W-:Y:S04]  /*65870*/  STS.128 [R0+0x280], R84 ;  /* 0x0002805400007388 */ /* 0x000fe80000000c00 */
[----:B------:R-:W-:Y:S04]  /*65880*/  STS.128 [R0+0x400], R12 ;  /* 0x0004000c00007388 */ /* 0x000fe80000000c00 */
[----:B------:R-:W-:Y:S04]  /*65890*/  STS.128 [R0+0x480], R92 ;  /* 0x0004805c00007388 */ /* 0x000fe80000000c00 */
[----:B------:R-:W-:Y:S04]  /*658a0*/  STS.128 [R0+0x600], R4 ;  /* 0x0006000400007388 */ /* 0x000fe80000000c00 */
[----:B------:R-:W-:Y:S04]  /*658b0*/  STS.128 [R0+0x680], R96 ;  /* 0x0006806000007388 */ /* 0x000fe80000000c00 */
[----:B------:R-:W-:Y:S06]  /*658c0*/  BAR.SYNC.DEFER_BLOCKING 0x0 ;  /* 0x0000000000007b1d */ /* 0x000fec0000010000 */
[----:B---3--:R-:W-:Y:S04]  /*658d0*/  STL.64 [R1+0x6b0], R56 ;  /* 0x0006b03801007387 */ /* 0x008fe80000100a00 */
[----:B------:R-:W-:Y:S04]  /*658e0*/  STL.64 [R1+0x6b8], R58 ;  /* 0x0006b83a01007387 */ /* 0x000fe80000100a00 */
[----:B------:R-:W-:Y:S04]  /*658f0*/  STL.64 [R1+0x5c0], R52 ;  /* 0x0005c03401007387 */ /* 0x000fe80000100a00 */
[----:B------:R-:W-:Y:S04]  /*65900*/  STL.64 [R1+0x5c8], R54 ;  /* 0x0005c83601007387 */ /* 0x000fe80000100a00 */
[----:B--2---:R-:W-:Y:S04]  /*65910*/  STL.64 [R1+0x6c0], R48 ;  /* 0x0006c03001007387 */ /* 0x004fe80000100a00 */
[----:B------:R-:W-:Y:S04]  /*65920*/  STL.64 [R1+0x6c8], R50 ;  /* 0x0006c83201007387 */ /* 0x000fe80000100a00 */
        /* <DEDUP_REMOVED lines=31> */
[----:B------:R4:W-:Y:S04]  /*65b20*/  STS.128 [R0], R12 ;  /* 0x0000000c00007388 */ /* 0x0009e80000000c00 */
[----:B------:R1:W-:Y:S04]  /*65b30*/  STS.128 [R0+0x200], R4 ;  /* 0x0002000400007388 */ /* 0x0003e80000000c00 */
[----:B------:R-:W-:Y:S01]  /*65b40*/  STS.128 [R0+0x80], R100 ;  /* 0x0000806400007388 */ /* 0x000fe20000000c00 */
        /* <DEDUP_REMOVED lines=17> */
[----:B---3--:R-:W-:Y:S04]  /*65c60*/  STL.64 [R1+0x630], R52 ;  /* 0x0006303401007387 */ /* 0x008fe80000100a00 */
[----:B------:R-:W-:Y:S04]  /*65c70*/  STL.64 [R1+0x638], R54 ;  /* 0x0006383601007387 */ /* 0x000fe80000100a00 */
[----:B------:R-:W-:Y:S06]  /*65c80*/  BAR.SYNC.DEFER_BLOCKING 0x0 ;  /* 0x0000000000007b1d */ /* 0x000fec0000010000 */
        /* <DEDUP_REMOVED lines=31> */
[----:B---3--:R-:W-:Y:S04]  /*65e80*/  STL.64 [R1+0x5f0], R52 ;  /* 0x0005f03401007387 */ /* 0x008fe80000100a00 */
[----:B------:R-:W-:Y:S04]  /*65e90*/  STL.64 [R1+0x5f8], R54 ;  /* 0x0005f83601007387 */ /* 0x000fe80000100a00 */
[----:B-1----:R-:W-:Y:S04]  /*65ea0*/  STL.64 [R1+0x4d0], R48 ;  /* 0x0004d03001007387 */ /* 0x002fe80000100a00 */
[----:B------:R-:W-:Y:S04]  /*65eb0*/  STL.64 [R1+0x4d8], R50 ;  /* 0x0004d83201007387 */ /* 0x000fe80000100a00 */
[----:B------:R1:W-:Y:S04]  /*65ec0*/  STS.128 [R0], R12 ;  /* 0x0000000c00007388 */ /* 0x0003e80000000c00 */
[----:B--2---:R-:W-:Y:S04]  /*65ed0*/  STL.64 [R1+0x620], R44 ;  /* 0x0006202c01007387 */ /* 0x004fe80000100a00 */
[----:B------:R2:W-:Y:S04]  /*65ee0*/  STS.128 [R0+0x200], R4 ;  /* 0x0002000400007388 */ /* 0x0005e80000000c00 */
[----:B------:R-:W-:Y:S01]  /*65ef0*/  STL.64 [R1+0x628], R46 ;  /* 0x0006282e01007387 */ /* 0x000fe20000100a00 */
[----:B-1----:R-:W-:Y:S01]  /*65f00*/  IMAD.MOV.U32 R12, RZ, RZ, R144 ;  /* 0x000000ffff0c7224 */ /* 0x002fe200078e0090 */
[----:B------:R-:W-:Y:S01]  /*65f10*/  MOV R15, R153 ;  /* 0x00000099000f7202 */ /* 0x000fe20000000f00 */
[----:B------:R-:W-:-:S02]  /*65f20*/  IMAD.MOV.U32 R13, RZ, RZ, R145 ;  /* 0x000000ffff0d7224 */ /* 0x000fc400078e0091 */
[----:B------:R-:W-:Y:S02]  /*65f30*/  IMAD.MOV.U32 R14, RZ, RZ, R152 ;  /* 0x000000ffff0e7224 */ /* 0x000fe400078e0098 */
[----:B--2---:R-:W-:Y:S01]  /*65f40*/  IMAD.MOV.U32 R4, RZ, RZ, R16 ;  /* 0x000000ffff047224 */ /* 0x004fe200078e0010 */
[----:B------:R-:W-:Y:S01]  /*65f50*/  MOV R5, R17 ;  /* 0x0000001100057202 */ /* 0x000fe20000000f00 */
[----:B------:R-:W-:Y:S01]  /*65f60*/  IMAD.MOV.U32 R6, RZ, RZ, R20 ;  /* 0x000000ffff067224 */ /* 0x000fe200078e0014 */
[----:B------:R-:W2:Y:S01]  /*65f70*/  LDL.LU R16, [R1+0x540] ;  /* 0x0005400001107983 */ /* 0x000ea20000300800 */
[----:B------:R-:W-:Y:S01]  /*65f80*/  IMAD.MOV.U32 R7, RZ, RZ, R21 ;  /* 0x000000ffff077224 */ /* 0x000fe200078e0015 */
[----:B------:R-:W-:Y:S01]  /*65f90*/  MOV R21, R19 ;  /* 0x0000001300157202 */ /* 0x000fe20000000f00 */
[----:B------:R-:W-:Y:S01]  /*65fa0*/  IMAD.MOV.U32 R20, RZ, RZ, R18 ;  /* 0x000000ffff147224 */ /* 0x000fe200078e0012 */
[----:B------:R-:W2:Y:S04]  /*65fb0*/  LDL.LU R17, [R1+0x544] ;  /* 0x0005440001117983 */ /* 0x000ea80000300800 */
[----:B------:R-:W2:Y:S04]  /*65fc0*/  LDL.LU R18, [R1+0x560] ;  /* 0x0005600001127983 */ /* 0x000ea80000300800 */
[----:B------:R1:W-:Y:S04]  /*65fd0*/  STS.128 [R0+0x400], R12 ;  /* 0x0004000c00007388 */ /* 0x0003e80000000c00 */
[----:B------:R-:W2:Y:S04]  /*65fe0*/  LDL.LU R19, [R1+0x564] ;  /* 0x0005640001137983 */ /* 0x000ea80000300800 */
[----:B-1----:R-:W3:Y:S04]  /*65ff0*/  LDL.LU R12, [R1+0x548] ;  /* 0x00054800010c7983 */ /* 0x002ee80000300800 */
[----:B------:R-:W3:Y:S04]  /*66000*/  LDL.LU R13, [R1+0x54c] ;  /* 0x00054c00010d7983 */ /* 0x000ee80000300800 */
[----:B------:R-:W3:Y:S04]  /*66010*/  LDL.LU R14, [R1+0x568] ;  /* 0x00056800010e7983 */ /* 0x000ee80000300800 */
[----:B------:R-:W3:Y:S01]  /*66020*/  LDL.LU R15, [R1+0x56c] ;  /* 0x00056c00010f7983 */ /* 0x000ee20000300800 */
[----:B------:R-:W-:Y:S01]  /*66030*/  IMAD.MOV.U32 R132, RZ, RZ, R138 ;  /* 0x000000ffff847224 */ /* 0x000fe200078e008a */
[----:B------:R-:W-:Y:S01]  /*66040*/  MOV R141, R151 ;  /* 0x00000097008d7202 */ /* 0x000fe20000000f00 */
[----:B------:R-:W-:-:S02]  /*66050*/  IMAD.MOV.U32 R133, RZ, RZ, R139 ;  /* 0x000000ffff857224 */ /* 0x000fc400078e008b */
[----:B------:R-:W-:Y:S02]  /*66060*/  IMAD.MOV.U32 R140, RZ, RZ, R150 ;  /* 0x000000ffff8c7224 */ /* 0x000fe400078e0096 */
[----:B------:R-:W-:Y:S02]  /*66070*/  IMAD.MOV.U32 R152, RZ, RZ, R146 ;  /* 0x000000ffff987224 */ /* 0x000fe400078e0092 */
[----:B------:R-:W-:Y:S01]  /*66080*/  IMAD.MOV.U32 R153, RZ, RZ, R147 ;  /* 0x000000ffff997224 */ /* 0x000fe200078e0093 */
[----:B------:R-:W-:Y:S04]  /*66090*/  STS.128 [R0+0x80], R132 ;  /* 0x0000808400007388 */ /* 0x000fe80000000c00 */
[----:B------:R-:W-:Y:S04]  /*660a0*/  STS.128 [R0+0x280], R140 ;  /* 0x0002808c00007388 */ /* 0x000fe80000000c00 */
[----:B------:R-:W-:Y:S04]  /*660b0*/  STS.128 [R0+0x480], R152 ;  /* 0x0004809800007388 */ /* 0x000fe80000000c00 */
[----:B------:R1:W-:Y:S04]  /*660c0*/  STS.128 [R0+0x600], R4 ;  /* 0x0006000400007388 */ /* 0x0003e80000000c00 */
[----:B------:R-:W-:Y:S04]  /*660d0*/  STS.128 [R0+0x680], R20 ;  /* 0x0006801400007388 */ /* 0x000fe80000000c00 */
[----:B------:R-:W-:Y:S06]  /*660e0*/  BAR.SYNC.DEFER_BLOCKING 0x0 ;  /* 0x0000000000007b1d */ /* 0x000fec0000010000 */
[----:B-1----:R-:W3:Y:S04]  /*660f0*/  LDL.LU R4, [R1+0x3b0] ;  /* 0x0003b00001047983 */ /* 0x002ee80000300800 */
[----:B------:R-:W3:Y:S04]  /*66100*/  LDL.LU R5, [R1+0x3b4] ;  /* 0x0003b40001057983 */ /* 0x000ee80000300800 */
[----:B------:R-:W3:Y:S04]  /*66110*/  LDL.LU R6, [R1+0x3f0] ;  /* 0x0003f00001067983 */ /* 0x000ee80000300800 */
[----:B------:R-:W3:Y:S04]  /*66120*/  LDL.LU R7, [R1+0x3f4] ;  /* 0x0003f40001077983 */ /* 0x000ee80000300800 */
[----:B------:R-:W1:Y:S04]  /*66130*/  LDS.128 R44, [R2] ;  /* 0x00000000022c7984 */ /* 0x000e680000000c00 */
[----:B------:R-:W1:Y:S04]  /*66140*/  LDS.128 R20, [R2+0x800] ;  /* 0x0008000002147984 */ /* 0x000e680000000c00 */
[----:B------:R-:W1:Y:S04]  /*66150*/  LDS.128 R48, [R208] ;  /* 0x00000000d0307984 */ /* 0x000e680000000c00 */
[----:B-1----:R-:W-:Y:S04]  /*66160*/  STL.64 [R1+0x190], R44 ;  /* 0x0001902c01007387 */ /* 0x002fe80000100a00 */
[----:B------:R-:W-:Y:S04]  /*66170*/  STL.64 [R1+0x198], R46 ;  /* 0x0001982e01007387 */ /* 0x000fe80000100a00 */
[----:B------:R-:W1:Y:S04]  /*66180*/  LDS.128 R44, [R208+0x800] ;  /* 0x00080000d02c7984 */ /* 0x000e680000000c00 */
[----:B------:R-:W-:Y:S04]  /*66190*/  STL.64 [R1+0x490], R20 ;  /* 0x0004901401007387 */ /* 0x000fe80000100a00 */
[----:B------:R-:W-:Y:S04]  /*661a0*/  STL.64 [R1+0x498], R22 ;  /* 0x0004981601007387 */ /* 0x000fe80000100a00 */
[----:B------:R-:W1:Y:S04]  /*661b0*/  LDS.128 R20, [R3] ;  /* 0x0000000003147984 */ /* 0x000e680000000c00 */
[----:B------:R-:W-:Y:S04]  /*661c0*/  STL.64 [R1+0x2c0], R48 ;  /* 0x0002c03001007387 */ /* 0x000fe80000100a00 */
[----:B------:R-:W-:Y:S04]  /*661d0*/  STL.64 [R1+0x2c8], R50 ;  /* 0x0002c83201007387 */ /* 0x000fe80000100a00 */
[----:B------:R-:W1:Y:S04]  /*661e0*/  LDS.128 R48, [R3+0x800] ;  /* 0x0008000003307984 */ /* 0x000e680000000c00 */
[----:B-1----:R-:W-:Y:S04]  /*661f0*/  STL.64 [R1+0x4f0], R44 ;  /* 0x0004f02c01007387 */ /* 0x002fe80000100a00 */
[----:B------:R-:W-:Y:S04]  /*66200*/  STL.64 [R1+0x4f8], R46 ;  /* 0x0004f82e01007387 */ /* 0x000fe80000100a00 */
[----:B------:R-:W1:Y:S04]  /*66210*/  LDS.128 R44, [R252] ;  /* 0x00000000fc2c7984 */ /* 0x000e680000000c00 */
[----:B------:R-:W-:Y:S04]  /*66220*/  STL.64 [R1+0x440], R20 ;  /* 0x0004401401007387 */ /* 0x000fe80000100a00 */
[----:B------:R-:W-:Y:S04]  /*66230*/  STL.64 [R1+0x448], R22 ;  /* 0x0004481601007387 */ /* 0x000fe80000100a00 */
[----:B------:R-:W1:Y:S04]  /*66240*/  LDS.128 R20, [R252+0x800] ;  /* 0x00080000fc147984 */ /* 0x000e680000000c00 */
[----:B------:R-:W-:Y:S06]  /*66250*/  BAR.SYNC.DEFER_BLOCKING 0x0 ;  /* 0x0000000000007b1d */ /* 0x000fec0000010000 */
[----:B------:R-:W-:Y:S04]  /*66260*/  STL.64 [R1+0x540], R48 ;  /* 0x0005403001007387 */ /* 0x000fe80000100a00 */
[----:B------:R-:W-:Y:S04]  /*66270*/  STL.64 [R1+0x548], R50 ;  /* 0x0005483201007387 */ /* 0x000fe80000100a00 */
[----:B-1----:R1:W-:Y:S04]  /*66280*/  STL.64 [R1+0x460], R44 ;  /* 0x0004602c01007387 */ /* 0x0023e80000100a00 */
[----:B------:R1:W-:Y:S04]  /*66290*/  STL.64 [R1+0x468], R46 ;  /* 0x0004682e01007387 */ /* 0x0003e80000100a00 */
[----:B------:R1:W-:Y:S04]  /*662a0*/  STL.64 [R1+0x560], R20 ;  /* 0x0005601401007387 */ /* 0x0003e80000100a00 */
[----:B------:R1:W-:Y:S04]  /*662b0*/  STL.64 [R1+0x568], R22 ;  /* 0x0005681601007387 */ /* 0x0003e80000100a00 */
        /* <DEDUP_REMOVED lines=8> */
[----:B--2---:R1:W-:Y:S04]  /*66340*/  STS.128 [R0], R16 ;  /* 0x0000001000007388 */ /* 0x0043e80000000c00 */
[----:B-1----:R-:W2:Y:S04]  /*66350*/  LDL.LU R16, [R1+0x128] ;  /* 0x0001280001107983 */ /* 0x002ea80000300800 */
[----:B------:R-:W2:Y:S04]  /*66360*/  LDL.LU R17, [R1+0x12c] ;  /* 0x00012c0001117983 */ /* 0x000ea80000300800 */
[----:B------:R-:W2:Y:S04]  /*66370*/  LDL.LU R18, [R1+0x188] ;  /* 0x0001880001127983 */ /* 0x000ea80000300800 */
[----:B---3--:R1:W-:Y:S04]  /*66380*/  STS.128 [R0+0x80], R12 ;  /* 0x0000800c00007388 */ /* 0x0083e80000000c00 */
[----:B------:R-:W2:Y:S04]  /*66390*/  LDL.LU R19, [R1+0x18c] ;  /* 0x00018c0001137983 */ /* 0x000ea80000300800 */
[----:B-1----:R-:W3:Y:S04]  /*663a0*/  LDL.LU R14, [R1+0xe0] ;  /* 0x0000e000010e7983 */ /* 0x002ee80000300800 */
[----:B------:R-:W3:Y:S04]  /*663b0*/  LDL.LU R15, [R1+0xe4] ;  /* 0x0000e400010f7983 */ /* 0x000ee80000300800 */
[----:B------:R1:W-:Y:S04]  /*663c0*/  STS.128 [R0+0x200], R4 ;  /* 0x0002000400007388 */ /* 0x0003e80000000c00 */
[----:B-1----:R-:W2:Y:S04]  /*663d0*/  LDL.LU R6, [R1+0xe8] ;  /* 0x0000e80001067983 */ /* 0x002ea80000300800 */
[----:B------:R-:W2:Y:S01]  /*663e0*/  LDL.LU R7, [R1+0xec] ;  /* 0x0000ec0001077983 */ /* 0x000ea20000300800 */
[----:B------:R-:W-:-:S02]  /*663f0*/  IMAD.MOV.U32 R12, RZ, RZ, R8 ;  /* 0x000000ffff0c7224 */ /* 0x000fc400078e0008 */
[----:B------:R-:W-:Y:S01]  /*66400*/  IMAD.MOV.U32 R13, RZ, RZ, R9 ;  /* 0x000000ffff0d7224 */ /* 0x000fe200078e0009 */
[----:B------:R-:W-:Y:S01]  /*66410*/  MOV R5, R11 ;  /* 0x0000000b00057202 */ /* 0x000fe20000000f00 */
[----:B------:R-:W-:-:S03]  /*66420*/  IMAD.MOV.U32 R4, RZ, RZ, R10 ;  /* 0x000000ffff047224 */ /* 0x000fc600078e000a */
[----:B---3--:R1:W-:Y:S04]  /*66430*/  STS.128 [R0+0x600], R12 ;  /* 0x0006000c00007388 */ /* 0x0083e80000000c00 */
[----:B-1----:R-:W3:Y:S04]  /*66440*/  LDL.LU R14, [R1+0xc0] ;  /* 0x0000c000010e7983 */ /* 0x002ee80000300800 */
[----:B------:R-:W3:Y:S04]  /*66450*/  LDL.LU R15, [R1+0xc4] ;  /* 0x0000c400010f7983 */ /* 0x000ee80000300800 */
[----:B----4-:R-:W-:Y:S04]  /*66460*/  STS.128 [R0+0x280], R44 ;  /* 0x0002802c00007388 */ /* 0x010fe80000000c00 */
[----:B------:R-:W-:Y:S04]  /*66470*/  STS.128 [R0+0x400], R20 ;  /* 0x0004001400007388 */ /* 0x000fe80000000c00 */
[----:B--2---:R-:W-:Y:S04]  /*66480*/  STS.128 [R0+0x480], R16 ;  /* 0x0004801000007388 */ /* 0x004fe80000000c00 */
[----:B------:R-:W2:Y:S04]  /*66490*/  LDL.LU R10, [R1+0xc8] ;  /* 0x0000c800010a7983 */ /* 0x000ea80000300800 */
[----:B------:R-:W2:Y:S04]  /*664a0*/  LDL.LU R11, [R1+0xcc] ;  /* 0x0000cc00010b7983 */ /* 0x000ea80000300800 */
[----:B------:R1:W-:Y:S04]  /*664b0*/  STS.128 [R0+0x680], R4 ;  /* 0x0006800400007388 */ /* 0x0003e80000000c00 */
[----:B------:R-:W-:Y:S06]  /*664c0*/  BAR.SYNC.DEFER_BLOCKING 0x0 ;  /* 0x0000000000007b1d */ /* 0x000fec0000010000 */
[----:B-1----:R-:W2:Y:S04]  /*664d0*/  LDL.LU R6, [R1+0xa0] ;  /* 0x0000a00001067983 */ /* 0x002ea80000300800 */
[----:B------:R-:W2:Y:S04]  /*664e0*/  LDL.LU R7, [R1+0xa4] ;  /* 0x0000a40001077983 */ /* 0x000ea80000300800 */
        /* <DEDUP_REMOVED lines=18> */
[----:B------:R-:W-:Y:S01]  /*66610*/  STL.64 [R1+0x7c0], R44 ;  /* 0x0007c02c01007387 */ /* 0x000fe20000100a00 */
[----:B------:R-:W-:-:S03]  /*66620*/  IMAD.MOV.U32 R12, RZ, RZ, R80 ;  /* 0x000000ffff0c7224 */ /* 0x000fc600078e0050 */
[----:B------:R-:W-:Y:S04]  /*66630*/  STL.64 [R1+0x7c8], R46 ;  /* 0x0007c82e01007387 */ /* 0x000fe80000100a00 */
[----:B------:R-:W-:Y:S01]  /*66640*/  BAR.SYNC.DEFER_BLOCKING 0x0 ;  /* 0x0000000000007b1d */ /* 0x000fe20000010000 */
[----:B------:R-:W-:-:S05]  /*66650*/  IMAD.MOV.U32 R13, RZ, RZ, R81 ;  /* 0x000000ffff0d7224 */ /* 0x000fca00078e0051 */
[----:B-1----:R-:W-:Y:S04]  /*66660*/  STL.64 [R1+0x740], R20 ;  /* 0x0007401401007387 */ /* 0x002fe80000100a00 */
[----:B------:R1:W-:Y:S04]  /*66670*/  STL.64 [R1+0x748], R22 ;  /* 0x0007481601007387 */ /* 0x0003e80000100a00 */
[----:B------:R-:W-:Y:S04]  /*66680*/  STL.64 [R1+0x7d0], R16 ;  /* 0x0007d01001007387 */ /* 0x000fe80000100a00 */
[----:B------:R1:W-:Y:S04]  /*66690*/  STL.64 [R1+0x7d8], R18 ;  /* 0x0007d81201007387 */ /* 0x0003e80000100a00 */
[----:B-1----:R-:W4:Y:S04]  /*666a0*/  LDL.LU R22, [R1+0xa8] ;  /* 0x0000a80001167983 */ /* 0x002f280000300800 */
[----:B------:R-:W4:Y:S04]  /*666b0*/  LDL.LU R23, [R1+0xac] ;  /* 0x0000ac0001177983 */ /* 0x000f280000300800 */
[----:B------:R-:W4:Y:S04]  /*666c0*/  LDL.LU R18, [R1+0x60] ;  /* 0x0000600001127983 */ /* 0x000f280000300800 */
[----:B------:R-:W4:Y:S04]  /*666d0*/  LDL.LU R19, [R1+0x64] ;  /* 0x0000640001137983 */ /* 0x000f280000300800 */
[----:B---3--:R1:W-:Y:S04]  /*666e0*/  STS.128 [R0], R12 ;  /* 0x0000000c00007388 */ /* 0x0083e80000000c00 */
[----:B-1----:R-:W3:Y:S04]  /*666f0*/  LDL.LU R14, [R1+0x68] ;  /* 0x00006800010e7983 */ /* 0x002ee80000300800 */
[----:B------:R-:W3:Y:S01]  /*66700*/  LDL.LU R15, [R1+0x6c] ;  /* 0x00006c00010f7983 */ /* 0x000ee20000300800 */
[----:B------:R-:W-:Y:S01]  /*66710*/  IMAD.MOV.U32 R8, RZ, RZ, R82 ;  /* 0x000000ffff087224 */ /* 0x000fe200078e0052 */
[----:B------:R-:W-:Y:S01]  /*66720*/  MOV R9, R83 ;  /* 0x0000005300097202 */ /* 0x000fe20000000f00 */
[----:B------:R-:W-:-:S02]  /*66730*/  IMAD.MOV.U32 R4, RZ, RZ, R88 ;  /* 0x000000ffff047224 */ /* 0x000fc400078e0058 */
[----:B------:R-:W-:Y:S02]  /*66740*/  IMAD.MOV.U32 R5, RZ, RZ, R89 ;  /* 0x000000ffff057224 */ /* 0x000fe400078e0059 */
[----:B--2---:R1:W-:Y:S04]  /*66750*/  STS.128 [R0+0x80], R8 ;  /* 0x0000800800007388 */ /* 0x0043e80000000c00 */
[----:B-1----:R-:W2:Y:S04]  /*66760*/  LDL.LU R8, [R1+0x50] ;  /* 0x0000500001087983 */ /* 0x002ea80000300800 */
[----:B------:R-:W2:Y:S04]  /*66770*/  LDL.LU R9, [R1+0x54] ;  /* 0x0000540001097983 */ /* 0x000ea80000300800 */
[----:B------:R-:W2:Y:S04]  /*66780*/  LDL.LU R10, [R1+0x40] ;  /* 0x00004000010a7983 */ /* 0x000ea80000300800 */
[----:B------:R1:W-:Y:S04]  /*66790*/  STS.128 [R0+0x200], R4 ;  /* 0x0002000400007388 */ /* 0x0003e80000000c00 */
[----:B------:R-:W2:Y:S04]  /*667a0*/  LDL.LU R11, [R1+0x44] ;  /* 0x00004400010b7983 */ /* 0x000ea80000300800 */
[----:B-1----:R-:W2:Y:S04]  /*667b0*/  LDL.LU R4, [R1+0x58] ;  /* 0x0000580001047983 */ /* 0x002ea80000300800 */
[----:B------:R-:W2:Y:S04]  /*667c0*/  LDL.LU R5, [R1+0x5c] ;  /* 0x00005c0001057983 */ /* 0x000ea80000300800 */
[----:B------:R-:W2:Y:S04]  /*667d0*/  LDL.LU R6, [R1+0x48] ;  /* 0x0000480001067983 */ /* 0x000ea80000300800 */
[----:B------:R-:W2:Y:S01]  /*667e0*/  LDL.LU R7, [R1+0x4c] ;  /* 0x00004c0001077983 */ /* 0x000ea20000300800 */
[----:B------:R-:W-:Y:S01]  /*667f0*/  IMAD.MOV.U32 R12, RZ, RZ, R202 ;  /* 0x000000ffff0c7224 */ /* 0x000fe200078e00ca */
[----:B------:R-:W-:Y:S01]  /*66800*/  MOV R13, R203 ;  /* 0x000000cb000d7202 */ /* 0x000fe20000000f00 */
[----:B------:R-:W-:Y:S01]  /*66810*/  IMAD.MOV.U32 R20, RZ, RZ, R90 ;  /* 0x000000ffff147224 */ /* 0x000fe200078e005a */
[----:B------:R-:W-:Y:S01]  /*66820*/  MOV R21, R91 ;  /* 0x0000005b00157202 */ /* 0x000fe20000000f00 */
[----:B------:R-:W-:-:S02]  /*66830*/  IMAD.MOV.U32 R16, RZ, RZ, R200 ;  /* 0x000000ffff107224 */ /* 0x000fc400078e00c8 */
[----:B------:R-:W-:Y:S01]  /*66840*/  IMAD.MOV.U32 R17, RZ, RZ, R201 ;  /* 0x000000ffff117224 */ /* 0x000fe200078e00c9 */
[----:B---3--:R1:W-:Y:S04]  /*66850*/  STS.128 [R0+0x480], R12 ;  /* 0x0004800c00007388 */ /* 0x0083e80000000c00 */
[----:B-1----:R-:W3:Y:S04]  /*66860*/  LDL.LU R12, [R1+0x30] ;  /* 0x00003000010c7983 */ /* 0x002ee80000300800 */
[----:B------:R-:W3:Y:S04]  /*66870*/  LDL.LU R13, [R1+0x34] ;  /* 0x00003400010d7983 */ /* 0x000ee80000300800 */
[----:B------:R-:W3:Y:S04]  /*66880*/  LDL.LU R14, [R1+0x20] ;  /* 0x00002000010e7983 */ /* 0x000ee80000300800 */
[----:B------:R-:W3:Y:S04]  /*66890*/  LDL.LU R15, [R1+0x24] ;  /* 0x00002400010f7983 */ /* 0x000ee80000300800 */
[----:B----4-:R-:W-:Y:S04]  /*668a0*/  STS.128 [R0+0x280], R20 ;  /* 0x0002801400007388 */ /* 0x010fe80000000c00 */
[----:B------:R-:W-:Y:S04]  /*668b0*/  STS.128 [R0+0x400], R16 ;  /* 0x0004001000007388 */ /* 0x000fe80000000c00 */
[----:B--2---:R1:W-:Y:S04]  /*668c0*/  STS.128 [R0+0x600], R8 ;  /* 0x0006000800007388 */ /* 0x0043e80000000c00 */
[----:B-1----:R-:W2:Y:S04]  /*668d0*/  LDL.LU R8, [R1+0x38] ;  /* 0x0000380001087983 */ /* 0x002ea80000300800 */
[----:B------:R-:W2:Y:S04]  /*668e0*/  LDL.LU R9, [R1+0x3c] ;  /* 0x00003c0001097983 */ /* 0x000ea80000300800 */
[----:B------:R1:W-:Y:S04]  /*668f0*/  STS.128 [R0+0x680], R4 ;  /* 0x0006800400007388 */ /* 0x0003e80000000c00 */
[----:B------:R-:W-:Y:S06]  /*66900*/  BAR.SYNC.DEFER_BLOCKING 0x0 ;  /* 0x0000000000007b1d */ /* 0x000fec0000010000 */
[----:B------:R-:W2:Y:S04]  /*66910*/  LDL.LU R10, [R1+0x28] ;  /* 0x00002800010a7983 */ /* 0x000ea80000300800 */
[----:B------:R-:W2:Y:S04]  /*66920*/  LDL.LU R11, [R1+0x2c] ;  /* 0x00002c00010b7983 */ /* 0x000ea80000300800 */
[----:B-1----:R-:W4:Y:S04]  /*66930*/  LDL.LU R4, [R1+0x10] ;  /* 0x0000100001047983 */ /* 0x002f280000300800 */
[----:B------:R-:W4:Y:S04]  /*66940*/  LDL.LU R5, [R1+0x14] ;  /* 0x0000140001057983 */ /* 0x000f280000300800 */
[----:B------:R-:W4:Y:S04]  /*66950*/  LDL.LU R6, [R1] ;  /* 0x0000000001067983 */ /* 0x000f280000300800 */
[----:B------:R-:W1:Y:S04]  /*66960*/  LDS.128 R20, [R2] ;  /* 0x0000000002147984 */ /* 0x000e680000000c00 */
[----:B------:R-:W1:Y:S04]  /*66970*/  LDS.128 R16, [R2+0x800] ;  /* 0x0008000002107984 */ /* 0x000e680000000c00 */
[----:B------:R-:W4:Y:S04]  /*66980*/  LDL.LU R7, [R1+0x4] ;  /* 0x0000040001077983 */ /* 0x000f280000300800 */
        /* <DEDUP_REMOVED lines=19> */
[----:B-1----:R-:W-:Y:S04]  /*66ac0*/  STL.64 [R1+0x6e0], R20 ;  /* 0x0006e01401007387 */ /* 0x002fe80000100a00 */
[----:B------:R-:W-:Y:S04]  /*66ad0*/  STL.64 [R1+0x6e8], R22 ;  /* 0x0006e81601007387 */ /* 0x000fe80000100a00 */
[----:B------:R-:W-:Y:S04]  /*66ae0*/  STL.64 [R1+0x7a0], R16 ;  /* 0x0007a01001007387 */ /* 0x000fe80000100a00 */
[----:B------:R-:W-:Y:S04]  /*66af0*/  STL.64 [R1+0x7a8], R18 ;  /* 0x0007a81201007387 */ /* 0x000fe80000100a00 */
[----:B---3--:R1:W-:Y:S04]  /*66b00*/  STS.128 [R0], R12 ;  /* 0x0000000c00007388 */ /* 0x0083e80000000c00 */
[----:B-1----:R-:W3:Y:S04]  /*66b10*/  LDL.LU R12, [R1+0x18] ;  /* 0x00001800010c7983 */ /* 0x002ee80000300800 */
[----:B------:R-:W3:Y:S04]  /*66b20*/  LDL.LU R13, [R1+0x1c] ;  /* 0x00001c00010d7983 */ /* 0x000ee80000300800 */
[----:B------:R-:W3:Y:S04]  /*66b30*/  LDL.LU R14, [R1+0x8] ;  /* 0x00000800010e7983 */ /* 0x000ee80000300800 */
[----:B------:R-:W3:Y:S04]  /*66b40*/  LDL.LU R15, [R1+0xc] ;  /* 0x00000c00010f7983 */ /* 0x000ee80000300800 */
[----:B--2---:R1:W-:Y:S02]  /*66b50*/  STS.128 [R0+0x80], R8 ;  /* 0x0000800800007388 */ /* 0x0043e40000000c00 */
[----:B-1----:R-:W-:Y:S01]  /*66b60*/  IMAD.MOV.U32 R10, RZ, RZ, R244 ;  /* 0x000000ffff0a7224 */ /* 0x002fe200078e00f4 */
[----:B------:R-:W-:Y:S01]  /*66b70*/  MOV R11, R245 ;  /* 0x000000f5000b7202 */ /* 0x000fe20000000f00 */
[----:B------:R-:W-:-:S02]  /*66b80*/  IMAD.MOV.U32 R8, RZ, RZ, R248 ;  /* 0x000000ffff087224 */ /* 0x000fc400078e00f8 */
[----:B------:R-:W-:Y:S02]  /*66b90*/  IMAD.MOV.U32 R9, RZ, RZ, R249 ;  /* 0x000000ffff097224 */ /* 0x000fe400078e00f9 */
[----:B------:R-:W-:Y:S01]  /*66ba0*/  IMAD.MOV.U32 R244, RZ, RZ, R250 ;  /* 0x000000fffff47224 */ /* 0x000fe200078e00fa */
[----:B----4-:R1:W-:Y:S01]  /*66bb0*/  STS.128 [R0+0x200], R4 ;  /* 0x0002000400007388 */ /* 0x0103e20000000c00 */
[----:B------:R-:W-:-:S03]  /*66bc0*/  IMAD.MOV.U32 R245, RZ, RZ, R251 ;  /* 0x000000fffff57224 */ /* 0x000fc600078e00fb */
[----:B------:R2:W-:Y:S04]  /*66bd0*/  STS.128 [R0+0x400], R8 ;  /* 0x0004000800007388 */ /* 0x0005e80000000c00 */
[----:B------:R-:W-:Y:S01]  /*66be0*/  STS.128 [R0+0x480], R244 ;  /* 0x000480f400007388 */ /* 0x000fe20000000c00 */
[----:B-1----:R-:W-:Y:S01]  /*66bf0*/  IMAD.MOV.U32 R6, RZ, RZ, R232 ;  /* 0x000000ffff067224 */ /* 0x002fe200078e00e8 */
[----:B------:R-:W-:Y:S01]  /*66c00*/  MOV R5, R237 ;  /* 0x000000ed00057202 */ /* 0x000fe20000000f00 */
[----:B------:R-:W-:Y:S01]  /*66c10*/  IMAD.MOV.U32 R7, RZ, RZ, R233 ;  /* 0x000000ffff077224 */ /* 0x000fe200078e00e9 */
[----:B------:R-:W-:Y:S01]  /*66c20*/  MOV R233, R239 ;  /* 0x000000ef00e97202 */ /* 0x000fe20000000f00 */
[----:B------:R-:W-:Y:S02]  /*66c30*/  IMAD.MOV.U32 R4, RZ, RZ, R236 ;  /* 0x000000ffff047224 */ /* 0x000fe400078e00ec */
[----:B------:R-:W-:-:S03]  /*66c40*/  IMAD.MOV.U32 R232, RZ, RZ, R238 ;  /* 0x000000ffffe87224 */ /* 0x000fc600078e00ee */
[----:B------:R-:W-:Y:S04]  /*66c50*/  STS.128 [R0+0x600], R4 ;  /* 0x0006000400007388 */ /* 0x000fe80000000c00 */
[----:B------:R-:W-:Y:S01]  /*66c60*/  STS.128 [R0+0x680], R232 ;  /* 0x000680e800007388 */ /* 0x000fe20000000c00 */
[----:B--2---:R-:W-:Y:S01]  /*66c70*/  IMAD.MOV.U32 R8, RZ, RZ, R228 ;  /* 0x000000ffff087224 */ /* 0x004fe200078e00e4 */
[----:B------:R-:W-:Y:S01]  /*66c80*/  MOV R11, R225 ;  /* 0x000000e1000b7202 */ /* 0x000fe20000000f00 */
[----:B------:R-:W-:Y:S02]  /*66c90*/  IMAD.MOV.U32 R9, RZ, RZ, R229 ;  /* 0x000000ffff097224 */ /* 0x000fe400078e00e5 */
[----:B------:R-:W-:Y:S01]  /*66ca0*/  IMAD.MOV.U32 R10, RZ, RZ, R224 ;  /* 0x000000ffff0a7224 */ /* 0x000fe200078e00e0 */
[----:B---3--:R-:W-:Y:S04]  /*66cb0*/  STS.128 [R0+0x280], R12 ;  /* 0x0002800c00007388 */ /* 0x008fe80000000c00 */
        /* <DEDUP_REMOVED lines=18> */
[----:B------:R-:W2:Y:S04]  /*66de0*/  LDS.128 R12, [R252+0x800] ;  /* 0x00080000fc0c7984 */ /* 0x000ea80000000c00 */
[----:B------:R-:W-:Y:S06]  /*66df0*/  BAR.SYNC.DEFER_BLOCKING 0x0 ;  /* 0x0000000000007b1d */ /* 0x000fec0000010000 */
[----:B---3--:R-:W-:Y:S04]  /*66e00*/  STL.64 [R1+0x730], R20 ;  /* 0x0007301401007387 */ /* 0x008fe80000100a00 */
[----:B------:R-:W-:Y:S04]  /*66e10*/  STL.64 [R1+0x738], R22 ;  /* 0x0007381601007387 */ /* 0x000fe80000100a00 */
[----:B-1----:R-:W-:Y:S04]  /*66e20*/  STL.64 [R1+0xe0], R16 ;  /* 0x0000e01001007387 */ /* 0x002fe80000100a00 */
[----:B------:R-:W-:Y:S04]  /*66e30*/  STL.64 [R1+0xe8], R18 ;  /* 0x0000e81201007387 */ /* 0x000fe80000100a00 */
[----:B------:R1:W-:Y:S04]  /*66e40*/  STS.128 [R0], R8 ;  /* 0x0000000800007388 */ /* 0x0003e80000000c00 */
[----:B--2---:R2:W-:Y:S04]  /*66e50*/  STL.64 [R1+0x770], R12 ;  /* 0x0007700c01007387 */ /* 0x0045e80000100a00 */
[----:B------:R3:W-:Y:S01]  /*66e60*/  STL.64 [R1+0x778], R14 ;  /* 0x0007780e01007387 */ /* 0x0007e20000100a00 */
[----:B-1----:R-:W-:Y:S01]  /*66e70*/  IMAD.MOV.U32 R8, RZ, RZ, R212 ;  /* 0x000000ffff087224 */ /* 0x002fe200078e00d4 */
[----:B------:R-:W-:Y:S01]  /*66e80*/  MOV R11, R205 ;  /* 0x000000cd000b7202 */ /* 0x000fe20000000f00 */
[----:B------:R-:W-:Y:S01]  /*66e90*/  IMAD.MOV.U32 R9, RZ, RZ, R213 ;  /* 0x000000ffff097224 */ /* 0x000fe200078e00d5 */
[----:B--2---:R-:W2:Y:S01]  /*66ea0*/  LDL.LU R12, [R1+0x530] ;  /* 0x00053000010c7983 */ /* 0x004ea20000300800 */
[----:B------:R-:W-:-:S03]  /*66eb0*/  IMAD.MOV.U32 R10, RZ, RZ, R204 ;  /* 0x000000ffff0a7224 */ /* 0x000fc600078e00cc */
[----:B------:R-:W2:Y:S04]  /*66ec0*/  LDL.LU R13, [R1+0x534] ;  /* 0x00053400010d7983 */ /* 0x000ea80000300800 */
[----:B---3--:R-:W2:Y:S04]  /*66ed0*/  LDL.LU R14, [R1+0x11c0] ;  /* 0x0011c000010e7983 */ /* 0x008ea80000300800 */
[----:B------:R-:W2:Y:S04]  /*66ee0*/  LDL.LU R15, [R1+0x11c4] ;  /* 0x0011c400010f7983 */ /* 0x000ea80000300800 */
[----:B------:R1:W-:Y:S04]  /*66ef0*/  STS.128 [R0+0x400], R8 ;  /* 0x0004000800007388 */ /* 0x0003e80000000c00 */
[----:B-1----:R-:W3:Y:S04]  /*66f00*/  LDL.LU R8, [R1+0x538] ;  /* 0x0005380001087983 */ /* 0x002ee80000300800 */
[----:B------:R-:W3:Y:S04]  /*66f10*/  LDL.LU R9, [R1+0x53c] ;  /* 0x00053c0001097983 */ /* 0x000ee80000300800 */
[----:B------:R-:W3:Y:S04]  /*66f20*/  LDL.LU R10, [R1+0x11c8] ;  /* 0x0011c800010a7983 */ /* 0x000ee80000300800 */
[----:B------:R-:W3:Y:S01]  /*66f30*/  LDL.LU R11, [R1+0x11cc] ;  /* 0x0011cc00010b7983 */ /* 0x000ee20000300800 */
[----:B------:R-:W-:Y:S01]  /*66f40*/  IMAD.MOV.U32 R4, RZ, RZ, R220 ;  /* 0x000000ffff047224 */ /* 0x000fe200078e00dc */
[----:B------:R-:W-:Y:S01]  /*66f50*/  MOV R5, R221 ;  /* 0x000000dd00057202 */ /* 0x000fe20000000f00 */
[----:B------:R-:W-:-:S02]  /*66f60*/  IMAD.MOV.U32 R6, RZ, RZ, R216 ;  /* 0x000000ffff067224 */ /* 0x000fc400078e00d8 */
[----:B------:R-:W-:Y:S01]  /*66f70*/  IMAD.MOV.U32 R7, RZ, RZ, R217 ;  /* 0x000000ffff077224 */ /* 0x000fe200078e00d9 */
[----:B------:R-:W-:Y:S01]  /*66f80*/  MOV R217, R223 ;  /* 0x000000df00d97202 */ /* 0x000fe20000000f00 */
[----:B------:R-:W-:-:S03]  /*66f90*/  IMAD.MOV.U32 R224, RZ, RZ, R230 ;  /* 0x000000ffffe07224 */ /* 0x000fc600078e00e6 */
[----:B------:R1:W-:Y:S01]  /*66fa0*/  STS.128 [R0+0x200], R4 ;  /* 0x0002000400007388 */ /* 0x0003e20000000c00 */
[----:B------:R-:W-:Y:S02]  /*66fb0*/  IMAD.MOV.U32 R225, RZ, RZ, R231 ;  /* 0x000000ffffe17224 */ /* 0x000fe400078e00e7 */
[----:B------:R-:W-:Y:S02]  /*66fc0*/  IMAD.MOV.U32 R216, RZ, RZ, R222 ;  /* 0x000000ffffd87224 */ /* 0x000fe400078e00de */
[----:B------:R-:W-:Y:S02]  /*66fd0*/  IMAD.MOV.U32 R204, RZ, RZ, R214 ;  /* 0x000000ffffcc7224 */ /* 0x000fe400078e00d6 */
[----:B------:R-:W-:Y:S01]  /*66fe0*/  IMAD.MOV.U32 R205, RZ, RZ, R215 ;  /* 0x000000ffffcd7224 */ /* 0x000fe200078e00d7 */
[----:B------:R-:W-:Y:S01]  /*66ff0*/  STS.128 [R0+0x80], R224 ;  /* 0x000080e000007388 */ /* 0x000fe20000000c00 */
[----:B-1----:R-:W-:Y:S01]  /*67000*/  IMAD.MOV.U32 R6, RZ, RZ, R28 ;  /* 0x000000ffff067224 */ /* 0x002fe200078e001c */
[----:B------:R-:W-:Y:S01]  /*67010*/  MOV R5, R25 ;  /* 0x0000001900057202 */ /* 0x000fe20000000f00 */
[----:B------:R-:W-:Y:S01]  /*67020*/  IMAD.MOV.U32 R7, RZ, RZ, R29 ;  /* 0x000000ffff077224 */ /* 0x000fe200078e001d */
[----:B------:R-:W-:Y:S01]  /*67030*/  MOV R29, R27 ;  /* 0x0000001b001d7202 */ /* 0x000fe20000000f00 */
[----:B------:R-:W-:-:S02]  /*67040*/  IMAD.MOV.U32 R4, RZ, RZ, R24 ;  /* 0x000000ffff047224 */ /* 0x000fc400078e0018 */
[----:B------:R-:W-:Y:S01]  /*67050*/  IMAD.MOV.U32 R28, RZ, RZ, R26 ;  /* 0x000000ffff1c7224 */ /* 0x000fe200078e001a */
        /* <DEDUP_REMOVED lines=12> */
[----:B------:R-:W1:Y:S04]  /*67120*/  LDS.128 R20, [R208+0x800] ;  /* 0x00080000d0147984 */ /* 0x000e680000000c00 */
[----:B-1----:R-:W-:Y:S04]  /*67130*/  STL [R1+0x21b0], R249 ;  /* 0x0021b0f901007387 */ /* 0x002fe80000100800 */
[----:B------:R-:W-:Y:S04]  /*67140*/  STL [R1+0x21a8], R250 ;  /* 0x0021a8fa01007387 */ /* 0x000fe80000100800 */
[----:B------:R-:W-:Y:S04]  /*67150*/  STL [R1+0x21a4], R251 ;  /* 0x0021a4fb01007387 */ /* 0x000fe80000100800 */
[----:B------:R-:W-:Y:S04]  /*67160*/  STL.64 [R1+0xc0], R16 ;  /* 0x0000c01001007387 */ /* 0x000fe80000100a00 */
[----:B------:R-:W-:Y:S04]  /*67170*/  STL.64 [R1+0xc8], R18 ;  /* 0x0000c81201007387 */ /* 0x000fe80000100a00 */
[----:B------:R-:W1:Y:S04]  /*67180*/  LDS.128 R16, [R3] ;  /* 0x0000000003107984 */ /* 0x000e680000000c00 */
[----:B------:R-:W-:Y:S04]  /*67190*/  STL.64 [R1], R24 ;  /* 0x0000001801007387 */ /* 0x000fe80000100a00 */
[----:B------:R-:W-:Y:S04]  /*671a0*/  STL.64 [R1+0x8], R26 ;  /* 0x0000081a01007387 */ /* 0x000fe80000100a00 */
[----:B------:R-:W-:Y:S04]  /*671b0*/  STL.64 [R1+0x180], R20 ;  /* 0x0001801401007387 */ /* 0x000fe80000100a00 */
[----:B------:R-:W-:Y:S04]  /*671c0*/  STL.64 [R1+0x188], R22 ;  /* 0x0001881601007387 */ /* 0x000fe80000100a00 */
[----:B------:R-:W1:Y:S04]  /*671d0*/  LDS.128 R24, [R3+0x800] ;  /* 0x0008000003187984 */ /* 0x000e680000000c00 */
[----:B------:R-:W1:Y:S04]  /*671e0*/  LDS.128 R20, [R252] ;  /* 0x00000000fc147984 */ /* 0x000e680000000c00 */
[----:B-1----:R-:W-:Y:S04]  /*671f0*/  STL.64 [R1+0x20], R16 ;  /* 0x0000201001007387 */ /* 0x002fe80000100a00 */
[----:B------:R-:W-:Y:S04]  /*67200*/  STL.64 [R1+0x28], R18 ;  /* 0x0000281201007387 */ /* 0x000fe80000100a00 */
[----:B------:R-:W1:Y:S04]  /*67210*/  LDS.128 R16, [R252+0x800] ;  /* 0x00080000fc107984 */ /* 0x000e680000000c00 */
[----:B------:R-:W-:Y:S06]  /*67220*/  BAR.SYNC.DEFER_BLOCKING 0x0 ;  /* 0x0000000000007b1d */ /* 0x000fec0000010000 */
[----:B------:R-:W-:Y:S04]  /*67230*/  STL.64 [R1+0x530], R24 ;  /* 0x0005301801007387 */ /* 0x000fe80000100a00 */
[----:B------:R-:W-:Y:S04]  /*67240*/  STL.64 [R1+0x538], R26 ;  /* 0x0005381a01007387 */ /* 0x000fe80000100a00 */
[----:B------:R1:W-:Y:S04]  /*67250*/  STL.64 [R1+0x40], R20 ;  /* 0x0000401401007387 */ /* 0x0003e80000100a00 */
[----:B------:R1:W-:Y:S02]  /*67260*/  STL.64 [R1+0x48], R22 ;  /* 0x0000481601007387 */ /* 0x0003e40000100a00 */
[----:B-1----:R-:W-:-:S02]  /*67270*/  IMAD.MOV.U32 R250, RZ, RZ, R16 ;  /* 0x000000fffffa7224 */ /* 0x002fc400078e0010 */
[----:B------:R1:W-:Y:S04]  /*67280*/  STL.64 [R1+0x718], R18 ;  /* 0x0007181201007387 */ /* 0x0003e80000100a00 */
[----:B------:R-:W-:Y:S04]  /*67290*/  STL [R1+0x21ac], R250 ;  /* 0x0021acfa01007387 */ /* 0x000fe80000100800 */
[----:B------:R-:W4:Y:S01]  /*672a0*/  LDL.LU R20, [R1+0x378] ;  /* 0x0003780001147983 */ /* 0x000f220000300800 */
[----:B------:R-:W-:-:S03]  /*672b0*/  IMAD.MOV.U32 R251, RZ, RZ, R17 ;  /* 0x000000fffffb7224 */ /* 0x000fc600078e0011 */
[----:B------:R-:W4:Y:S04]  /*672c0*/  LDL.LU R21, [R1+0x37c] ;  /* 0x00037c0001157983 */ /* 0x000f280000300800 */
[----:B------:R-:W4:Y:S04]  /*672d0*/  LDL.LU R22, [R1+0x3e8] ;  /* 0x0003e80001167983 */ /* 0x000f280000300800 */
[----:B------:R-:W4:Y:S04]  /*672e0*/  LDL.LU R23, [R1+0x3ec] ;  /* 0x0003ec0001177983 */ /* 0x000f280000300800 */
[----:B------:R-:W4:Y:S04]  /*672f0*/  LDL.LU R16, [R1+0x110] ;  /* 0x0001100001107983 */ /* 0x000f280000300800 */
[----:B------:R-:W4:Y:S04]  /*67300*/  LDL.LU R17, [R1+0x114] ;  /* 0x0001140001117983 */ /* 0x000f280000300800 */
[----:B-1----:R-:W4:Y:S04]  /*67310*/  LDL.LU R18, [R1+0x260] ;  /* 0x0002600001127983 */ /* 0x002f280000300800 */
[----:B------:R-:W4:Y:S04]  /*67320*/  LDL.LU R19, [R1+0x264] ;  /* 0x0002640001137983 */ /* 0x000f280000300800 */
[----:B--2---:R1:W-:Y:S04]  /*67330*/  STS.128 [R0], R12 ;  /* 0x0000000c00007388 */ /* 0x0043e80000000c00 */
[----:B-1----:R-:W2:Y:S04]  /*67340*/  LDL.LU R12, [R1+0x118] ;  /* 0x00011800010c7983 */ /* 0x002ea80000300800 */
[----:B------:R-:W2:Y:S04]  /*67350*/  LDL.LU R13, [R1+0x11c] ;  /* 0x00011c00010d7983 */ /* 0x000ea80000300800 */
[----:B------:R-:W2:Y:S04]  /*67360*/  LDL.LU R14, [R1+0x268] ;  /* 0x00026800010e7983 */ /* 0x000ea80000300800 */
[----:B------:R-:W2:Y:S04]  /*67370*/  LDL.LU R15, [R1+0x26c] ;  /* 0x00026c00010f7983 */ /* 0x000ea80000300800 */
[----:B---3--:R1:W-:Y:S04]  /*67380*/  STS.128 [R0+0x80], R8 ;  /* 0x0000800800007388 */ /* 0x0083e80000000c00 */
[----:B-1----:R-:W3:Y:S04]  /*67390*/  LDL.LU R8, [R1+0xd0] ;  /* 0x0000d00001087983 */ /* 0x002ee80000300800 */
[----:B------:R-:W3:Y:S04]  /*673a0*/  LDL.LU R9, [R1+0xd4] ;  /* 0x0000d40001097983 */ /* 0x000ee80000300800 */
[----:B------:R-:W3:Y:S04]  /*673b0*/  LDL.LU R10, [R1+0x250] ;  /* 0x00025000010a7983 */ /* 0x000ee80000300800 */
[----:B------:R-:W3:Y:S04]  /*673c0*/  LDL.LU R11, [R1+0x254] ;  /* 0x00025400010b7983 */ /* 0x000ee80000300800 */
[----:B------:R1:W-:Y:S04]  /*673d0*/  STS.128 [R0+0x200], R4 ;  /* 0x0002000400007388 */ /* 0x0003e80000000c00 */
[----:B-1----:R-:W4:Y:S04]  /*673e0*/  LDL.LU R4, [R1+0xd8] ;  /* 0x0000d80001047983 */ /* 0x002f280000300800 */
[----:B------:R-:W4:Y:S04]  /*673f0*/  LDL.LU R5, [R1+0xdc] ;  /* 0x0000dc0001057983 */ /* 0x000f280000300800 */
[----:B------:R-:W4:Y:S04]  /*67400*/  LDL.LU R6, [R1+0x258] ;  /* 0x0002580001067983 */ /* 0x000f280000300800 */
[----:B------:R-:W4:Y:S04]  /*67410*/  LDL.LU R7, [R1+0x25c] ;  /* 0x00025c0001077983 */ /* 0x000f280000300800 */
[----:B--2---:R1:W-:Y:S04]  /*67420*/  STS.128 [R0+0x480], R12 ;  /* 0x0004800c00007388 */ /* 0x0043e80000000c00 */
        /* <DEDUP_REMOVED lines=9> */
[----:B----4-:R-:W-:Y:S04]  /*674c0*/  STS.128 [R0+0x280], R20 ;  /* 0x0002801400007388 */ /* 0x010fe80000000c00 */
[----:B------:R-:W-:Y:S04]  /*674d0*/  STS.128 [R0+0x400], R16 ;  /* 0x0004001000007388 */ /* 0x000fe80000000c00 */
[----:B------:R1:W-:Y:S04]  /*674e0*/  STS.128 [R0+0x680], R4 ;  /* 0x0006800400007388 */ /* 0x0003e80000000c00 */
        /* <DEDUP_REMOVED lines=136> */
[----:B------:R-:W1:Y:S04]  /*67d70*/  LDS.128 R20, [R2] ;  /* 0x0000000002147984 */ /* 0x000e680000000c00 */
[----:B------:R-:W1:Y:S04]  /*67d80*/  LDS.128 R16, [R2+0x800] ;  /* 0x0008000002107984 */ /* 0x000e680000000c00 */
[----:B------:R-:W3:Y:S04]  /*67d90*/  LDL.LU R7, [R1+0xf4] ;  /* 0x0000f40001077983 */ /* 0x000ee80000300800 */
        /* <DEDUP_REMOVED lines=21> */
[----:B------:R1:W-:Y:S04]  /*67ef0*/  STL.64 [R1+0x230], R16 ;  /* 0x0002301001007387 */ /* 0x0003e80000100a00 */
[----:B------:R1:W-:Y:S04]  /*67f00*/  STL.64 [R1+0x238], R18 ;  /* 0x0002381201007387 */ /* 0x0003e80000100a00 */
[----:B-1----:R-:W4:Y:S04]  /*67f10*/  LDL.LU R16, [R1+0x108] ;  /* 0x0001080001107983 */ /* 0x002f280000300800 */
        /* <DEDUP_REMOVED lines=13> */
[----:B------:R1:W-:Y:S02]  /*67ff0*/  STS.128 [R0+0x200], R4 ;  /* 0x0002000400007388 */ /* 0x0003e40000000c00 */
[----:B-1----:R-:W-:Y:S01]  /*68000*/  IMAD.MOV.U32 R4, RZ, RZ, R32 ;  /* 0x000000ffff047224 */ /* 0x002fe200078e0020 */
[----:B------:R-:W-:Y:S01]  /*68010*/  MOV R5, R33 ;  /* 0x0000002100057202 */ /* 0x000fe20000000f00 */
[----:B------:R-:W-:-:S02]  /*68020*/  IMAD.MOV.U32 R6, RZ, RZ, R36 ;  /* 0x000000ffff067224 */ /* 0x000fc400078e0024 */
[----:B------:R-:W-:-:S05]  /*68030*/  IMAD.MOV.U32 R7, RZ, RZ, R37 ;  /* 0x000000ffff077224 */ /* 0x000fca00078e0025 */
[----:B------:R-:W-:Y:S01]  /*68040*/  STS.128 [R0+0x600], R4 ;  /* 0x0006000400007388 */ /* 0x000fe20000000c00 */
[----:B------:R-:W-:Y:S01]  /*68050*/  IMAD.MOV.U32 R36, RZ, RZ, R34 ;  /* 0x000000ffff247224 */ /* 0x000fe200078e0022 */
[----:B------:R-:W-:-:S05]  /*68060*/  MOV R37, R35 ;  /* 0x0000002300257202 */ /* 0x000fca0000000f00 */
[----:B------:R-:W-:Y:S04]  /*68070*/  STS.128 [R0+0x680], R36 ;  /* 0x0006802400007388 */ /* 0x000fe80000000c00 */
[----:B--2---:R1:W-:Y:S04]  /*68080*/  STS.128 [R0+0x400], R12 ;  /* 0x0004000c00007388 */ /* 0x0043e80000000c00 */
[----:B-1----:R-:W2:Y:S04]  /*68090*/  LDL.LU R12, [R1+0x11e0] ;  /* 0x0011e000010c7983 */ /* 0x002ea80000300800 */
[----:B------:R-:W2:Y:S04]  /*680a0*/  LDL.LU R13, [R1+0x11e4] ;  /* 0x0011e400010d7983 */ /* 0x000ea80000300800 */
[----:B------:R-:W2:Y:S04]  /*680b0*/  LDL.LU R14, [R1+0x1200] ;  /* 0x00120000010e7983 */ /* 0x000ea80000300800 */
[----:B------:R-:W2:Y:S04]  /*680c0*/  LDL.LU R15, [R1+0x1204] ;  /* 0x00120400010f7983 */ /* 0x000ea80000300800 */
[----:B---3--:R1:W-:Y:S04]  /*680d0*/  STS.128 [R0+0x480], R8 ;  /* 0x0004800800007388 */ /* 0x0083e80000000c00 */
        /* <DEDUP_REMOVED lines=8> */
[----:B----4-:R-:W-:Y:S04]  /*68160*/  STS.128 [R0+0x280], R16 ;  /* 0x0002801000007388 */ /* 0x010fe80000000c00 */
[----:B------:R-:W-:Y:S06]  /*68170*/  BAR.SYNC.DEFER_BLOCKING 0x0 ;  /* 0x0000000000007b1d */ /* 0x000fec0000010000 */
[----:B------:R-:W1:Y:S04]  /*68180*/  LDS.128 R20, [R2] ;  /* 0x0000000002147984 */ /* 0x000e680000000c00 */
[----:B------:R-:W4:Y:S04]  /*68190*/  LDS.128 R16, [R2+0x800] ;  /* 0x0008000002107984 */ /* 0x000f280000000c00 */
[----:B------:R-:W4:Y:S04]  /*681a0*/  LDS.128 R24, [R208] ;  /* 0x00000000d0187984 */ /* 0x000f280000000c00 */
[----:B-1----:R-:W-:Y:S04]  /*681b0*/  STL.64 [R1+0x70], R20 ;  /* 0x0000701401007387 */ /* 0x002fe80000100a00 */
[----:B------:R-:W-:Y:S04]  /*681c0*/  STL.64 [R1+0x78], R22 ;  /* 0x0000781601007387 */ /* 0x000fe80000100a00 */
[----:B------:R-:W1:Y:S04]  /*681d0*/  LDS.128 R20, [R208+0x800] ;  /* 0x00080000d0147984 */ /* 0x000e680000000c00 */
[----:B----4-:R-:W-:Y:S04]  /*681e0*/  STL.64 [R1+0x100], R16 ;  /* 0x0001001001007387 */ /* 0x010fe80000100a00 */
[----:B------:R-:W-:Y:S04]  /*681f0*/  STL.64 [R1+0x108], R18 ;  /* 0x0001081201007387 */ /* 0x000fe80000100a00 */
[----:B------:R-:W4:Y:S04]  /*68200*/  LDS.128 R16, [R3] ;  /* 0x0000000003107984 */ /* 0x000f280000000c00 */
[----:B------:R-:W-:Y:S04]  /*68210*/  STL.64 [R1+0x80], R24 ;  /* 0x0000801801007387 */ /* 0x000fe80000100a00 */
[----:B------:R-:W-:Y:S04]  /*68220*/  STL.64 [R1+0x88], R26 ;  /* 0x0000881a01007387 */ /* 0x000fe80000100a00 */
[----:B------:R-:W4:Y:S04]  /*68230*/  LDS.128 R24, [R3+0x800] ;  /* 0x0008000003187984 */ /* 0x000f280000000c00 */
[----:B-1----:R-:W-:Y:S04]  /*68240*/  STL.64 [R1+0x160], R20 ;  /* 0x0001601401007387 */ /* 0x002fe80000100a00 */
[----:B------:R-:W-:Y:S04]  /*68250*/  STL.64 [R1+0x168], R22 ;  /* 0x0001681601007387 */ /* 0x000fe80000100a00 */
[----:B------:R-:W1:Y:S04]  /*68260*/  LDS.128 R20, [R252] ;  /* 0x00000000fc147984 */ /* 0x000e680000000c00 */
[----:B----4-:R-:W-:Y:S04]  /*68270*/  STL.64 [R1+0x90], R16 ;  /* 0x0000901001007387 */ /* 0x010fe80000100a00 */
[----:B------:R-:W-:Y:S04]  /*68280*/  STL.64 [R1+0x98], R18 ;  /* 0x0000981201007387 */ /* 0x000fe80000100a00 */
[----:B------:R-:W4:Y:S04]  /*68290*/  LDS.128 R16, [R252+0x800] ;  /* 0x00080000fc107984 */ /* 0x000f280000000c00 */
[----:B------:R-:W-:Y:S06]  /*682a0*/  BAR.SYNC.DEFER_BLOCKING 0x0 ;  /* 0x0000000000007b1d */ /* 0x000fec0000010000 */
[----:B------:R-:W-:Y:S04]  /*682b0*/  STL.64 [R1+0x1a0], R24 ;  /* 0x0001a01801007387 */ /* 0x000fe80000100a00 */
[----:B------:R-:W-:Y:S04]  /*682c0*/  STL.64 [R1+0x1a8], R26 ;  /* 0x0001a81a01007387 */ /* 0x000fe80000100a00 */
[----:B-1----:R1:W-:Y:S04]  /*682d0*/  STL.64 [R1+0xf0], R20 ;  /* 0x0000f01401007387 */ /* 0x0023e80000100a00 */
[----:B------:R1:W-:Y:S04]  /*682e0*/  STL.64 [R1+0xf8], R22 ;  /* 0x0000f81601007387 */ /* 0x0003e80000100a00 */
[----:B----4-:R4:W-:Y:S04]  /*682f0*/  STL.64 [R1+0x1c0], R16 ;  /* 0x0001c01001007387 */ /* 0x0109e80000100a00 */
[----:B------:R4:W-:Y:S04]  /*68300*/  STL.64 [R1+0x1c8], R18 ;  /* 0x0001c81201007387 */ /* 0x0009e80000100a00 */
[----:B-1----:R-:W3:Y:S04]  /*68310*/  LDL.LU R20, [R1+0x1178] ;  /* 0x0011780001147983 */ /* 0x002ee80000300800 */
[----:B------:R-:W3:Y:S04]  /*68320*/  LDL.LU R21, [R1+0x117c] ;  /* 0x00117c0001157983 */ /* 0x000ee80000300800 */
[----:B------:R-:W3:Y:S04]  /*68330*/  LDL.LU R22, [R1+0x11d8] ;  /* 0x0011d80001167983 */ /* 0x000ee80000300800 */
[----:B------:R-:W3:Y:S04]  /*68340*/  LDL.LU R23, [R1+0x11dc] ;  /* 0x0011dc0001177983 */ /* 0x000ee80000300800 */
[----:B----4-:R-:W4:Y:S04]  /*68350*/  LDL.LU R16, [R1+0x270] ;  /* 0x0002700001107983 */ /* 0x010f280000300800 */
        /* <DEDUP_REMOVED lines=8> */
[----:B------:R1:W-:Y:S04]  /*683e0*/  STS.128 [R0+0x80], R8 ;  /* 0x0000800800007388 */ /* 0x0003e80000000c00 */
[----:B-1----:R-:W3:Y:S04]  /*683f0*/  LDL.LU R8, [R1+0x290] ;  /* 0x0002900001087983 */ /* 0x002ee80000300800 */
[----:B------:R-:W3:Y:S04]  /*68400*/  LDL.LU R9, [R1+0x294] ;  /* 0x0002940001097983 */ /* 0x000ee80000300800 */
[----:B------:R-:W3:Y:S04]  /*68410*/  LDL.LU R10, [R1+0x1080] ;  /* 0x00108000010a7983 */ /* 0x000ee80000300800 */
[----:B------:R1:W-:Y:S04]  /*68420*/  STS.128 [R0+0x200], R4 ;  /* 0x0002000400007388 */ /* 0x0003e80000000c00 */
[----:B------:R-:W3:Y:S04]  /*68430*/  LDL.LU R11, [R1+0x1084] ;  /* 0x00108400010b7983 */ /* 0x000ee80000300800 */
        /* <DEDUP_REMOVED lines=13> */
[----:B----4-:R1:W-:Y:S04]  /*68510*/  STS.128 [R0+0x680], R4 ;  /* 0x0006800400007388 */ /* 0x0103e80000000c00 */
[----:B------:R-:W3:Y:S04]  /*68520*/  LDL.LU R11, [R1+0xf1c] ;  /* 0x000f1c00010b7983 */ /* 0x000ee80000300800 */
[----:B-1----:R-:W3:Y:S04]  /*68530*/  LDL.LU R4, [R1+0x2e0] ;  /* 0x0002e00001047983 */ /* 0x002ee80000300800 */
[----:B------:R-:W3:Y:S04]  /*68540*/  LDL.LU R5, [R1+0x2e4] ;  /* 0x0002e40001057983 */ /* 0x000ee80000300800 */
[----:B------:R-:W3:Y:S04]  /*68550*/  LDL.LU R6, [R1+0xe10] ;  /* 0x000e100001067983 */ /* 0x000ee80000300800 */
[----:B------:R-:W3:Y:S04]  /*68560*/  LDL.LU R7, [R1+0xe14] ;  /* 0x000e140001077983 */ /* 0x000ee80000300800 */
[----:B------:R-:W-:Y:S04]  /*68570*/  STS.128 [R0+0x280], R20 ;  /* 0x0002801400007388 */ /* 0x000fe80000000c00 */
[----:B------:R-:W-:Y:S04]  /*68580*/  STS.128 [R0+0x400], R16 ;  /* 0x0004001000007388 */ /* 0x000fe80000000c00 */
[----:B------:R-:W-:Y:S06]  /*68590*/  BAR.SYNC.DEFER_BLOCKING 0x0 ;  /* 0x0000000000007b1d */ /* 0x000fec0000010000 */
        /* <DEDUP_REMOVED lines=164> */
[----:B--2---:R1:W-:Y:S04]  /*68fe0*/  STS.128 [R0], R12 ;  /* 0x0000000c00007388 */ /* 0x0043e80000000c00 */
[----:B------:R-:W2:Y:S04]  /*68ff0*/  LDL.LU R19, [R1+0x364] ;  /* 0x0003640001137983 */ /* 0x000ea80000300800 */
[----:B-1----:R-:W2:Y:S04]  /*69000*/  LDL.LU R12, [R1+0x2a8] ;  /* 0x0002a800010c7983 */ /* 0x002ea80000300800 */
[----:B------:R-:W2:Y:S04]  /*69010*/  LDL.LU R13, [R1+0x2ac] ;  /* 0x0002ac00010d7983 */ /* 0x000ea80000300800 */
[----:B------:R-:W2:Y:S04]  /*69020*/  LDL.LU R14, [R1+0x368] ;  /* 0x00036800010e7983 */ /* 0x000ea80000300800 */
[----:B------:R-:W2:Y:S04]  /*69030*/  LDL.LU R15, [R1+0x36c] ;  /* 0x00036c00010f7983 */ /* 0x000ea80000300800 */
[----:B---3--:R1:W-:Y:S04]  /*69040*/  STS.128 [R0+0x80], R8 ;  /* 0x0000800800007388 */ /* 0x0083e80000000c00 */
[----:B-1----:R-:W3:Y:S04]  /*69050*/  LDL.LU R10, [R1+0x280] ;  /* 0x00028000010a7983 */ /* 0x002ee80000300800 */
[----:B------:R-:W3:Y:S04]  /*69060*/  LDL.LU R11, [R1+0x284] ;  /* 0x00028400010b7983 */ /* 0x000ee80000300800 */
[----:B------:R1:W-:Y:S04]  /*69070*/  STS.128 [R0+0x200], R4 ;  /* 0x0002000400007388 */ /* 0x0003e80000000c00 */
[----:B-1----:R-:W4:Y:S04]  /*69080*/  LDL.LU R6, [R1+0x288] ;  /* 0x0002880001067983 */ /* 0x002f280000300800 */
[----:B------:R-:W4:Y:S01]  /*69090*/  LDL.LU R7, [R1+0x28c] ;  /* 0x00028c0001077983 */ /* 0x000f220000300800 */
[----:B------:R-:W-:-:S02]  /*690a0*/  IMAD.MOV.U32 R8, RZ, RZ, R40 ;  /* 0x000000ffff087224 */ /* 0x000fc400078e0028 */
[----:B------:R-:W-:Y:S01]  /*690b0*/  IMAD.MOV.U32 R9, RZ, RZ, R41 ;  /* 0x000000ffff097224 */ /* 0x000fe200078e0029 */
[----:B------:R-:W-:Y:S01]  /*690c0*/  MOV R5, R43 ;  /* 0x0000002b00057202 */ /* 0x000fe20000000f00 */
[----:B------:R-:W-:Y:S01]  /*690d0*/  IMAD.MOV.U32 R4, RZ, RZ, R42 ;  /* 0x000000ffff047224 */ /* 0x000fe200078e002a */
        /* <DEDUP_REMOVED lines=115> */
[----:B--2---:R-:W2:Y:S04]  /*69810*/  LDL.LU R18, [R1+0xd70] ;  /* 0x000d700001127983 */ /* 0x004ea80000300800 */
[----:B------:R1:W-:Y:S04]  /*69820*/  STS.128 [R0], R12 ;  /* 0x0000000c00007388 */ /* 0x0003e80000000c00 */
        /* <DEDUP_REMOVED lines=417> */
[----:B-1----:R-:W4:Y:S04]  /*6b240*/  LDL.LU R8, [R1+0x1318] ;  /* 0x0013180001087983 */ /* 0x002f280000300800 */
[----:B------:R-:W4:Y:S04]  /*6b250*/  LDL.LU R9, [R1+0x131c] ;  /* 0x00131c0001097983 */ /* 0x000f280000300800 */
[----:B------:R-:W4:Y:S04]  /*6b260*/  LDL.LU R10, [R1+0x1308] ;  /* 0x00130800010a7983 */ /* 0x000f280000300800 */
[----:B----4-:R1:W-:Y:S04]  /*6b270*/  STS.128 [R0+0x680], R4 ;  /* 0x0006800400007388 */ /* 0x0103e80000000c00 */
[----:B------:R-:W4:Y:S04]  /*6b280*/  LDL.LU R11, [R1+0x130c] ;  /* 0x00130c00010b7983 */ /* 0x000f280000300800 */
[----:B-1----:R-:W4:Y:S04]  /*6b290*/  LDL.LU R4, [R1+0x12c0] ;  /* 0x0012c00001047983 */ /* 0x002f280000300800 */
[----:B------:R-:W4:Y:S04]  /*6b2a0*/  LDL.LU R5, [R1+0x12c4] ;  /* 0x0012c40001057983 */ /* 0x000f280000300800 */
[----:B------:R-:W4:Y:S04]  /*6b2b0*/  LDL.LU R6, [R1+0x12b0] ;  /* 0x0012b00001067983 */ /* 0x000f280000300800 */
[----:B------:R-:W4:Y:S04]  /*6b2c0*/  LDL.LU R7, [R1+0x12b4] ;  /* 0x0012b40001077983 */ /* 0x000f280000300800 */
[----:B------:R-:W-:Y:S04]  /*6b2d0*/  STS.128 [R0+0x280], R20 ;  /* 0x0002801400007388 */ /* 0x000fe80000000c00 */
[----:B------:R-:W-:Y:S04]  /*6b2e0*/  STS.128 [R0+0x400], R16 ;  /* 0x0004001000007388 */ /* 0x000fe80000000c00 */
[----:B------:R-:W-:Y:S06]  /*6b2f0*/  BAR.SYNC.DEFER_BLOCKING 0x0 ;  /* 0x0000000000007b1d */ /* 0x000fec0000010000 */
[----:B------:R-:W1:Y:S04]  /*6b300*/  LDS.128 R244, [R2] ;  /* 0x0000000002f47984 */ /* 0x000e680000000c00 */
[----:B------:R-:W1:Y:S04]  /*6b310*/  LDS.128 R16, [R2+0x800] ;  /* 0x0008000002107984 */ /* 0x000e680000000c00 */
[----:B------:R-:W1:Y:S04]  /*6b320*/  LDS.128 R24, [R208] ;  /* 0x00000000d0187984 */ /* 0x000e680000000c00 */
[----:B------:R-:W1:Y:S04]  /*6b330*/  LDS.128 R20, [R208+0x800] ;  /* 0x00080000d0147984 */ /* 0x000e680000000c00 */
[----:B-1----:R-:W-:Y:S04]  /*6b340*/  STL [R1+0x219c], R244 ;  /* 0x00219cf401007387 */ /* 0x002fe80000100800 */
[----:B------:R-:W-:Y:S04]  /*6b350*/  STL [R1+0x2198], R245 ;  /* 0x002198f501007387 */ /* 0x000fe80000100800 */
[----:B------:R-:W-:Y:S04]  /*6b360*/  STL [R1+0x2194], R246 ;  /* 0x002194f601007387 */ /* 0x000fe80000100800 */
[----:B------:R-:W-:Y:S04]  /*6b370*/  STL [R1+0x2190], R247 ;  /* 0x002190f701007387 */ /* 0x000fe80000100800 */
[----:B------:R-:W-:Y:S04]  /*6b380*/  STL.64 [R1+0x8b0], R16 ;  /* 0x0008b01001007387 */ /* 0x000fe80000100a00 */
[----:B------:R-:W-:Y:S04]  /*6b390*/  STL.64 [R1+0x8b8], R18 ;  /* 0x0008b81201007387 */ /* 0x000fe80000100a00 */
[----:B------:R-:W1:Y:S04]  /*6b3a0*/  LDS.128 R16, [R3] ;  /* 0x0000000003107984 */ /* 0x000e680000000c00 */
[----:B------:R-:W-:Y:S04]  /*6b3b0*/  STL.64 [R1+0x670], R24 ;  /* 0x0006701801007387 */ /* 0x000fe80000100a00 */
        /* <DEDUP_REMOVED lines=14> */
[----:B------:R-:W-:Y:S04]  /*6b4a0*/  STL.64 [R1+0xc18], R18 ;  /* 0x000c181201007387 */ /* 0x000fe80000100a00 */
[----:B------:R-:W-:Y:S04]  /*6b4b0*/  STL [R1+0x21a0], R246 ;  /* 0x0021a0f601007387 */ /* 0x000fe80000100800 */
[----:B------:R-:W3:Y:S04]  /*6b4c0*/  LDL.LU R20, [R1+0x12c8] ;  /* 0x0012c80001147983 */ /* 0x000ee80000300800 */
[----:B------:R-:W3:Y:S04]  /*6b4d0*/  LDL.LU R21, [R1+0x12cc] ;  /* 0x0012cc0001157983 */ /* 0x000ee80000300800 */
[----:B------:R-:W3:Y:S04]  /*6b4e0*/  LDL.LU R22, [R1+0x12b8] ;  /* 0x0012b80001167983 */ /* 0x000ee80000300800 */
[----:B------:R-:W3:Y:S04]  /*6b4f0*/  LDL.LU R23, [R1+0x12bc] ;  /* 0x0012bc0001177983 */ /* 0x000ee80000300800 */
[----:B--2---:R1:W-:Y:S04]  /*6b500*/  STS.128 [R0], R12 ;  /* 0x0000000c00007388 */ /* 0x0043e80000000c00 */
[----:B-1----:R-:W2:Y:S04]  /*6b510*/  LDL.LU R12, [R1+0x1140] ;  /* 0x00114000010c7983 */ /* 0x002ea80000300800 */
[----:B------:R-:W2:Y:S04]  /*6b520*/  LDL.LU R13, [R1+0x1144] ;  /* 0x00114400010d7983 */ /* 0x000ea80000300800 */
[----:B------:R-:W2:Y:S04]  /*6b530*/  LDL.LU R14, [R1+0x1130] ;  /* 0x00113000010e7983 */ /* 0x000ea80000300800 */
[----:B------:R-:W2:Y:S04]  /*6b540*/  LDL.LU R15, [R1+0x1134] ;  /* 0x00113400010f7983 */ /* 0x000ea80000300800 */
[----:B----4-:R1:W-:Y:S04]  /*6b550*/  STS.128 [R0+0x200], R4 ;  /* 0x0002000400007388 */ /* 0x0103e80000000c00 */
[----:B-1----:R-:W4:Y:S04]  /*6b560*/  LDL.LU R4, [R1+0x1148] ;  /* 0x0011480001047983 */ /* 0x002f280000300800 */
[----:B------:R-:W4:Y:S04]  /*6b570*/  LDL.LU R5, [R1+0x114c] ;  /* 0x00114c0001057983 */ /* 0x000f280000300800 */
[----:B------:R-:W4:Y:S04]  /*6b580*/  LDL.LU R6, [R1+0x1138] ;  /* 0x0011380001067983 */ /* 0x000f280000300800 */
[----:B------:R-:W4:Y:S04]  /*6b590*/  LDL.LU R7, [R1+0x113c] ;  /* 0x00113c0001077983 */ /* 0x000f280000300800 */
[----:B------:R1:W-:Y:S01]  /*6b5a0*/  STS.128 [R0+0x80], R8 ;  /* 0x0000800800007388 */ /* 0x0003e20000000c00 */
[----:B------:R-:W-:-:S03]  /*6b5b0*/  IMAD.MOV.U32 R247, RZ, RZ, R17 ;  /* 0x000000fffff77224 */ /* 0x000fc600078e0011 */
        /* <DEDUP_REMOVED lines=13> */
[----:B---3--:R1:W-:Y:S04]  /*6b690*/  STS.128 [R0+0x280], R20 ;  /* 0x0002801400007388 */ /* 0x0083e80000000c00 */
[----:B--2---:R-:W-:Y:S04]  /*6b6a0*/  STS.128 [R0+0x400], R12 ;  /* 0x0004000c00007388 */ /* 0x004fe80000000c00 */
[----:B------:R-:W-:Y:S04]  /*6b6b0*/  STS.128 [R0+0x600], R8 ;  /* 0x0006000800007388 */ /* 0x000fe80000000c00 */
[----:B------:R-:W2:Y:S04]  /*6b6c0*/  LDL.LU R24, [R1+0xf58] ;  /* 0x000f580001187983 */ /* 0x000ea80000300800 */
[----:B------:R-:W-:Y:S04]  /*6b6d0*/  STS.128 [R0+0x680], R16 ;  /* 0x0006801000007388 */ /* 0x000fe80000000c00 */
[----:B------:R-:W-:Y:S06]  /*6b6e0*/  BAR.SYNC.DEFER_BLOCKING 0x0 ;  /* 0x0000000000007b1d */ /* 0x000fec0000010000 */
[----:B------:R-:W2:Y:S04]  /*6b6f0*/  LDL.LU R25, [R1+0xf5c] ;  /* 0x000f5c0001197983 */ /* 0x000ea80000300800 */
[----:B------:R-:W2:Y:S04]  /*6b700*/  LDL.LU R26, [R1+0xf48] ;  /* 0x000f4800011a7983 */ /* 0x000ea80000300800 */
[----:B------:R-:W2:Y:S04]  /*6b710*/  LDL.LU R27, [R1+0xf4c] ;  /* 0x000f4c00011b7983 */ /* 0x000ea80000300800 */
[----:B-1----:R-:W3:Y:S04]  /*6b720*/  LDL.LU R20, [R1+0xee0] ;  /* 0x000ee00001147983 */ /* 0x002ee80000300800 */
[----:B------:R-:W3:Y:S04]  /*6b730*/  LDL.LU R21, [R1+0xee4] ;  /* 0x000ee40001157983 */ /* 0x000ee80000300800 */
[----:B------:R-:W1:Y:S04]  /*6b740*/  LDS.128 R8, [R2] ;  /* 0x0000000002087984 */ /* 0x000e680000000c00 */
[----:B------:R-:W3:Y:S04]  /*6b750*/  LDL.LU R22, [R1+0xed0] ;  /* 0x000ed00001167983 */ /* 0x000ee80000300800 */
[----:B------:R-:W3:Y:S04]  /*6b760*/  LDL.LU R23, [R1+0xed4] ;  /* 0x000ed40001177983 */ /* 0x000ee80000300800 */
[----:B------:R-:W-:Y:S04]  /*6b770*/  LDS.128 R240, [R2+0x800] ;  /* 0x0008000002f07984 */ /* 0x000fe80000000c00 */
[----:B------:R-:W-:Y:S04]  /*6b780*/  LDS.128 R236, [R208] ;  /* 0x00000000d0ec7984 */ /* 0x000fe80000000c00 */
[----:B------:R-:W-:Y:S04]  /*6b790*/  LDS.128 R232, [R208+0x800] ;  /* 0x00080000d0e87984 */ /* 0x000fe80000000c00 */
[----:B------:R-:W-:Y:S04]  /*6b7a0*/  LDS.128 R228, [R3] ;  /* 0x0000000003e47984 */ /* 0x000fe80000000c00 */
[----:B------:R-:W-:Y:S04]  /*6b7b0*/  LDS.128 R12, [R3+0x800] ;  /* 0x00080000030c7984 */ /* 0x000fe80000000c00 */
[----:B------:R-:W-:Y:S04]  /*6b7c0*/  LDS.128 R16, [R252] ;  /* 0x00000000fc107984 */ /* 0x000fe80000000c00 */
[----:B-1----:R-:W-:Y:S04]  /*6b7d0*/  STL.64 [R1+0x4c0], R8 ;  /* 0x0004c00801007387 */ /* 0x002fe80000100a00 */
[----:B------:R-:W-:Y:S04]  /*6b7e0*/  STL.64 [R1+0x4c8], R10 ;  /* 0x0004c80a01007387 */ /* 0x000fe80000100a00 */
[----:B------:R-:W-:Y:S04]  /*6b7f0*/  LDS.128 R8, [R252+0x800] ;  /* 0x00080000fc087984 */ /* 0x000fe80000000c00 */
[----:B------:R-:W-:Y:S06]  /*6b800*/  BAR.SYNC.DEFER_BLOCKING 0x0 ;  /* 0x0000000000007b1d */ /* 0x000fec0000010000 */
        /* <DEDUP_REMOVED lines=8> */
[----:B----4-:R1:W-:Y:S04]  /*6b890*/  STS.128 [R0], R4 ;  /* 0x0000000400007388 */ /* 0x0103e80000000c00 */
[----:B-1----:R-:W4:Y:S04]  /*6b8a0*/  LDL.LU R4, [R1+0xde8] ;  /* 0x000de80001047983 */ /* 0x002f280000300800 */
[----:B------:R-:W4:Y:S04]  /*6b8b0*/  LDL.LU R5, [R1+0xdec] ;  /* 0x000dec0001057983 */ /* 0x000f280000300800 */
[----:B------:R-:W4:Y:S04]  /*6b8c0*/  LDL.LU R6, [R1+0xdd8] ;  /* 0x000dd80001067983 */ /* 0x000f280000300800 */
[----:B------:R-:W4:Y:S04]  /*6b8d0*/  LDL.LU R7, [R1+0xddc] ;  /* 0x000ddc0001077983 */ /* 0x000f280000300800 */
[----:B--2---:R-:W-:Y:S04]  /*6b8e0*/  STS.128 [R0+0x80], R24 ;  /* 0x0000801800007388 */ /* 0x004fe80000000c00 */
[----:B---3--:R1:W-:Y:S04]  /*6b8f0*/  STS.128 [R0+0x200], R20 ;  /* 0x0002001400007388 */ /* 0x0083e80000000c00 */
        /* <DEDUP_REMOVED lines=8> */
[----:B----4-:R1:W-:Y:S04]  /*6b980*/  STS.128 [R0+0x480], R4 ;  /* 0x0004800400007388 */ /* 0x0103e80000000c00 */
[----:B-1----:R-:W4:Y:S04]  /*6b990*/  LDL.LU R4, [R1+0xcc0] ;  /* 0x000cc00001047983 */ /* 0x002f280000300800 */
[----:B------:R-:W4:Y:S04]  /*6b9a0*/  LDL.LU R5, [R1+0xcc4] ;  /* 0x000cc40001057983 */ /* 0x000f280000300800 */
[----:B------:R-:W4:Y:S04]  /*6b9b0*/  LDL.LU R6, [R1+0xcb0] ;  /* 0x000cb00001067983 */ /* 0x000f280000300800 */
[----:B------:R-:W4:Y:S04]  /*6b9c0*/  LDL.LU R7, [R1+0xcb4] ;  /* 0x000cb40001077983 */ /* 0x000f280000300800 */
[----:B------:R-:W4:Y:S04]  /*6b9d0*/  LDL.LU R52, [R1+0xcc8] ;  /* 0x000cc80001347983 */ /* 0x000f280000300800 */
[----:B------:R-:W4:Y:S04]  /*6b9e0*/  LDL.LU R53, [R1+0xccc] ;  /* 0x000ccc0001357983 */ /* 0x000f280000300800 */
[----:B------:R-:W4:Y:S04]  /*6b9f0*/  LDL.LU R54, [R1+0xcb8] ;  /* 0x000cb80001367983 */ /* 0x000f280000300800 */
[----:B------:R-:W-:Y:S04]  /*6ba00*/  STS.128 [R0+0x280], R32 ;  /* 0x0002802000007388 */ /* 0x000fe80000000c00 */
[----:B------:R-:W-:Y:S04]  /*6ba10*/  STS.128 [R0+0x400], R28 ;  /* 0x0004001c00007388 */ /* 0x000fe80000000c00 */
[----:B------:R-:W4:Y:S04]  /*6ba20*/  LDL.LU R55, [R1+0xcbc] ;  /* 0x000cbc0001377983 */ /* 0x000f280000300800 */
[----:B------:R-:W4:Y:S04]  /*6ba30*/  LDL.LU R56, [R1+0xc00] ;  /* 0x000c000001387983 */ /* 0x000f280000300800 */
[----:B--2---:R-:W-:Y:S04]  /*6ba40*/  STS.128 [R0+0x600], R20 ;  /* 0x0006001400007388 */ /* 0x004fe80000000c00 */
[----:B------:R-:W2:Y:S04]  /*6ba50*/  LDL.LU R57, [R1+0xc04] ;  /* 0x000c040001397983 */ /* 0x000ea80000300800 */
[----:B------:R-:W2:Y:S04]  /*6ba60*/  LDL.LU R58, [R1+0xbf0] ;  /* 0x000bf000013a7983 */ /* 0x000ea80000300800 */
[----:B------:R-:W2:Y:S04]  /*6ba70*/  LDL.LU R59, [R1+0xbf4] ;  /* 0x000bf400013b7983 */ /* 0x000ea80000300800 */
[----:B---3--:R-:W-:Y:S04]  /*6ba80*/  STS.128 [R0+0x680], R24 ;  /* 0x0006801800007388 */ /* 0x008fe80000000c00 */
[----:B------:R-:W-:Y:S06]  /*6ba90*/  BAR.SYNC.DEFER_BLOCKING 0x0 ;  /* 0x0000000000007b1d */ /* 0x000fec0000010000 */
[----:B------:R-:W3:Y:S04]  /*6baa0*/  LDL.LU R64, [R1+0xc08] ;  /* 0x000c080001407983 */ /* 0x000ee80000300800 */
[----:B------:R-:W3:Y:S04]  /*6bab0*/  LDL.LU R65, [R1+0xc0c] ;  /* 0x000c0c0001417983 */ /* 0x000ee80000300800 */
[----:B------:R-:W3:Y:S04]  /*6bac0*/  LDL.LU R66, [R1+0xbf8] ;  /* 0x000bf80001427983 */ /* 0x000ee80000300800 */
[----:B------:R-:W3:Y:S04]  /*6bad0*/  LDL.LU R67, [R1+0xbfc] ;  /* 0x000bfc0001437983 */ /* 0x000ee80000300800 */
[----:B------:R-:W3:Y:S04]  /*6bae0*/  LDL.LU R60, [R1+0xb80] ;  /* 0x000b8000013c7983 */ /* 0x000ee80000300800 */
[----:B------:R-:W-:Y:S04]  /*6baf0*/  LDS.128 R48, [R2] ;  /* 0x0000000002307984 */ /* 0x000fe80000000c00 */
[----:B------:R-:W-:Y:S04]  /*6bb00*/  LDS.128 R32, [R2+0x800] ;  /* 0x0008000002207984 */ /* 0x000fe80000000c00 */
[----:B------:R-:W-:Y:S04]  /*6bb10*/  LDS.128 R44, [R208] ;  /* 0x00000000d02c7984 */ /* 0x000fe80000000c00 */
[----:B------:R-:W-:Y:S04]  /*6bb20*/  LDS.128 R28, [R208+0x800] ;  /* 0x00080000d01c7984 */ /* 0x000fe80000000c00 */
[----:B------:R-:W-:Y:S04]  /*6bb30*/  LDS.128 R40, [R3] ;  /* 0x0000000003287984 */ /* 0x000fe80000000c00 */
[----:B------:R-:W-:Y:S04]  /*6bb40*/  LDS.128 R24, [R3+0x800] ;  /* 0x0008000003187984 */ /* 0x000fe80000000c00 */
[----:B------:R-:W-:Y:S04]  /*6bb50*/  LDS.128 R36, [R252] ;  /* 0x00000000fc247984 */ /* 0x000fe80000000c00 */
[----:B------:R-:W-:Y:S04]  /*6bb60*/  LDS.128 R20, [R252+0x800] ;  /* 0x00080000fc147984 */ /* 0x000fe80000000c00 */
[----:B------:R-:W-:Y:S06]  /*6bb70*/  BAR.SYNC.DEFER_BLOCKING 0x0 ;  /* 0x0000000000007b1d */ /* 0x000fec0000010000 */
        /* <DEDUP_REMOVED lines=8> */
[----:B------:R1:W-:Y:S04]  /*6bc00*/  STS.128 [R0+0x80], R52 ;  /* 0x0000803400007388 */ /* 0x0003e80000000c00 */
[----:B--2---:R2:W-:Y:S04]  /*6bc10*/  STS.128 [R0+0x200], R56 ;  /* 0x0002003800007388 */ /* 0x0045e80000000c00 */
[----:B-1----:R-:W3:Y:S04]  /*6bc20*/  LDL.LU R52, [R1+0xb00] ;  /* 0x000b000001347983 */ /* 0x002ee80000300800 */
[----:B------:R-:W3:Y:S04]  /*6bc30*/  LDL.LU R53, [R1+0xb04] ;  /* 0x000b040001357983 */ /* 0x000ee80000300800 */
[----:B------:R-:W3:Y:S04]  /*6bc40*/  LDL.LU R54, [R1+0xaf0] ;  /* 0x000af00001367983 */ /* 0x000ee80000300800 */
[----:B------:R-:W3:Y:S04]  /*6bc50*/  LDL.LU R55, [R1+0xaf4] ;  /* 0x000af40001377983 */ /* 0x000ee80000300800 */
[----:B--2---:R-:W2:Y:S04]  /*6bc60*/  LDL.LU R56, [R1+0xb08] ;  /* 0x000b080001387983 */ /* 0x004ea80000300800 */
        /* <DEDUP_REMOVED lines=11> */
[----:B---3--:R-:W-:Y:S04]  /*6bd20*/  STS.128 [R0+0x280], R64 ;  /* 0x0002804000007388 */ /* 0x008fe80000000c00 */
[----:B------:R-:W-:Y:S04]  /*6bd30*/  STS.128 [R0+0x400], R60 ;  /* 0x0004003c00007388 */ /* 0x000fe80000000c00 */
[----:B------:R-:W-:Y:S04]  /*6bd40*/  STS.128 [R0+0x600], R52 ;  /* 0x0006003400007388 */ /* 0x000fe80000000c00 */
[----:B--2---:R-:W-:Y:S04]  /*6bd50*/  STS.128 [R0+0x680], R56 ;  /* 0x0006803800007388 */ /* 0x004fe80000000c00 */
[----:B------:R-:W2:Y:S04]  /*6bd60*/  LDL.LU R87, [R1+0xaac] ;  /* 0x000aac0001577983 */ /* 0x000ea80000300800 */
[----:B------:R-:W3:Y:S04]  /*6bd70*/  LDL.LU R88, [R1+0xa10] ;  /* 0x000a100001587983 */ /* 0x000ee80000300800 */
        /* <DEDUP_REMOVED lines=30> */
[----:B---3--:R1:W-:Y:S04]  /*6bf60*/  STS.128 [R0+0x200], R88 ;  /* 0x0002005800007388 */ /* 0x0083e80000000c00 */
[----:B------:R-:W2:Y:S04]  /*6bf70*/  LDL.LU R87, [R1+0x844] ;  /* 0x0008440001577983 */ /* 0x000ea80000300800 */
[----:B-1----:R-:W3:Y:S04]  /*6bf80*/  LDL.LU R88, [R1+0x868] ;  /* 0x0008680001587983 */ /* 0x002ee80000300800 */
        /* <DEDUP_REMOVED lines=18> */
[----:B--2---:R-:W-:Y:S04]  /*6c0b0*/  STS.128 [R0+0x600], R84 ;  /* 0x0006005400007388 */ /* 0x004fe80000000c00 */
[----:B---3--:R-:W-:Y:S04]  /*6c0c0*/  STS.128 [R0+0x680], R88 ;  /* 0x0006805800007388 */ /* 0x008fe80000000c00 */
[----:B------:R-:W-:Y:S06]  /*6c0d0*/  BAR.SYNC.DEFER_BLOCKING 0x0 ;  /* 0x0000000000007b1d */ /* 0x000fec0000010000 */
[----:B------:R-:W2:Y:S04]  /*6c0e0*/  LDL.LU R128, [R1+0x12a8] ;  /* 0x0012a80001807983 */ /* 0x000ea80000300800 */
[----:B------:R-:W2:Y:S04]  /*6c0f0*/  LDL.LU R129, [R1+0x12ac] ;  /* 0x0012ac0001817983 */ /* 0x000ea80000300800 */
[----:B------:R-:W2:Y:S04]  /*6c100*/  LDL.LU R130, [R1+0x1298] ;  /* 0x0012980001827983 */ /* 0x000ea80000300800 */
[----:B------:R-:W2:Y:S04]  /*6c110*/  LDL.LU R131, [R1+0x129c] ;  /* 0x00129c0001837983 */ /* 0x000ea80000300800 */
        /* <DEDUP_REMOVED lines=19> */
[----:B------:R1:W-:Y:S04]  /*6c250*/  STS.128 [R0+0x200], R120 ;  /* 0x0002007800007388 */ /* 0x0003e80000000c00 */
        /* <DEDUP_REMOVED lines=8> */
[----:B--2---:R-:W-:Y:S04]  /*6c2e0*/  STS.128 [R0+0x280], R128 ;  /* 0x0002808000007388 */ /* 0x004fe80000000c00 */
[----:B----4-:R1:W-:Y:S04]  /*6c2f0*/  STS.128 [R0+0x480], R4 ;  /* 0x0004800400007388 */ /* 0x0103e80000000c00 */
[----:B-1----:R-:W2:Y:S04]  /*6c300*/  LDL.LU R4, [R1+0xf30] ;  /* 0x000f300001047983 */ /* 0x002ea80000300800 */
[----:B------:R-:W2:Y:S04]  /*6c310*/  LDL.LU R5, [R1+0xf34] ;  /* 0x000f340001057983 */ /* 0x000ea80000300800 */
[----:B------:R-:W2:Y:S04]  /*6c320*/  LDL.LU R6, [R1+0xf20] ;  /* 0x000f200001067983 */ /* 0x000ea80000300800 */
[----:B------:R-:W2:Y:S04]  /*6c330*/  LDL.LU R7, [R1+0xf24] ;  /* 0x000f240001077983 */ /* 0x000ea80000300800 */
[----:B------:R-:W4:Y:S04]  /*6c340*/  LDL.LU R148, [R1+0xf38] ;  /* 0x000f380001947983 */ /* 0x000f280000300800 */
[----:B------:R-:W4:Y:S04]  /*6c350*/  LDL.LU R149, [R1+0xf3c] ;  /* 0x000f3c0001957983 */ /* 0x000f280000300800 */
[----:B------:R-:W4:Y:S04]  /*6c360*/  LDL.LU R150, [R1+0xf28] ;  /* 0x000f280001967983 */ /* 0x000f280000300800 */
[----:B---3--:R-:W-:Y:S04]  /*6c370*/  STS.128 [R0+0x400], R124 ;  /* 0x0004007c00007388 */ /* 0x008fe80000000c00 */
[----:B------:R-:W-:Y:S04]  /*6c380*/  STS.128 [R0+0x600], R116 ;  /* 0x0006007400007388 */ /* 0x000fe80000000c00 */
[----:B------:R-:W-:Y:S04]  /*6c390*/  STS.128 [R0+0x680], R120 ;  /* 0x0006807800007388 */ /* 0x000fe80000000c00 */
[----:B------:R-:W4:Y:S04]  /*6c3a0*/  LDL.LU R151, [R1+0xf2c] ;  /* 0x000f2c0001977983 */ /* 0x000f280000300800 */
[----:B------:R-:W3:Y:S04]  /*6c3b0*/  LDL.LU R152, [R1+0xea0] ;  /* 0x000ea00001987983 */ /* 0x000ee80000300800 */
[----:B------:R-:W-:Y:S06]  /*6c3c0*/  BAR.SYNC.DEFER_BLOCKING 0x0 ;  /* 0x0000000000007b1d */ /* 0x000fec0000010000 */
[----:B------:R-:W3:Y:S04]  /*6c3d0*/  LDL.LU R153, [R1+0xea4] ;  /* 0x000ea40001997983 */ /* 0x000ee80000300800 */
[----:B------:R-:W3:Y:S04]  /*6c3e0*/  LDL.LU R154, [R1+0xe90] ;  /* 0x000e9000019a7983 */ /* 0x000ee80000300800 */
[----:B------:R-:W3:Y:S04]  /*6c3f0*/  LDL.LU R155, [R1+0xe94] ;  /* 0x000e9400019b7983 */ /* 0x000ee80000300800 */
[----:B------:R-:W1:Y:S04]  /*6c400*/  LDS.128 R120, [R3+0x800] ;  /* 0x0008000003787984 */ /* 0x000e680000000c00 */
[----:B------:R-:W1:Y:S04]  /*6c410*/  LDS.128 R116, [R252+0x800] ;  /* 0x00080000fc747984 */ /* 0x000e680000000c00 */
[----:B------:R-:W-:Y:S04]  /*6c420*/  LDS.128 R144, [R2] ;  /* 0x0000000002907984 */ /* 0x000fe80000000c00 */
[----:B------:R-:W-:Y:S04]  /*6c430*/  LDS.128 R128, [R2+0x800] ;  /* 0x0008000002807984 */ /* 0x000fe80000000c00 */
[----:B------:R-:W-:Y:S04]  /*6c440*/  LDS.128 R140, [R208] ;  /* 0x00000000d08c7984 */ /* 0x000fe80000000c00 */
[----:B------:R-:W-:Y:S04]  /*6c450*/  LDS.128 R124, [R208+0x800] ;  /* 0x00080000d07c7984 */ /* 0x000fe80000000c00 */
[----:B------:R-:W-:Y:S04]  /*6c460*/  LDS.128 R132, [R3] ;  /* 0x0000000003847984 */ /* 0x000fe80000000c00 */
[----:B------:R-:W-:Y:S04]  /*6c470*/  LDS.128 R136, [R252] ;  /* 0x00000000fc887984 */ /* 0x000fe80000000c00 */
[----:B------:R-:W-:Y:S06]  /*6c480*/  BAR.SYNC.DEFER_BLOCKING 0x0 ;  /* 0x0000000000007b1d */ /* 0x000fec0000010000 */
[----:B-1----:R-:W-:Y:S04]  /*6c490*/  STL [R1+0x218c], R123 ;  /* 0x00218c7b01007387 */ /* 0x002fe80000100800 */
        /* <DEDUP_REMOVED lines=18> */
[----:B---3--:R1:W-:Y:S04]  /*6c5c0*/  STS.128 [R0+0x200], R152 ;  /* 0x0002009800007388 */ /* 0x0083e80000000c00 */
[----:B------:R-:W4:Y:S04]  /*6c5d0*/  LDL.LU R151, [R1+0xcf4] ;  /* 0x000cf40001977983 */ /* 0x000f280000300800 */
[----:B-1----:R-:W3:Y:S04]  /*6c5e0*/  LDL.LU R152, [R1+0xd08] ;  /* 0x000d080001987983 */ /* 0x002ee80000300800 */
[----:B------:R-:W3:Y:S04]  /*6c5f0*/  LDL.LU R153, [R1+0xd0c] ;  /* 0x000d0c0001997983 */ /* 0x000ee80000300800 */
[----:B------:R-:W3:Y:S04]  /*6c600*/  LDL.LU R154, [R1+0xcf8] ;  /* 0x000cf800019a7983 */ /* 0x000ee80000300800 */
[----:B------:R-:W3:Y:S04]  /*6c610*/  LDL.LU R155, [R1+0xcfc] ;  /* 0x000cfc00019b7983 */ /* 0x000ee80000300800 */
[----:B--2---:R1:W-:Y:S04]  /*6c620*/  STS.128 [R0+0x480], R4 ;  /* 0x0004800400007388 */ /* 0x0043e80000000c00 */
        /* <DEDUP_REMOVED lines=12> */
[----:B------:R-:W-:Y:S04]  /*6c6f0*/  STS.128 [R0+0x280], R160 ;  /* 0x000280a000007388 */ /* 0x000fe80000000c00 */
[----:B------:R-:W-:Y:S04]  /*6c700*/  STS.128 [R0+0x400], R156 ;  /* 0x0004009c00007388 */ /* 0x000fe80000000c00 */
[----:B----4-:R-:W-:Y:S04]  /*6c710*/  STS.128 [R0+0x600], R148 ;  /* 0x0006009400007388 */ /* 0x010fe80000000c00 */
[----:B---3--:R-:W-:Y:S04]  /*6c720*/  STS.128 [R0+0x680], R152 ;  /* 0x0006809800007388 */ /* 0x008fe80000000c00 */
[----:B------:R-:W-:Y:S06]  /*6c730*/  BAR.SYNC.DEFER_BLOCKING 0x0 ;  /* 0x0000000000007b1d */ /* 0x000fec0000010000 */
[----:B------:R-:W1:Y:S04]  /*6c740*/  LDS.128 R156, [R252+0x800] ;  /* 0x00080000fc9c7984 */ /* 0x000e680000000c00 */
[----:B------:R-:W-:Y:S04]  /*6c750*/  LDS.128 R176, [R2] ;  /* 0x0000000002b07984 */ /* 0x000fe80000000c00 */
[----:B------:R-:W-:Y:S04]  /*6c760*/  LDS.128 R160, [R2+0x800] ;  /* 0x0008000002a07984 */ /* 0x000fe80000000c00 */
[----:B------:R-:W-:Y:S04]  /*6c770*/  LDS.128 R172, [R208] ;  /* 0x00000000d0ac7984 */ /* 0x000fe80000000c00 */
[----:B------:R-:W-:Y:S04]  /*6c780*/  LDS.128 R168, [R208+0x800] ;  /* 0x00080000d0a87984 */ /* 0x000fe80000000c00 */
[----:B------:R-:W-:Y:S04]  /*6c790*/  LDS.128 R148, [R3] ;  /* 0x0000000003947984 */ /* 0x000fe80000000c00 */
[----:B------:R-:W-:Y:S04]  /*6c7a0*/  LDS.128 R152, [R3+0x800] ;  /* 0x0008000003987984 */ /* 0x000fe80000000c00 */
        /* <DEDUP_REMOVED lines=16> */
[----:B------:R1:W-:Y:S04]  /*6c8b0*/  STS.128 [R0+0x80], R180 ;  /* 0x000080b400007388 */ /* 0x0003e80000000c00 */
[----:B------:R-:W2:Y:S04]  /*6c8c0*/  LDL.LU R7, [R1+0xb2c] ;  /* 0x000b2c0001077983 */ /* 0x000ea80000300800 */
[----:B------:R1:W-:Y:S04]  /*6c8d0*/  STS.128 [R0+0x200], R184 ;  /* 0x000200b800007388 */ /* 0x0003e80000000c00 */
        /* <DEDUP_REMOVED lines=8> */
[----:B---3--:R-:W-:Y:S04]  /*6c960*/  STS.128 [R0+0x280], R192 ;  /* 0x000280c000007388 */ /* 0x008fe80000000c00 */
[----:B----4-:R-:W-:Y:S04]  /*6c970*/  STS.128 [R0+0x400], R188 ;  /* 0x000400bc00007388 */ /* 0x010fe80000000c00 */
[----:B--2---:R1:W-:Y:S04]  /*6c980*/  STS.128 [R0+0x480], R4 ;  /* 0x0004800400007388 */ /* 0x0043e80000000c00 */
[----:B-1----:R-:W2:Y:S04]  /*6c990*/  LDL.LU R4, [R1+0xa80] ;  /* 0x000a800001047983 */ /* 0x002ea80000300800 */
[----:B------:R-:W2:Y:S04]  /*6c9a0*/  LDL.LU R5, [R1+0xa84] ;  /* 0x000a840001057983 */ /* 0x000ea80000300800 */
[----:B------:R-:W2:Y:S04]  /*6c9b0*/  LDL.LU R6, [R1+0xa30] ;  /* 0x000a300001067983 */ /* 0x000ea80000300800 */
[----:B------:R-:W2:Y:S04]  /*6c9c0*/  LDL.LU R7, [R1+0xa34] ;  /* 0x000a340001077983 */ /* 0x000ea80000300800 */
[----:B------:R-:W-:Y:S04]  /*6c9d0*/  STS.128 [R0+0x600], R180 ;  /* 0x000600b400007388 */ /* 0x000fe80000000c00 */
[----:B------:R1:W-:Y:S04]  /*6c9e0*/  STS.128 [R0+0x680], R184 ;  /* 0x000680b800007388 */ /* 0x0003e80000000c00 */
[----:B------:R-:W-:Y:S06]  /*6c9f0*/  BAR.SYNC.DEFER_BLOCKING 0x0 ;  /* 0x0000000000007b1d */ /* 0x000fec0000010000 */
[----:B-1----:R-:W3:Y:S04]  /*6ca00*/  LDL.LU R184, [R1+0xa88] ;  /* 0x000a880001b87983 */ /* 0x002ee80000300800 */
        /* <DEDUP_REMOVED lines=16> */
[----:B------:R-:W1:Y:S04]  /*6cb10*/  LDS.128 R224, [R252+0x800] ;  /* 0x00080000fce07984 */ /* 0x000e680000000c00 */
[----:B------:R-:W-:Y:S04]  /*6cb20*/  LDS.128 R204, [R208] ;  /* 0x00000000d0cc7984 */ /* 0x000fe80000000c00 */
[----:B------:R-:W2:Y:S04]  /*6cb30*/  LDS.128 R196, [R2] ;  /* 0x0000000002c47984 */ /* 0x000ea80000000c00 */
[----:B------:R-:W-:Y:S04]  /*6cb40*/  LDS.128 R200, [R2+0x800] ;  /* 0x0008000002c87984 */ /* 0x000fe80000000c00 */
[----:B------:R-:W-:Y:S04]  /*6cb50*/  LDS.128 R208, [R208+0x800] ;  /* 0x00080000d0d07984 */ /* 0x000fe80000000c00 */
[----:B------:R-:W-:Y:S04]  /*6cb60*/  LDS.128 R212, [R3] ;  /* 0x0000000003d47984 */ /* 0x000fe80000000c00 */
[----:B------:R-:W-:Y:S04]  /*6cb70*/  LDS.128 R216, [R3+0x800] ;  /* 0x0008000003d87984 */ /* 0x000fe80000000c00 */
[----:B------:R-:W-:Y:S04]  /*6cb80*/  LDS.128 R220, [R252] ;  /* 0x00000000fcdc7984 */ /* 0x000fe80000000c00 */
[----:B------:R-:W-:Y:S06]  /*6cb90*/  BAR.SYNC.DEFER_BLOCKING 0x0 ;  /* 0x0000000000007b1d */ /* 0x000fec0000010000 */
[----:B-1----:R1:W-:Y:S04]  /*6cba0*/  STL [R1+0x2188], R227 ;  /* 0x002188e301007387 */ /* 0x0023e80000100800 */
[----:B-1----:R-:W4:Y:S04]  /*6cbb0*/  LDL.LU R227, [R1+0x1524] ;  /* 0x0015240001e37983 */ /* 0x002f280000300800 */
[----:B--2---:R1:W-:Y:S04]  /*6cbc0*/  STS.128 [R0], R4 ;  /* 0x0000000400007388 */ /* 0x0043e80000000c00 */
[----:B-1----:R-:W2:Y:S04]  /*6cbd0*/  LDL.LU R4, [R1+0x9b8] ;  /* 0x0009b80001047983 */ /* 0x002ea80000300800 */
[----:B------:R-:W2:Y:S04]  /*6cbe0*/  LDL.LU R5, [R1+0x9bc] ;  /* 0x0009bc0001057983 */ /* 0x000ea80000300800 */
[----:B------:R-:W2:Y:S04]  /*6cbf0*/  LDL.LU R6, [R1+0x9a8] ;  /* 0x0009a80001067983 */ /* 0x000ea80000300800 */
[----:B------:R-:W2:Y:S04]  /*6cc00*/  LDL.LU R7, [R1+0x9ac] ;  /* 0x0009ac0001077983 */ /* 0x000ea80000300800 */
[----:B---3--:R-:W-:Y:S04]  /*6cc10*/  STS.128 [R0+0x80], R184 ;  /* 0x000080b800007388 */ /* 0x008fe80000000c00 */
[----:B----4-:R1:W-:Y:S04]  /*6cc20*/  STS.128 [R0+0x200], R180 ;  /* 0x000200b400007388 */ /* 0x0103e80000000c00 */
        /* <DEDUP_REMOVED lines=9> */
[----:B------:R1:W-:Y:S04]  /*6ccc0*/  STS.128 [R0+0x400], R192 ;  /* 0x000400c000007388 */ /* 0x0003e80000000c00 */
[----:B------:R1:W-:Y:S04]  /*6ccd0*/  STS.128 [R0+0x280], R188 ;  /* 0x000280bc00007388 */ /* 0x0003e80000000c00 */
        /* <DEDUP_REMOVED lines=14> */
[C---:B------:R-:W-:Y:S01]  /*6cdc0*/  IMAD R3, R227.reuse, c[0x0][0x194], RZ ;  /* 0x00006500e3037a24 */ /* 0x040fe200078e02ff */
[----:B------:R-:W-:-:S02]  /*6cdd0*/  ISETP.GE.AND P3, PT, R227, c[0x0][0x178], PT ;  /* 0x00005e00e3007a0c */ /* 0x000fc40003f66270 */
[C---:B------:R-:W-:Y:S02]  /*6cde0*/  ISETP.GE.AND P2, PT, R123.reuse, c[0x0][0x17c], PT ;  /* 0x00005f007b007a0c */ /* 0x040fe40003f46270 */
[----:B------:R-:W-:Y:S01]  /*6cdf0*/  ISETP.LT.AND P3, PT, R123, c[0x0][0x17c], !P3 ;  /* 0x00005f007b007a0c */ /* 0x000fe20005f61270 */
[----:B--2---:R1:W-:Y:S02]  /*6ce00*/  STS.128 [R0+0x480], R4 ;  /* 0x0004800400007388 */ /* 0x0043e40000000c00 */
[----:B-1----:R-:W-:Y:S02]  /*6ce10*/  IMAD.MOV.U32 R7, RZ, RZ, c[0x0][0x194] ;  /* 0x00006500ff077624 */ /* 0x002fe400078e00ff */
[----:B---3--:R1:W-:Y:S04]  /*6ce20*/  STS.128 [R0+0x600], R180 ;  /* 0x000600b400007388 */ /* 0x0083e80000000c00 */
[----:B----4-:R2:W-:Y:S04]  /*6ce30*/  STS.128 [R0+0x680], R184 ;  /* 0x000680b800007388 */ /* 0x0105e80000000c00 */
[----:B------:R-:W-:Y:S01]  /*6ce40*/  BAR.SYNC.DEFER_BLOCKING 0x0 ;  /* 0x0000000000007b1d */ /* 0x000fe20000010000 */
[----:B-1----:R-:W-:-:S02]  /*6ce50*/  LEA R182, P0, R3, c[0x0][0x170], 0x2 ;  /* 0x00005c0003b67a11 */ /* 0x002fc400078010ff */
[----:B------:R-:W-:Y:S02]  /*6ce60*/  ISETP.LT.AND P5, PT, R158, c[0x0][0x178], !P2 ;  /* 0x00005e009e007a0c */ /* 0x000fe400057a1270 */
[----:B------:R-:W-:Y:S02]  /*6ce70*/  LEA.HI.X.SX32 R183, R3, c[0x0][0x174], 0x2, P0 ;  /* 0x00005d0003b77a11 */ /* 0x000fe400000f16ff */
[----:B--2---:R-:W-:-:S04]  /*6ce80*/  LEA R0, R7, R3, 0x7 ;  /* 0x0000000307007211 */ /* 0x004fc800078e38ff */
[C---:B------:R-:W-:Y:S01]  /*6ce90*/  LEA R180, P6, R0.reuse, c[0x0][0x170], 0x2 ;  /* 0x00005c0000b47a11 */ /* 0x040fe200078c10ff */
[----:B------:R-:W-:Y:S02]  /*6cea0*/  IMAD R3, R7, 0x80, R0 ;  /* 0x0000008007037824 */ /* 0x000fe400078e0200 */
[----:B------:R-:W-:Y:S01]  /*6ceb0*/  IMAD R186, R123, c[0x0][0x198], RZ ;  /* 0x000066007bba7a24 */ /* 0x000fe200078e02ff */
[----:B------:R-:W-:Y:S01]  /*6cec0*/  LEA.HI.X.SX32 R181, R0, c[0x0][0x174], 0x2, P6 ;  /* 0x00005d0000b57a11 */ /* 0x000fe200030f16ff */
[----:B------:R-:W-:Y:S01]  /*6ced0*/  IMAD R0, R7, 0x80, R3 ;  /* 0x0000008007007824 */ /* 0x000fe200078e0203 */
[----:B------:R-:W-:Y:S01]  /*6cee0*/  LEA R6, P6, R3, c[0x0][0x170], 0x2 ;  /* 0x00005c0003067a11 */ /* 0x000fe200078c10ff */
[----:B------:R-:W-:-:S04]  /*6cef0*/  IMAD.WIDE R184, R186, 0x4, R182 ;  /* 0x00000004bab87825 */ /* 0x000fc800078e02b6 */
[----:B------:R-:W-:Y:S01]  /*6cf00*/  IMAD.WIDE R4, R186, 0x4, R180 ;  /* 0x00000004ba047825 */ /* 0x000fe200078e02b4 */
[----:B------:R-:W-:Y:S01]  /*6cf10*/  LEA.HI.X.SX32 R7, R3, c[0x0][0x174], 0x2, P6 ;  /* 0x00005d0003077a11 */ /* 0x000fe200030f16ff */
[----:B------:R1:W-:Y:S01]  /*6cf20*/  @P3 STG.E [R184.64], R193 ;  /* 0x000000c1b8003986 */ /* 0x0003e2000c101904 */
[----:B------:R-:W-:-:S03]  /*6cf30*/  ISETP.LT.AND P6, PT, R227, c[0x0][0x178], !P1 ;  /* 0x00005e00e3007a0c */ /* 0x000fc60004fc1270 */
[----:B------:R2:W-:Y:S01]  /*6cf40*/  @P5 STG.E [R4.64], R188 ;  /* 0x000000bc04005986 */ /* 0x0005e2000c101904 */
[----:B------:R-:W-:Y:S02]  /*6cf50*/  IADD3 R3, R186, c[0x0][0x198], RZ ;  /* 0x00006600ba037a10 */ /* 0x000fe40007ffe0ff */
[----:B------:R-:W-:Y:S01]  /*6cf60*/  ISETP.LT.AND P5, PT, R158, c[0x0][0x178], !P1 ;  /* 0x00005e009e007a0c */ /* 0x000fe20004fa1270 */
[----:B-1----:R-:W-:Y:S01]  /*6cf70*/  IMAD.WIDE R184, R186, 0x4, R6 ;  /* 0x00000004bab87825 */ /* 0x002fe200078e0206 */
[----:B--2---:R-:W-:-:S04]  /*6cf80*/  LEA R4, P3, R0, c[0x0][0x170], 0x2 ;  /* 0x00005c0000047a11 */ /* 0x004fc800078610ff */
[----:B------:R-:W-:Y:S02]  /*6cf90*/  LEA.HI.X.SX32 R5, R0, c[0x0][0x174], 0x2, P3 ;  /* 0x00005d0000057a11 */ /* 0x000fe400018f16ff */
[----:B------:R-:W-:Y:S02]  /*6cfa0*/  ISETP.LT.AND P0, PT, R159, c[0x0][0x178], !P2 ;  /* 0x00005e009f007a0c */ /* 0x000fe40005701270 */
[----:B------:R-:W-:Y:S02]  /*6cfb0*/  ISETP.LT.AND P2, PT, R119, c[0x0][0x178], !P2 ;  /* 0x00005e0077007a0c */ /* 0x000fe40005741270 */
[----:B------:R-:W-:-:S09]  /*6cfc0*/  ISETP.LT.AND P3, PT, R159, c[0x0][0x178], !P1 ;  /* 0x00005e009f007a0c */ /* 0x000fd20004f61270 */
[----:B------:R1:W-:Y:S01]  /*6cfd0*/  @P0 STG.E [R184.64], R189 ;  /* 0x000000bdb8000986 */ /* 0x0003e2000c101904 */
[----:B------:R-:W-:Y:S01]  /*6cfe0*/  ISETP.LT.AND P1, PT, R119, c[0x0][0x178], !P1 ;  /* 0x00005e0077007a0c */ /* 0x000fe20004f21270 */
[----:B-1----:R-:W-:-:S04]  /*6cff0*/  IMAD.WIDE R184, R186, 0x4, R4 ;  /* 0x00000004bab87825 */ /* 0x002fc800078e0204 */
[C---:B------:R-:W-:Y:S01]  /*6d000*/  IMAD.WIDE R186, R3.reuse, 0x4, R182 ;  /* 0x0000000403ba7825 */ /* 0x040fe200078e02b6 */
[----:B------:R-:W-:Y:S03]  /*6d010*/  @P2 STG.E [R184.64], R190 ;  /* 0x000000beb8002986 */ /* 0x000fe6000c101904 */
[C---:B------:R-:W-:Y:S01]  /*6d020*/  IMAD.WIDE R188, R3.reuse, 0x4, R180 ;  /* 0x0000000403bc7825 */ /* 0x040fe200078e02b4 */
[----:B------:R1:W-:Y:S04]  /*6d030*/  @P6 STG.E [R186.64], R250 ;  /* 0x000000faba006986 */ /* 0x0003e8000c101904 */
[----:B------:R2:W-:Y:S04]  /*6d040*/  @P5 STG.E [R188.64], R249 ;  /* 0x000000f9bc005986 */ /* 0x0005e8000c101904 */
[----:B-1----:R-:W3:Y:S01]  /*6d050*/  LDL.LU R250, [R1+0x524] ;  /* 0x0005240001fa7983 */ /* 0x002ee20000300800 */
[----:B------:R-:W-:-:S03]  /*6d060*/  IMAD.WIDE R186, R3, 0x4, R6 ;  /* 0x0000000403ba7825 */ /* 0x000fc600078e0206 */
[----:B--2---:R-:W2:Y:S01]  /*6d070*/  LDL.LU R249, [R1+0x4a4] ;  /* 0x0004a40001f97983 */ /* 0x004ea20000300800 */
[----:B------:R-:W-:-:S03]  /*6d080*/  IMAD.WIDE R184, R3, 0x4, R4 ;  /* 0x0000000403b87825 */ /* 0x000fc600078e0204 */
[----:B------:R1:W-:Y:S04]  /*6d090*/  @P3 STG.E [R186.64], R245 ;  /* 0x000000f5ba003986 */ /* 0x0003e8000c101904 */
[----:B------:R4:W-:Y:S04]  /*6d0a0*/  @P1 STG.E [R184.64], R244 ;  /* 0x000000f4b8001986 */ /* 0x0009e8000c101904 */
[----:B-1----:R-:W2:Y:S04]  /*6d0b0*/  LDL.LU R245, [R1+0x454] ;  /* 0x0004540001f57983 */ /* 0x002ea80000300800 */
[----:B----4-:R-:W4:Y:S01]  /*6d0c0*/  LDL.LU R244, [R1+0x2c4] ;  /* 0x0002c40001f47983 */ /* 0x010f220000300800 */
[----:B------:R-:W-:-:S02]  /*6d0d0*/  IADD3 R0, R123, 0x3, RZ ;  /* 0x000000037b007810 */ /* 0x000fc40007ffe0ff */
[----:B------:R-:W-:Y:S01]  /*6d0e0*/  ISETP.LT.AND P2, PT, R227, c[0x0][0x178], !P4 ;  /* 0x00005e00e3007a0c */ /* 0x000fe20006741270 */
[----:B------:R-:W4:Y:S01]  /*6d0f0*/  LDL.LU R192, [R1+0x574] ;  /* 0x0005740001c07983 */ /* 0x000f220000300800 */
[----:B------:R-:W-:Y:S02]  /*6d100*/  ISETP.GE.AND P0, PT, R0, c[0x0][0x17c], PT ;  /* 0x00005f0000007a0c */ /* 0x000fe40003f06270 */
[----:B------:R-:W-:Y:S02]  /*6d110*/  IADD3 R0, R3, c[0x0][0x198], RZ ;  /* 0x0000660003007a10 */ /* 0x000fe40007ffe0ff */
[----:B------:R-:W-:Y:S02]  /*6d120*/  ISETP.LT.AND P5, PT, R158, c[0x0][0x178], !P4 ;  /* 0x00005e009e007a0c */ /* 0x000fe400067a1270 */
[----:B------:R-:W-:Y:S01]  /*6d130*/  ISETP.LT.AND P6, PT, R159, c[0x0][0x178], !P4 ;  /* 0x00005e009f007a0c */ /* 0x000fe200067c1270 */
[----:B------:R-:W-:Y:S01]  /*6d140*/  IMAD.WIDE R188, R0, 0x4, R182 ;  /* 0x0000000400bc7825 */ /* 0x000fe200078e02b6 */
[----:B------:R-:W-:-:S03]  /*6d150*/  ISETP.LT.AND P4, PT, R119, c[0x0][0x178], !P4 ;  /* 0x00005e0077007a0c */ /* 0x000fc60006781270 */
[C---:B------:R-:W-:Y:S01]  /*6d160*/  IMAD.WIDE R186, R0.reuse, 0x4, R180 ;  /* 0x0000000400ba7825 */ /* 0x040fe200078e02b4 */
[----:B------:R1:W-:Y:S01]  /*6d170*/  @P2 STG.E [R188.64], R194 ;  /* 0x000000c2bc002986 */ /* 0x0003e2000c101904 */
[----:B------:R-:W-:Y:S02]  /*6d180*/  ISETP.LT.AND P2, PT, R227, c[0x0][0x178], !P0 ;  /* 0x00005e00e3007a0c */ /* 0x000fe40004741270 */
[C---:B------:R-:W-:Y:S01]  /*6d190*/  IMAD.WIDE R184, R0.reuse, 0x4, R6 ;  /* 0x0000000400b87825 */ /* 0x040fe200078e0206 */
[----:B------:R-:W-:Y:S01]  /*6d1a0*/  IADD3 R3, R0, c[0x0][0x198], RZ ;  /* 0x0000660000037a10 */ /* 0x000fe20007ffe0ff */
[----:B------:R-:W-:Y:S01]  /*6d1b0*/  @P5 STG.E [R186.64], R195 ;  /* 0x000000c3ba005986 */ /* 0x000fe2000c101904 */
[----:B------:R-:W-:-:S03]  /*6d1c0*/  ISETP.LT.AND P1, PT, R158, c[0x0][0x178], !P0 ;  /* 0x00005e009e007a0c */ /* 0x000fc60004721270 */
[----:B------:R1:W-:Y:S01]  /*6d1d0*/  @P6 STG.E [R184.64], R191 ;  /* 0x000000bfb8006986 */ /* 0x0003e2000c101904 */
[----:B------:R-:W-:Y:S01]  /*6d1e0*/  ISETP.LT.AND P6, PT, R159, c[0x0][0x178], !P0 ;  /* 0x00005e009f007a0c */ /* 0x000fe200047c1270 */
[----:B-1----:R-:W-:Y:S01]  /*6d1f0*/  IMAD.WIDE R188, R0, 0x4, R4 ;  /* 0x0000000400bc7825 */ /* 0x002fe200078e0204 */
[----:B------:R-:W-:-:S04]  /*6d200*/  ISETP.LT.AND P0, PT, R119, c[0x0][0x178], !P0 ;  /* 0x00005e0077007a0c */ /* 0x000fc80004701270 */
[----:B------:R-:W-:Y:S01]  /*6d210*/  @P4 STG.E [R188.64], R246 ;  /* 0x000000f6bc004986 */ /* 0x000fe2000c101904 */
[----:B------:R-:W-:-:S04]  /*6d220*/  IMAD.WIDE R184, R3, 0x4, R182 ;  /* 0x0000000403b87825 */ /* 0x000fc800078e02b6 */
[C---:B------:R-:W-:Y:S01]  /*6d230*/  IMAD.WIDE R186, R3.reuse, 0x4, R180 ;  /* 0x0000000403ba7825 */ /* 0x040fe200078e02b4 */
[C---:B------:R-:W-:Y:S01]  /*6d240*/  IADD3 R0, R3.reuse, c[0x0][0x198], RZ ;  /* 0x0000660003007a10 */ /* 0x040fe20007ffe0ff */
[----:B---3--:R1:W-:Y:S04]  /*6d250*/  @P2 STG.E [R184.64], R250 ;  /* 0x000000fab8002986 */ /* 0x0083e8000c101904 */
[----:B--2---:R2:W-:Y:S01]  /*6d260*/  @P1 STG.E [R186.64], R249 ;  /* 0x000000f9ba001986 */ /* 0x0045e2000c101904 */
[----:B-1----:R-:W-:-:S03]  /*6d270*/  IMAD.WIDE R184, R3, 0x4, R6 ;  /* 0x0000000403b87825 */ /* 0x002fc600078e0206 */
[----:B------:R-:W3:Y:S01]  /*6d280*/  LDL.LU R250, [R1+0x504] ;  /* 0x0005040001fa7983 */ /* 0x000ee20000300800 */
[----:B--2---:R-:W-:-:S03]  /*6d290*/  IMAD.WIDE R186, R3, 0x4, R4 ;  /* 0x0000000403ba7825 */ /* 0x004fc600078e0204 */
[----:B------:R-:W2:Y:S04]  /*6d2a0*/  LDL.LU R249, [R1+0x484] ;  /* 0x0004840001f97983 */ /* 0x000ea80000300800 */
[----:B------:R-:W2:Y:S04]  /*6d2b0*/  LDL.LU R3, [R1+0x500] ;  /* 0x0005000001037983 */ /* 0x000ea80000300800 */
[----:B------:R1:W-:Y:S04]  /*6d2c0*/  @P6 STG.E [R184.64], R245 ;  /* 0x000000f5b8006986 */ /* 0x0003e8000c101904 */
[----:B----4-:R4:W-:Y:S04]  /*6d2d0*/  @P0 STG.E [R186.64], R244 ;  /* 0x000000f4ba000986 */ /* 0x0109e8000c101904 */
[----:B-1----:R-:W2:Y:S04]  /*6d2e0*/  LDL.LU R185, [R1+0x570] ;  /* 0x0005700001b97983 */ /* 0x002ea80000300800 */
[----:B----4-:R-:W4:Y:S01]  /*6d2f0*/  LDL.LU R187, [R1+0x480] ;  /* 0x0004800001bb7983 */ /* 0x010f220000300800 */
[----:B------:R-:W-:-:S02]  /*6d300*/  IADD3 R190, R123, 0x4, RZ ;  /* 0x000000047bbe7810 */ /* 0x000fc40007ffe0ff */
[----:B------:R-:W-:Y:S01]  /*6d310*/  IADD3 R188, R123, 0x5, RZ ;  /* 0x000000057bbc7810 */ /* 0x000fe20007ffe0ff */
[----:B------:R-:W3:Y:S01]  /*6d320*/  LDL.LU R245, [R1+0x444] ;  /* 0x0004440001f57983 */ /* 0x000ee20000300800 */
[----:B------:R-:W-:Y:S02]  /*6d330*/  ISETP.GE.AND P3, PT, R190, c[0x0][0x17c], PT ;  /* 0x00005f00be007a0c */ /* 0x000fe40003f66270 */
[----:B------:R-:W-:Y:S01]  /*6d340*/  ISETP.GE.AND P2, PT, R188, c[0x0][0x17c], PT ;  /* 0x00005f00bc007a0c */ /* 0x000fe20003f46270 */
[----:B------:R-:W3:Y:S01]  /*6d350*/  LDL.LU R193, [R1+0x5c0] ;  /* 0x0005c00001c17983 */ /* 0x000ee20000300800 */
[----:B------:R-:W-:Y:S02]  /*6d360*/  ISETP.LT.AND P5, PT, R227, c[0x0][0x178], !P3 ;  /* 0x00005e00e3007a0c */ /* 0x000fe40005fa1270 */
[----:B------:R-:W-:Y:S02]  /*6d370*/  ISETP.LT.AND P4, PT, R158, c[0x0][0x178], !P3 ;  /* 0x00005e009e007a0c */ /* 0x000fe40005f81270 */
[----:B------:R-:W-:Y:S01]  /*6d380*/  ISETP.LT.AND P1, PT, R159, c[0x0][0x178], !P3 ;  /* 0x00005e009f007a0c */ /* 0x000fe20005f21270 */
[C---:B------:R-:W-:Y:S01]  /*6d390*/  IMAD.WIDE R188, R0.reuse, 0x4, R182 ;  /* 0x0000000400bc7825 */ /* 0x040fe200078e02b6 */
[----:B------:R-:W3:Y:S03]  /*6d3a0*/  LDL.LU R194, [R1+0x550] ;  /* 0x0005500001c27983 */ /* 0x000ee60000300800 */
[C---:B------:R-:W-:Y:S01]  /*6d3b0*/  IMAD.WIDE R190, R0.reuse, 0x4, R180 ;  /* 0x0000000400be7825 */ /* 0x040fe200078e02b4 */
[----:B------:R-:W3:Y:S04]  /*6d3c0*/  LDL.LU R195, [R1+0x4d0] ;  /* 0x0004d00001c37983 */ /* 0x000ee80000300800 */
[----:B------:R-:W3:Y:S04]  /*6d3d0*/  LDL.LU R246, [R1+0x460] ;  /* 0x0004600001f67983 */ /* 0x000ee80000300800 */
[----:B------:R-:W3:Y:S04]  /*6d3e0*/  LDL.LU R244, [R1+0x5c4] ;  /* 0x0005c40001f47983 */ /* 0x000ee80000300800 */
[----:B--2---:R1:W-:Y:S04]  /*6d3f0*/  @P5 STG.E [R188.64], R185 ;  /* 0x000000b9bc005986 */ /* 0x0043e8000c101904 */
[----:B------:R2:W-:Y:S01]  /*6d400*/  @P4 STG.E [R190.64], R3 ;  /* 0x00000003be004986 */ /* 0x0005e2000c101904 */
[C---:B-1----:R-:W-:Y:S01]  /*6d410*/  IMAD.WIDE R184, R0.reuse, 0x4, R6 ;  /* 0x0000000400b87825 */ /* 0x042fe200078e0206 */
[----:B--2---:R-:W-:-:S04]  /*6d420*/  IADD3 R3, R0, c[0x0][0x198], RZ ;  /* 0x0000660000037a10 */ /* 0x004fc80007ffe0ff */
[----:B----4-:R1:W-:Y:S02]  /*6d430*/  @P1 STG.E [R184.64], R187 ;  /* 0x000000bbb8001986 */ /* 0x0103e4000c101904 */
[----:B-1----:R-:W-:Y:S02]  /*6d440*/  IMAD.WIDE R184, R0, 0x4, R4 ;  /* 0x0000000400b87825 */ /* 0x002fe400078e0204 */
[----:B------:R-:W2:Y:S01]  /*6d450*/  LDL.LU R0, [R1+0x440] ;  /* 0x0004400001007983 */ /* 0x000ea20000300800 */
[----:B------:R-:W-:Y:S02]  /*6d460*/  ISETP.LT.AND P3, PT, R119, c[0x0][0x178], !P3 ;  /* 0x00005e0077007a0c */ /* 0x000fe40005f61270 */
[----:B------:R-:W-:Y:S02]  /*6d470*/  ISETP.LT.AND P6, PT, R227, c[0x0][0x178], !P2 ;  /* 0x00005e00e3007a0c */ /* 0x000fe400057c1270 */
[----:B------:R-:W-:Y:S02]  /*6d480*/  ISETP.LT.AND P5, PT, R158, c[0x0][0x178], !P2 ;  /* 0x00005e009e007a0c */ /* 0x000fe400057a1270 */
[----:B------:R-:W-:-:S02]  /*6d490*/  ISETP.LT.AND P4, PT, R159, c[0x0][0x178], !P2 ;  /* 0x00005e009f007a0c */ /* 0x000fc40005781270 */
[C---:B------:R-:W-:Y:S02]  /*6d4a0*/  IADD3 R186, R123.reuse, 0x6, RZ ;  /* 0x000000067bba7810 */ /* 0x040fe40007ffe0ff */
[----:B------:R-:W-:Y:S02]  /*6d4b0*/  IADD3 R188, R123, 0x7, RZ ;  /* 0x000000077bbc7810 */ /* 0x000fe40007ffe0ff */
[----:B------:R-:W-:Y:S01]  /*6d4c0*/  ISETP.GE.AND P0, PT, R186, c[0x0][0x17c], PT ;  /* 0x00005f00ba007a0c */ /* 0x000fe20003f06270 */
[----:B------:R-:W-:Y:S01]  /*6d4d0*/  IMAD.WIDE R186, R3, 0x4, R182 ;  /* 0x0000000403ba7825 */ /* 0x000fe200078e02b6 */
[----:B------:R-:W-:-:S03]  /*6d4e0*/  ISETP.GE.AND P1, PT, R188, c[0x0][0x17c], PT ;  /* 0x00005f00bc007a0c */ /* 0x000fc60003f26270 */
[----:B------:R-:W-:-:S04]  /*6d4f0*/  IMAD.WIDE R188, R3, 0x4, R180 ;  /* 0x0000000403bc7825 */ /* 0x000fc800078e02b4 */
[----:B------:R-:W-:Y:S01]  /*6d500*/  IMAD.WIDE R190, R3, 0x4, R6 ;  /* 0x0000000403be7825 */ /* 0x000fe200078e0206 */
[----:B------:R-:W-:Y:S01]  /*6d510*/  ISETP.LT.AND P2, PT, R119, c[0x0][0x178], !P2 ;  /* 0x00005e0077007a0c */ /* 0x000fe20005741270 */
[----:B--2---:R-:W-:Y:S04]  /*6d520*/  @P3 STG.E [R184.64], R0 ;  /* 0x00000000b8003986 */ /* 0x004fe8000c101904 */
[----:B------:R-:W-:Y:S04]  /*6d530*/  @P6 STG.E [R186.64], R192 ;  /* 0x000000c0ba006986 */ /* 0x000fe8000c101904 */
[----:B---3--:R1:W-:Y:S04]  /*6d540*/  @P5 STG.E [R188.64], R250 ;  /* 0x000000fabc005986 */ /* 0x0083e8000c101904 */
[----:B------:R2:W-:Y:S04]  /*6d550*/  @P4 STG.E [R190.64], R249 ;  /* 0x000000f9be004986 */ /* 0x0005e8000c101904 */
[----:B-1----:R-:W3:Y:S04]  /*6d560*/  LDL.LU R250, [R1+0x554] ;  /* 0x0005540001fa7983 */ /* 0x002ee80000300800 */
[----:B--2---:R-:W2:Y:S01]  /*6d570*/  LDL.LU R249, [R1+0x4d4] ;  /* 0x0004d40001f97983 */ /* 0x004ea20000300800 */
[----:B------:R-:W-:-:S02]  /*6d580*/  ISETP.LT.AND P6, PT, R227, c[0x0][0x178], !P0 ;  /* 0x00005e00e3007a0c */ /* 0x000fc400047c1270 */
[----:B------:R-:W-:Y:S02]  /*6d590*/  ISETP.LT.AND P5, PT, R158, c[0x0][0x178], !P0 ;  /* 0x00005e009e007a0c */ /* 0x000fe400047a1270 */
[C---:B------:R-:W-:Y:S01]  /*6d5a0*/  IADD3 R190, R3.reuse, c[0x0][0x198], RZ ;  /* 0x0000660003be7a10 */ /* 0x040fe20007ffe0ff */
[----:B------:R-:W-:Y:S01]  /*6d5b0*/  IMAD.WIDE R188, R3, 0x4, R4 ;  /* 0x0000000403bc7825 */ /* 0x000fe200078e0204 */
[----:B------:R-:W-:Y:S02]  /*6d5c0*/  ISETP.LT.AND P3, PT, R119, c[0x0][0x178], !P0 ;  /* 0x00005e0077007a0c */ /* 0x000fe40004761270 */
[----:B------:R-:W-:Y:S01]  /*6d5d0*/  ISETP.LT.AND P0, PT, R159, c[0x0][0x178], !P0 ;  /* 0x00005e009f007a0c */ /* 0x000fe20004701270 */
[----:B------:R-:W-:Y:S01]  /*6d5e0*/  IMAD.WIDE R184, R190, 0x4, R182 ;  /* 0x00000004beb87825 */ /* 0x000fe200078e02b6 */
[----:B------:R-:W-:-:S03]  /*6d5f0*/  IADD3 R0, R123, 0x8, RZ ;  /* 0x000000087b007810 */ /* 0x000fc60007ffe0ff */
[----:B------:R-:W-:Y:S01]  /*6d600*/  IMAD.WIDE R186, R190, 0x4, R180 ;  /* 0x00000004beba7825 */ /* 0x000fe200078e02b4 */
[----:B------:R1:W-:Y:S01]  /*6d610*/  @P2 STG.E [R188.64], R245 ;  /* 0x000000f5bc002986 */ /* 0x0003e2000c101904 */
[----:B------:R-:W-:-:S03]  /*6d620*/  ISETP.LT.AND P4, PT, R227, c[0x0][0x178], !P1 ;  /* 0x00005e00e3007a0c */ /* 0x000fc60004f81270 */
[----:B------:R4:W-:Y:S01]  /*6d630*/  @P6 STG.E [R184.64], R193 ;  /* 0x000000c1b8006986 */ /* 0x0009e2000c101904 */
[----:B------:R-:W-:Y:S02]  /*6d640*/  ISETP.LT.AND P6, PT, R158, c[0x0][0x178], !P1 ;  /* 0x00005e009e007a0c */ /* 0x000fe40004fc1270 */
[----:B------:R-:W-:Y:S01]  /*6d650*/  ISETP.GE.AND P2, PT, R0, c[0x0][0x17c], PT ;  /* 0x00005f0000007a0c */ /* 0x000fe20003f46270 */
[----:B------:R4:W-:Y:S01]  /*6d660*/  @P5 STG.E [R186.64], R194 ;  /* 0x000000c2ba005986 */ /* 0x0009e2000c101904 */
[----:B------:R-:W-:Y:S02]  /*6d670*/  ISETP.LT.AND P5, PT, R159, c[0x0][0x178], !P1 ;  /* 0x00005e009f007a0c */ /* 0x000fe40004fa1270 */
[C---:B------:R-:W-:Y:S01]  /*6d680*/  IADD3 R0, R190.reuse, c[0x0][0x198], RZ ;  /* 0x00006600be007a10 */ /* 0x040fe20007ffe0ff */
[----:B-1----:R-:W2:Y:S01]  /*6d690*/  LDL.LU R245, [R1+0x464] ;  /* 0x0004640001f57983 */ /* 0x002ea20000300800 */
[----:B----4-:R-:W-:-:S03]  /*6d6a0*/  IMAD.WIDE R184, R190, 0x4, R6 ;  /* 0x00000004beb87825 */ /* 0x010fc600078e0206 */
[----:B------:R-:W4:Y:S01]  /*6d6b0*/  LDL.LU R191, [R1+0x510] ;  /* 0x0005100001bf7983 */ /* 0x000f220000300800 */
[----:B------:R-:W-:-:S03]  /*6d6c0*/  IMAD.WIDE R186, R190, 0x4, R4 ;  /* 0x00000004beba7825 */ /* 0x000fc600078e0204 */
[----:B------:R1:W-:Y:S01]  /*6d6d0*/  @P0 STG.E [R184.64], R195 ;  /* 0x000000c3b8000986 */ /* 0x0003e2000c101904 */
[----:B------:R-:W-:-:S03]  /*6d6e0*/  IMAD.WIDE R188, R0, 0x4, R182 ;  /* 0x0000000400bc7825 */ /* 0x000fc600078e02b6 */
[----:B------:R1:W-:Y:S01]  /*6d6f0*/  @P3 STG.E [R186.64], R246 ;  /* 0x000000f6ba003986 */ /* 0x0003e2000c101904 */
[C---:B------:R-:W-:Y:S02]  /*6d700*/  IADD3 R3, R123.reuse, 0x9, RZ ;  /* 0x000000097b037810 */ /* 0x040fe40007ffe0ff */
[----:B------:R-:W-:Y:S01]  /*6d710*/  IADD3 R190, R123, 0xa, RZ ;  /* 0x0000000a7bbe7810 */ /* 0x000fe20007ffe0ff */
[----:B------:R-:W4:Y:S01]  /*6d720*/  LDL.LU R193, [R1+0x490] ;  /* 0x0004900001c17983 */ /* 0x000f220000300800 */
[----:B-1----:R-:W-:-:S04]  /*6d730*/  IMAD.WIDE R184, R0, 0x4, R6 ;  /* 0x0000000400b87825 */ /* 0x002fc800078e0206 */
[----:B------:R-:W-:Y:S01]  /*6d740*/  IMAD.WIDE R186, R0, 0x4, R180 ;  /* 0x0000000400ba7825 */ /* 0x000fe200078e02b4 */
[----:B------:R1:W-:Y:S01]  /*6d750*/  @P4 STG.E [R188.64], R244 ;  /* 0x000000f4bc004986 */ /* 0x0003e2000c101904 */
[----:B------:R-:W-:-:S03]  /*6d760*/  ISETP.GE.AND P0, PT, R3, c[0x0][0x17c], PT ;  /* 0x00005f0003007a0c */ /* 0x000fc60003f06270 */
[----:B------:R-:W4:Y:S01]  /*6d770*/  LDL.LU R194, [R1+0x614] ;  /* 0x0006140001c27983 */ /* 0x000f220000300800 */
[----:B------:R-:W-:-:S03]  /*6d780*/  IADD3 R3, R0, c[0x0][0x198], RZ ;  /* 0x0000660000037a10 */ /* 0x000fc60007ffe0ff */
[----:B-1----:R-:W4:Y:S04]  /*6d790*/  LDL.LU R244, [R1+0x5b4] ;  /* 0x0005b40001f47983 */ /* 0x002f280000300800 */
[----:B---3--:R1:W-:Y:S04]  /*6d7a0*/  @P6 STG.E [R186.64], R250 ;  /* 0x000000faba006986 */ /* 0x0083e8000c101904 */
[----:B--2---:R2:W-:Y:S01]  /*6d7b0*/  @P5 STG.E [R184.64], R249 ;  /* 0x000000f9b8005986 */ /* 0x0045e2000c101904 */
[----:B------:R-:W-:-:S03]  /*6d7c0*/  ISETP.GE.AND P5, PT, R190, c[0x0][0x17c], PT ;  /* 0x00005f00be007a0c */ /* 0x000fc60003fa6270 */
[----:B-1----:R-:W3:Y:S04]  /*6d7d0*/  LDL.LU R250, [R1+0x514] ;  /* 0x0005140001fa7983 */ /* 0x002ee80000300800 */
[----:B--2---:R-:W2:Y:S01]  /*6d7e0*/  LDL.LU R249, [R1+0x494] ;  /* 0x0004940001f97983 */ /* 0x004ea20000300800 */
[----:B------:R-:W-:-:S03]  /*6d7f0*/  IMAD.WIDE R184, R0, 0x4, R4 ;  /* 0x0000000400b87825 */ /* 0x000fc600078e0204 */
[----:B------:R-:W2:Y:S04]  /*6d800*/  LDL.LU R0, [R1+0x5b0] ;  /* 0x0005b00001007983 */ /* 0x000ea80000300800 */
[----:B------:R-:W2:Y:S01]  /*6d810*/  LDL.LU R190, [R1+0x610] ;  /* 0x0006100001be7983 */ /* 0x000ea20000300800 */
[----:B------:R-:W-:Y:S02]  /*6d820*/  ISETP.LT.AND P1, PT, R119, c[0x0][0x178], !P1 ;  /* 0x00005e0077007a0c */ /* 0x000fe40004f21270 */
[----:B------:R-:W-:Y:S02]  /*6d830*/  ISETP.LT.AND P4, PT, R227, c[0x0][0x178], !P2 ;  /* 0x00005e00e3007a0c */ /* 0x000fe40005781270 */
[----:B------:R-:W-:Y:S01]  /*6d840*/  ISETP.LT.AND P3, PT, R158, c[0x0][0x178], !P2 ;  /* 0x00005e009e007a0c */ /* 0x000fe20005761270 */
[----:B------:R-:W-:Y:S01]  /*6d850*/  IMAD.WIDE R186, R3, 0x4, R182 ;  /* 0x0000000403ba7825 */ /* 0x000fe200078e02b6 */
[----:B------:R-:W-:Y:S01]  /*6d860*/  ISETP.LT.AND P6, PT, R159, c[0x0][0x178], !P2 ;  /* 0x00005e009f007a0c */ /* 0x000fe200057c1270 */
[----:B------:R-:W3:Y:S02]  /*6d870*/  LDL.LU R192, [R1+0x600] ;  /* 0x0006000001c07983 */ /* 0x000ee40000300800 */
[----:B------:R-:W-:Y:S01]  /*6d880*/  IMAD.WIDE R188, R3, 0x4, R180 ;  /* 0x0000000403bc7825 */ /* 0x000fe200078e02b4 */
[----:B------:R-:W-:Y:S01]  /*6d890*/  ISETP.LT.AND P2, PT, R119, c[0x0][0x178], !P2 ;  /* 0x00005e0077007a0c */ /* 0x000fe20005741270 */
[----:B------:R-:W3:Y:S04]  /*6d8a0*/  LDL.LU R195, [R1+0x580] ;  /* 0x0005800001c37983 */ /* 0x000ee80000300800 */
[----:B------:R1:W-:Y:S01]  /*6d8b0*/  @P1 STG.E [R184.64], R245 ;  /* 0x000000f5b8001986 */ /* 0x0003e2000c101904 */
[----:B------:R-:W-:-:S03]  /*6d8c0*/  ISETP.LT.AND P1, PT, R159, c[0x0][0x178], !P0 ;  /* 0x00005e009f007a0c */ /* 0x000fc60004721270 */
[----:B------:R-:W3:Y:S01]  /*6d8d0*/  LDL.LU R246, [R1+0x4f0] ;  /* 0x0004f00001f67983 */ /* 0x000ee20000300800 */
[----:B-1----:R-:W-:-:S03]  /*6d8e0*/  IMAD.WIDE R184, R3, 0x4, R6 ;  /* 0x0000000403b87825 */ /* 0x002fc600078e0206 */
[----:B------:R-:W3:Y:S04]  /*6d8f0*/  LDL.LU R245, [R1+0x644] ;  /* 0x0006440001f57983 */ /* 0x000ee80000300800 */
[----:B--2---:R1:W-:Y:S01]  /*6d900*/  @P4 STG.E [R186.64], R190 ;  /* 0x000000beba004986 */ /* 0x0043e2000c101904 */
[----:B------:R-:W-:-:S03]  /*6d910*/  ISETP.LT.AND P4, PT, R227, c[0x0][0x178], !P0 ;  /* 0x00005e00e3007a0c */ /* 0x000fc60004781270 */
[----:B------:R2:W-:Y:S01]  /*6d920*/  @P3 STG.E [R188.64], R0 ;  /* 0x00000000bc003986 */ /* 0x0005e2000c101904 */
[----:B------:R-:W-:Y:S02]  /*6d930*/  ISETP.LT.AND P3, PT, R158, c[0x0][0x178], !P0 ;  /* 0x00005e009e007a0c */ /* 0x000fe40004761270 */
[----:B------:R-:W-:Y:S01]  /*6d940*/  ISETP.LT.AND P0, PT, R119, c[0x0][0x178], !P0 ;  /* 0x00005e0077007a0c */ /* 0x000fe20004701270 */
[----:B----4-:R4:W-:Y:S01]  /*6d950*/  @P6 STG.E [R184.64], R191 ;  /* 0x000000bfb8006986 */ /* 0x0109e2000c101904 */
[----:B-1----:R-:W-:Y:S02]  /*6d960*/  IADD3 R186, R123, 0xb, RZ ;  /* 0x0000000b7bba7810 */ /* 0x002fe40007ffe0ff */
[C---:B--2---:R-:W-:Y:S01]  /*6d970*/  IADD3 R0, R3.reuse, c[0x0][0x198], RZ ;  /* 0x0000660003007a10 */ /* 0x044fe20007ffe0ff */
[----:B----4-:R-:W-:Y:S01]  /*6d980*/  IMAD.WIDE R190, R3, 0x4, R4 ;  /* 0x0000000403be7825 */ /* 0x010fe200078e0204 */
[----:B------:R-:W-:-:S03]  /*6d990*/  ISETP.GE.AND P6, PT, R186, c[0x0][0x17c], PT ;  /* 0x00005f00ba007a0c */ /* 0x000fc60003fc6270 */
[C---:B------:R-:W-:Y:S01]  /*6d9a0*/  IMAD.WIDE R184, R0.reuse, 0x4, R182 ;  /* 0x0000000400b87825 */ /* 0x040fe200078e02b6 */
[----:B------:R1:W-:Y:S03]  /*6d9b0*/  @P2 STG.E [R190.64], R193 ;  /* 0x000000c1be002986 */ /* 0x0003e6000c101904 */
[C---:B------:R-:W-:Y:S01]  /*6d9c0*/  IMAD.WIDE R186, R0.reuse, 0x4, R180 ;  /* 0x0000000400ba7825 */ /* 0x040fe200078e02b4 */
[----:B------:R-:W-:Y:S03]  /*6d9d0*/  @P4 STG.E [R184.64], R194 ;  /* 0x000000c2b8004986 */ /* 0x000fe6000c101904 */
[C---:B------:R-:W-:Y:S01]  /*6d9e0*/  IMAD.WIDE R188, R0.reuse, 0x4, R6 ;  /* 0x0000000400bc7825 */ /* 0x040fe200078e0206 */
[----:B------:R-:W-:Y:S03]  /*6d9f0*/  @P3 STG.E [R186.64], R244 ;  /* 0x000000f4ba003986 */ /* 0x000fe6000c101904 */
[----:B-1----:R-:W-:Y:S01]  /*6da00*/  IMAD.WIDE R190, R0, 0x4, R4 ;  /* 0x0000000400be7825 */ /* 0x002fe200078e0204 */
[----:B---3--:R-:W-:Y:S04]  /*6da10*/  @P1 STG.E [R188.64], R250 ;  /* 0x000000fabc001986 */ /* 0x008fe8000c101904 */
[----:B------:R1:W-:Y:S04]  /*6da20*/  @P0 STG.E [R190.64], R249 ;  /* 0x000000f9be000986 */ /* 0x0003e8000c101904 */
[----:B-1----:R-:W2:Y:S04]  /*6da30*/  LDL.LU R191, [R1+0x640] ;  /* 0x0006400001bf7983 */ /* 0x002ea80000300800 */
[----:B------:R-:W3:Y:S04]  /*6da40*/  LDL.LU R244, [R1+0x604] ;  /* 0x0006040001f47983 */ /* 0x000ee80000300800 */
[----:B------:R-:W4:Y:S01]  /*6da50*/  LDL.LU R249, [R1+0x584] ;  /* 0x0005840001f97983 */ /* 0x000f220000300800 */
[----:B------:R-:W-:-:S02]  /*6da60*/  ISETP.LT.AND P1, PT, R227, c[0x0][0x178], !P5 ;  /* 0x00005e00e3007a0c */ /* 0x000fc40006f21270 */
[----:B------:R-:W-:Y:S01]  /*6da70*/  ISETP.LT.AND P3, PT, R158, c[0x0][0x178], !P5 ;  /* 0x00005e009e007a0c */ /* 0x000fe20006f61270 */
[----:B------:R-:W3:Y:S01]  /*6da80*/  LDL.LU R250, [R1+0x4f4] ;  /* 0x0004f40001fa7983 */ /* 0x000ee20000300800 */
[----:B------:R-:W-:Y:S02]  /*6da90*/  IADD3 R3, R0, c[0x0][0x198], RZ ;  /* 0x0000660000037a10 */ /* 0x000fe40007ffe0ff */
[----:B------:R-:W-:Y:S01]  /*6daa0*/  ISETP.LT.AND P2, PT, R159, c[0x0][0x178], !P5 ;  /* 0x00005e009f007a0c */ /* 0x000fe20006f41270 */
[----:B------:R-:W3:Y:S01]  /*6dab0*/  LDL.LU R193, [R1+0x6b0] ;  /* 0x0006b00001c17983 */ /* 0x000ee20000300800 */
[----:B------:R-:W-:Y:S01]  /*6dac0*/  IADD3 R0, R123, 0xc, RZ ;  /* 0x0000000c7b007810 */ /* 0x000fe20007ffe0ff */
[----:B------:R-:W-:Y:S01]  /*6dad0*/  IMAD.WIDE R188, R3, 0x4, R182 ;  /* 0x0000000403bc7825 */ /* 0x000fe200078e02b6 */
[----:B------:R-:W-:Y:S01]  /*6dae0*/  ISETP.LT.AND P5, PT, R119, c[0x0][0x178], !P5 ;  /* 0x00005e0077007a0c */ /* 0x000fe20006fa1270 */
[----:B------:R-:W3:Y:S01]  /*6daf0*/  LDL.LU R194, [R1+0x630] ;  /* 0x0006300001c27983 */ /* 0x000ee20000300800 */
[----:B------:R-:W-:Y:S01]  /*6db00*/  ISETP.LT.AND P4, PT, R227, c[0x0][0x178], !P6 ;  /* 0x00005e00e3007a0c */ /* 0x000fe20007781270 */
[----:B------:R-:W-:Y:S01]  /*6db10*/  IMAD.WIDE R184, R3, 0x4, R180 ;  /* 0x0000000403b87825 */ /* 0x000fe200078e02b4 */
[----:B------:R-:W-:-:S02]  /*6db20*/  ISETP.GE.AND P0, PT, R0, c[0x0][0x17c], PT ;  /* 0x00005f0000007a0c */ /* 0x000fc40003f06270 */
[C---:B------:R-:W-:Y:S01]  /*6db30*/  IADD3 R0, R3.reuse, c[0x0][0x198], RZ ;  /* 0x0000660003007a10 */ /* 0x040fe20007ffe0ff */
[----:B------:R-:W-:Y:S01]  /*6db40*/  IMAD.WIDE R186, R3, 0x4, R6 ;  /* 0x0000000403ba7825 */ /* 0x000fe200078e0206 */
[----:B--2---:R1:W-:Y:S01]  /*6db50*/  @P1 STG.E [R188.64], R191 ;  /* 0x000000bfbc001986 */ /* 0x0043e2000c101904 */
[----:B------:R-:W-:-:S03]  /*6db60*/  ISETP.LT.AND P1, PT, R158, c[0x0][0x178], !P6 ;  /* 0x00005e009e007a0c */ /* 0x000fc60007721270 */
[----:B------:R2:W-:Y:S01]  /*6db70*/  @P3 STG.E [R184.64], R192 ;  /* 0x000000c0b8003986 */ /* 0x0005e2000c101904 */
[----:B------:R-:W-:-:S03]  /*6db80*/  ISETP.LT.AND P3, PT, R159, c[0x0][0x178], !P6 ;  /* 0x00005e009f007a0c */ /* 0x000fc60007761270 */
[----:B------:R3:W-:Y:S01]  /*6db90*/  @P2 STG.E [R186.64], R195 ;  /* 0x000000c3ba002986 */ /* 0x0007e2000c101904 */
[----:B-1----:R-:W-:-:S04]  /*6dba0*/  IMAD.WIDE R188, R3, 0x4, R4 ;  /* 0x0000000403bc7825 */ /* 0x002fc800078e0204 */
[C---:B--2---:R-:W-:Y:S01]  /*6dbb0*/  IMAD.WIDE R184, R0.reuse, 0x4, R182 ;  /* 0x0000000400b87825 */ /* 0x044fe200078e02b6 */
[----:B------:R1:W-:Y:S03]  /*6dbc0*/  @P5 STG.E [R188.64], R246 ;  /* 0x000000f6bc005986 */ /* 0x0003e6000c101904 */
[C---:B---3--:R-:W-:Y:S01]  /*6dbd0*/  IMAD.WIDE R186, R0.reuse, 0x4, R180 ;  /* 0x0000000400ba7825 */ /* 0x048fe200078e02b4 */
[----:B------:R-:W2:Y:S04]  /*6dbe0*/  LDL.LU R195, [R1+0x5f0] ;  /* 0x0005f00001c37983 */ /* 0x000ea80000300800 */
[----:B------:R3:W-:Y:S04]  /*6dbf0*/  @P4 STG.E [R184.64], R245 ;  /* 0x000000f5b8004986 */ /* 0x0007e8000c101904 */
[----:B-1----:R-:W2:Y:S04]  /*6dc00*/  LDL.LU R246, [R1+0x540] ;  /* 0x0005400001f67983 */ /* 0x002ea80000300800 */
[----:B------:R1:W-:Y:S01]  /*6dc10*/  @P1 STG.E [R186.64], R244 ;  /* 0x000000f4ba001986 */ /* 0x0003e2000c101904 */
[----:B---3--:R-:W-:-:S03]  /*6dc20*/  IMAD.WIDE R184, R0, 0x4, R6 ;  /* 0x0000000400b87825 */ /* 0x008fc600078e0206 */
[----:B------:R-:W3:Y:S04]  /*6dc30*/  LDL.LU R245, [R1+0x6b4] ;  /* 0x0006b40001f57983 */ /* 0x000ee80000300800 */
[----:B----4-:R4:W-:Y:S04]  /*6dc40*/  @P3 STG.E [R184.64], R249 ;  /* 0x000000f9b8003986 */ /* 0x0109e8000c101904 */
[----:B-1----:R-:W3:Y:S04]  /*6dc50*/  LDL.LU R244, [R1+0x634] ;  /* 0x0006340001f47983 */ /* 0x002ee80000300800 */
[----:B----4-:R-:W4:Y:S01]  /*6dc60*/  LDL.LU R249, [R1+0x5f4] ;  /* 0x0005f40001f97983 */ /* 0x010f220000300800 */
[----:B------:R-:W-:-:S02]  /*6dc70*/  ISETP.LT.AND P5, PT, R119, c[0x0][0x178], !P6 ;  /* 0x00005e0077007a0c */ /* 0x000fc400077a1270 */
[----:B------:R-:W-:Y:S02]  /*6dc80*/  IADD3 R188, R123, 0xd, RZ ;  /* 0x0000000d7bbc7810 */ /* 0x000fe40007ffe0ff */
[----:B------:R-:W-:Y:S02]  /*6dc90*/  ISETP.LT.AND P6, PT, R227, c[0x0][0x178], !P0 ;  /* 0x00005e00e3007a0c */ /* 0x000fe400047c1270 */
[----:B------:R-:W-:Y:S01]  /*6dca0*/  ISETP.GE.AND P2, PT, R188, c[0x0][0x17c], PT ;  /* 0x00005f00bc007a0c */ /* 0x000fe20003f46270 */
[----:B------:R-:W-:Y:S01]  /*6dcb0*/  IMAD.WIDE R188, R0, 0x4, R4 ;  /* 0x0000000400bc7825 */ /* 0x000fe200078e0204 */
[----:B------:R-:W-:Y:S02]  /*6dcc0*/  ISETP.LT.AND P4, PT, R158, c[0x0][0x178], !P0 ;  /* 0x00005e009e007a0c */ /* 0x000fe40004781270 */
[----:B------:R-:W-:-:S03]  /*6dcd0*/  IADD3 R3, R0, c[0x0][0x198], RZ ;  /* 0x0000660000037a10 */ /* 0x000fc60007ffe0ff */
[----:B------:R1:W-:Y:S01]  /*6dce0*/  @P5 STG.E [R188.64], R250 ;  /* 0x000000fabc005986 */ /* 0x0003e2000c101904 */
[----:B------:R-:W-:Y:S01]  /*6dcf0*/  ISETP.LT.AND P5, PT, R159, c[0x0][0x178], !P0 ;  /* 0x00005e009f007a0c */ /* 0x000fe200047a1270 */
[----:B------:R-:W-:Y:S01]  /*6dd00*/  IMAD.WIDE R186, R3, 0x4, R182 ;  /* 0x0000000403ba7825 */ /* 0x000fe200078e02b6 */
[----:B------:R-:W-:-:S03]  /*6dd10*/  ISETP.LT.AND P0, PT, R119, c[0x0][0x178], !P0 ;  /* 0x00005e0077007a0c */ /* 0x000fc60004701270 */
[----:B------:R-:W-:Y:S01]  /*6dd20*/  IMAD.WIDE R184, R3, 0x4, R180 ;  /* 0x0000000403b87825 */ /* 0x000fe200078e02b4 */
[----:B------:R1:W-:Y:S01]  /*6dd30*/  @P6 STG.E [R186.64], R193 ;  /* 0x000000c1ba006986 */ /* 0x0003e2000c101904 */
[----:B------:R-:W-:Y:S02]  /*6dd40*/  ISETP.LT.AND P3, PT, R227, c[0x0][0x178], !P2 ;  /* 0x00005e00e3007a0c */ /* 0x000fe40005761270 */
[----:B------:R-:W-:Y:S01]  /*6dd50*/  ISETP.LT.AND P6, PT, R158, c[0x0][0x178], !P2 ;  /* 0x00005e009e007a0c */ /* 0x000fe200057c1270 */
[----:B------:R1:W-:Y:S01]  /*6dd60*/  @P4 STG.E [R184.64], R194 ;  /* 0x000000c2b8004986 */ /* 0x0003e2000c101904 */
[----:B------:R-:W-:Y:S02]  /*6dd70*/  ISETP.LT.AND P1, PT, R159, c[0x0][0x178], !P2 ;  /* 0x00005e009f007a0c */ /* 0x000fe40005721270 */
[----:B------:R-:W-:Y:S01]  /*6dd80*/  IADD3 R0, R3, c[0x0][0x198], RZ ;  /* 0x0000660003007a10 */ /* 0x000fe20007ffe0ff */
[----:B-1----:R-:W4:Y:S01]  /*6dd90*/  LDL.LU R250, [R1+0x544] ;  /* 0x0005440001fa7983 */ /* 0x002f220000300800 */
[----:B------:R-:W-:Y:S01]  /*6dda0*/  IADD3 R188, R123, 0xe, RZ ;  /* 0x0000000e7bbc7810 */ /* 0x000fe20007ffe0ff */
[----:B------:R-:W-:Y:S01]  /*6ddb0*/  IMAD.WIDE R186, R3, 0x4, R4 ;  /* 0x0000000403ba7825 */ /* 0x000fe200078e0204 */
[----:B------:R-:W-:Y:S01]  /*6ddc0*/  IADD3 R189, R123, 0xf, RZ ;  /* 0x0000000f7bbd7810 */ /* 0x000fe20007ffe0ff */
[----:B------:R-:W4:Y:S02]  /*6ddd0*/  LDL.LU R190, [R1+0x650] ;  /* 0x0006500001be7983 */ /* 0x000f240000300800 */
[--C-:B------:R-:W-:Y:S01]  /*6dde0*/  IMAD.WIDE R184, R3, 0x4, R6.reuse ;  /* 0x0000000403b87825 */ /* 0x100fe200078e0206 */
[----:B------:R-:W-:Y:S01]  /*6ddf0*/  ISETP.GE.AND P4, PT, R188, c[0x0][0x17c], PT ;  /* 0x00005f00bc007a0c */ /* 0x000fe20003f86270 */
[----:B------:R-:W4:Y:S04]  /*6de00*/  LDL.LU R191, [R1+0x620] ;  /* 0x0006200001bf7983 */ /* 0x000f280000300800 */
[----:B--2---:R1:W-:Y:S01]  /*6de10*/  @P5 STG.E [R184.64], R195 ;  /* 0x000000c3b8005986 */ /* 0x0043e2000c101904 */
[----:B------:R-:W-:Y:S01]  /*6de20*/  ISETP.GE.AND P5, PT, R189, c[0x0][0x17c], PT ;  /* 0x00005f00bd007a0c */ /* 0x000fe20003fa6270 */
[----:B------:R-:W-:-:S02]  /*6de30*/  IMAD.WIDE R188, R0, 0x4, R6 ;  /* 0x0000000400bc7825 */ /* 0x000fc400078e0206 */
[----:B------:R2:W-:Y:S02]  /*6de40*/  @P0 STG.E [R186.64], R246 ;  /* 0x000000f6ba000986 */ /* 0x0005e4000c101904 */
[----:B-1----:R-:W-:-:S04]  /*6de50*/  IMAD.WIDE R184, R0, 0x4, R182 ;  /* 0x0000000400b87825 */ /* 0x002fc800078e02b6 */
[C---:B--2---:R-:W-:Y:S01]  /*6de60*/  IMAD.WIDE R186, R0.reuse, 0x4, R180 ;  /* 0x0000000400ba7825 */ /* 0x044fe200078e02b4 */
[----:B---3--:R-:W-:Y:S04]  /*6de70*/  @P3 STG.E [R184.64], R245 ;  /* 0x000000f5b8003986 */ /* 0x008fe8000c101904 */
[----:B------:R1:W-:Y:S04]  /*6de80*/  @P6 STG.E [R186.64], R244 ;  /* 0x000000f4ba006986 */ /* 0x0003e8000c101904 */
[----:B----4-:R2:W-:Y:S04]  /*6de90*/  @P1 STG.E [R188.64], R249 ;  /* 0x000000f9bc001986 */ /* 0x0105e8000c101904 */
[----:B-1----:R-:W3:Y:S04]  /*6dea0*/  LDL.LU R244, [R1+0x560] ;  /* 0x0005600001f47983 */ /* 0x002ee80000300800 */
[----:B--2---:R-:W2:Y:S04]  /*6deb0*/  LDL.LU R189, [R1+0x6c0] ;  /* 0x0006c00001bd7983 */ /* 0x004ea80000300800 */
[----:B------:R-:W4:Y:S04]  /*6dec0*/  LDL.LU R249, [R1+0x6c4] ;  /* 0x0006c40001f97983 */ /* 0x000f280000300800 */
[----:B------:R-:W3:Y:S04]  /*6ded0*/  LDL.LU R192, [R1+0x654] ;  /* 0x0006540001c07983 */ /* 0x000ee80000300800 */
[----:B------:R-:W3:Y:S01]  /*6dee0*/  LDL.LU R246, [R1+0x624] ;  /* 0x0006240001f67983 */ /* 0x000ee20000300800 */
[----:B------:R-:W-:Y:S01]  /*6def0*/  ISETP.LT.AND P2, PT, R119, c[0x0][0x178], !P2 ;  /* 0x00005e0077007a0c */ /* 0x000fe20005741270 */
[----:B------:R-:W-:Y:S01]  /*6df00*/  IMAD.WIDE R184, R0, 0x4, R4 ;  /* 0x0000000400b87825 */ /* 0x000fe200078e0204 */
[----:B------:R-:W-:-:S02]  /*6df10*/  ISETP.LT.AND P0, PT, R227, c[0x0][0x178], !P4 ;  /* 0x00005e00e3007a0c */ /* 0x000fc40006701270 */
[----:B------:R-:W-:Y:S02]  /*6df20*/  IADD3 R3, R0, c[0x0][0x198], RZ ;  /* 0x0000660000037a10 */ /* 0x000fe40007ffe0ff */
[----:B------:R-:W-:Y:S02]  /*6df30*/  ISETP.LT.AND P1, PT, R158, c[0x0][0x178], !P4 ;  /* 0x00005e009e007a0c */ /* 0x000fe40006721270 */
[----:B------:R-:W-:Y:S01]  /*6df40*/  ISETP.LT.AND P6, PT, R159, c[0x0][0x178], !P4 ;  /* 0x00005e009f007a0c */ /* 0x000fe200067c1270 */
[----:B------:R-:W-:-:S04]  /*6df50*/  IMAD.WIDE R186, R3, 0x4, R182 ;  /* 0x0000000403ba7825 */ /* 0x000fc800078e02b6 */
[----:B------:R1:W-:Y:S01]  /*6df60*/  @P2 STG.E [R184.64], R250 ;  /* 0x000000fab8002986 */ /* 0x0003e2000c101904 */
[----:B------:R-:W-:Y:S02]  /*6df70*/  IADD3 R0, R123, 0x11, RZ ;  /* 0x000000117b007810 */ /* 0x000fe40007ffe0ff */
[----:B------:R-:W-:Y:S01]  /*6df80*/  ISETP.LT.AND P4, PT, R119, c[0x0][0x178], !P4 ;  /* 0x00005e0077007a0c */ /* 0x000fe20006781270 */
[----:B-1----:R-:W4:Y:S01]  /*6df90*/  LDL.LU R250, [R1+0x564] ;  /* 0x0005640001fa7983 */ /* 0x002f220000300800 */
[----:B------:R-:W-:-:S03]  /*6dfa0*/  IMAD.WIDE R184, R3, 0x4, R180 ;  /* 0x0000000403b87825 */ /* 0x000fc600078e02b4 */
[----:B------:R-:W4:Y:S01]  /*6dfb0*/  LDL.LU R193, [R1+0x4e8] ;  /* 0x0004e80001c17983 */ /* 0x000f220000300800 */
[----:B------:R-:W-:Y:S02]  /*6dfc0*/  IADD3 R188, R123, 0x10, RZ ;  /* 0x000000107bbc7810 */ /* 0x000fe40007ffe0ff */
[----:B------:R-:W-:Y:S01]  /*6dfd0*/  ISETP.GE.AND P2, PT, R0, c[0x0][0x17c], PT ;  /* 0x00005f0000007a0c */ /* 0x000fe20003f46270 */
[----:B------:R-:W4:Y:S01]  /*6dfe0*/  LDL.LU R194, [R1+0x478] ;  /* 0x0004780001c27983 */ /* 0x000f220000300800 */
[----:B------:R-:W-:Y:S02]  /*6dff0*/  IADD3 R0, R3, c[0x0][0x198], RZ ;  /* 0x0000660003007a10 */ /* 0x000fe40007ffe0ff */
[----:B------:R-:W-:Y:S01]  /*6e000*/  ISETP.GE.AND P3, PT, R188, c[0x0][0x17c], PT ;  /* 0x00005f00bc007a0c */ /* 0x000fe20003f66270 */
[----:B------:R-:W4:Y:S04]  /*6e010*/  LDL.LU R195, [R1+0x428] ;  /* 0x0004280001c37983 */ /* 0x000f280000300800 */
[----:B------:R-:W4:Y:S04]  /*6e020*/  LDL.LU R245, [R1+0x198] ;  /* 0x0001980001f57983 */ /* 0x000f280000300800 */
[----:B--2---:R1:W-:Y:S01]  /*6e030*/  @P0 STG.E [R186.64], R189 ;  /* 0x000000bdba000986 */ /* 0x0043e2000c101904 */
[----:B------:R-:W-:-:S03]  /*6e040*/  ISETP.LT.AND P0, PT, R227, c[0x0][0x178], !P5 ;  /* 0x00005e00e3007a0c */ /* 0x000fc60006f01270 */
[----:B------:R2:W-:Y:S01]  /*6e050*/  @P1 STG.E [R184.64], R190 ;  /* 0x000000beb8001986 */ /* 0x0005e2000c101904 */
[----:B------:R-:W-:Y:S01]  /*6e060*/  ISETP.LT.AND P1, PT, R158, c[0x0][0x178], !P5 ;  /* 0x00005e009e007a0c */ /* 0x000fe20006f21270 */
[----:B-1----:R-:W-:-:S05]  /*6e070*/  IMAD.WIDE R186, R3, 0x4, R6 ;  /* 0x0000000403ba7825 */ /* 0x002fca00078e0206 */
[----:B------:R1:W-:Y:S01]  /*6e080*/  @P6 STG.E [R186.64], R191 ;  /* 0x000000bfba006986 */ /* 0x0003e2000c101904 */
[----:B------:R-:W-:Y:S01]  /*6e090*/  ISETP.LT.AND P6, PT, R159, c[0x0][0x178], !P5 ;  /* 0x00005e009f007a0c */ /* 0x000fe20006fc1270 */
[----:B------:R-:W-:-:S04]  /*6e0a0*/  IMAD.WIDE R188, R3, 0x4, R4 ;  /* 0x0000000403bc7825 */ /* 0x000fc800078e0204 */
[C---:B--2---:R-:W-:Y:S01]  /*6e0b0*/  IMAD.WIDE R184, R0.reuse, 0x4, R182 ;  /* 0x0000000400b87825 */ /* 0x044fe200078e02b6 */
[----:B---3--:R2:W-:Y:S04]  /*6e0c0*/  @P4 STG.E [R188.64], R244 ;  /* 0x000000f4bc004986 */ /* 0x0085e8000c101904 */
[----:B----4-:R3:W-:Y:S01]  /*6e0d0*/  @P0 STG.E [R184.64], R249 ;  /* 0x000000f9b8000986 */ /* 0x0107e2000c101904 */
[----:B-1----:R-:W-:-:S03]  /*6e0e0*/  IMAD.WIDE R186, R0, 0x4, R180 ;  /* 0x0000000400ba7825 */ /* 0x002fc600078e02b4 */
[----:B--2---:R-:W2:Y:S04]  /*6e0f0*/  LDL.LU R244, [R1+0x4ec] ;  /* 0x0004ec0001f47983 */ /* 0x004ea80000300800 */
[----:B---3--:R-:W3:Y:S01]  /*6e100*/  LDL.LU R249, [R1+0x47c] ;  /* 0x00047c0001f97983 */ /* 0x008ee20000300800 */
[----:B------:R-:W-:-:S03]  /*6e110*/  IMAD.WIDE R184, R0, 0x4, R6 ;  /* 0x0000000400b87825 */ /* 0x000fc600078e0206 */
[----:B------:R-:W-:Y:S04]  /*6e120*/  @P1 STG.E [R186.64], R192 ;  /* 0x000000c0ba001986 */ /* 0x000fe8000c101904 */
[----:B------:R1:W-:Y:S04]  /*6e130*/  @P6 STG.E [R184.64], R246 ;  /* 0x000000f6b8006986 */ /* 0x0003e8000c101904 */
[----:B-1----:R-:W4:Y:S01]  /*6e140*/  LDL.LU R246, [R1+0x42c] ;  /* 0x00042c0001f67983 */ /* 0x002f220000300800 */
[----:B------:R-:W-:Y:S02]  /*6e150*/  ISETP.LT.AND P5, PT, R119, c[0x0][0x178], !P5 ;  /* 0x00005e0077007a0c */ /* 0x000fe40006fa1270 */
[----:B------:R-:W-:Y:S01]  /*6e160*/  IADD3 R3, R123, 0x12, RZ ;  /* 0x000000127b037810 */ /* 0x000fe20007ffe0ff */
[----:B------:R-:W-:Y:S01]  /*6e170*/  IMAD.WIDE R188, R0, 0x4, R4 ;  /* 0x0000000400bc7825 */ /* 0x000fe200078e0204 */
[----:B------:R-:W-:-:S02]  /*6e180*/  ISETP.LT.AND P4, PT, R227, c[0x0][0x178], !P3 ;  /* 0x00005e00e3007a0c */ /* 0x000fc40005f81270 */
[----:B------:R-:W-:Y:S02]  /*6e190*/  ISETP.GE.AND P0, PT, R3, c[0x0][0x17c], PT ;  /* 0x00005f0003007a0c */ /* 0x000fe40003f06270 */
[----:B------:R-:W-:Y:S02]  /*6e1a0*/  IADD3 R3, R0, c[0x0][0x198], RZ ;  /* 0x0000660000037a10 */ /* 0x000fe40007ffe0ff */
[----:B------:R-:W-:-:S03]  /*6e1b0*/  ISETP.LT.AND P1, PT, R158, c[0x0][0x178], !P3 ;  /* 0x00005e009e007a0c */ /* 0x000fc60005f21270 */
[----:B------:R1:W-:Y:S01]  /*6e1c0*/  @P5 STG.E [R188.64], R250 ;  /* 0x000000fabc005986 */ /* 0x0003e2000c101904 */
[----:B------:R-:W-:Y:S01]  /*6e1d0*/  ISETP.LT.AND P5, PT, R159, c[0x0][0x178], !P3 ;  /* 0x00005e009f007a0c */ /* 0x000fe20005fa1270 */
[----:B------:R-:W-:Y:S01]  /*6e1e0*/  IMAD.WIDE R186, R3, 0x4, R182 ;  /* 0x0000000403ba7825 */ /* 0x000fe200078e02b6 */
[----:B------:R-:W-:Y:S02]  /*6e1f0*/  ISETP.LT.AND P3, PT, R119, c[0x0][0x178], !P3 ;  /* 0x00005e0077007a0c */ /* 0x000fe40005f61270 */
[----:B------:R-:W-:Y:S02]  /*6e200*/  ISETP.LT.AND P6, PT, R227, c[0x0][0x178], !P2 ;  /* 0x00005e00e3007a0c */ /* 0x000fe400057c1270 */
[----:B------:R1:W-:Y:S01]  /*6e210*/  @P4 STG.E [R186.64], R193 ;  /* 0x000000c1ba004986 */ /* 0x0003e2000c101904 */
[----:B------:R-:W-:Y:S01]  /*6e220*/  IMAD.WIDE R184, R3, 0x4, R6 ;  /* 0x0000000403b87825 */ /* 0x000fe200078e0206 */
[----:B------:R-:W-:-:S03]  /*6e230*/  ISETP.LT.AND P4, PT, R158, c[0x0][0x178], !P2 ;  /* 0x00005e009e007a0c */ /* 0x000fc60005781270 */
[C---:B-1----:R-:W-:Y:S01]  /*6e240*/  IMAD.WIDE R188, R3.reuse, 0x4, R4 ;  /* 0x0000000403bc7825 */ /* 0x042fe200078e0204 */
[C---:B------:R-:W-:Y:S01]  /*6e250*/  IADD3 R0, R3.reuse, c[0x0][0x198], RZ ;  /* 0x0000660003007a10 */ /* 0x040fe20007ffe0ff */
[----:B------:R-:W4:Y:S02]  /*6e260*/  LDL.LU R250, [R1+0x19c] ;  /* 0x00019c0001fa7983 */ /* 0x000f240000300800 */
[----:B------:R-:W-:-:S05]  /*6e270*/  IMAD.WIDE R186, R3, 0x4, R180 ;  /* 0x0000000403ba7825 */ /* 0x000fca00078e02b4 */
[----:B------:R1:W-:Y:S04]  /*6e280*/  @P1 STG.E [R186.64], R194 ;  /* 0x000000c2ba001986 */ /* 0x0003e8000c101904 */
[----:B------:R1:W-:Y:S04]  /*6e290*/  @P5 STG.E [R184.64], R195 ;  /* 0x000000c3b8005986 */ /* 0x0003e8000c101904 */
[----:B------:R-:W-:Y:S01]  /*6e2a0*/  @P3 STG.E [R188.64], R245 ;  /* 0x000000f5bc003986 */ /* 0x000fe2000c101904 */
[----:B------:R-:W-:Y:S01]  /*6e2b0*/  ISETP.LT.AND P3, PT, R159, c[0x0][0x178], !P2 ;  /* 0x00005e009f007a0c */ /* 0x000fe20005761270 */
[----:B-1----:R-:W-:-:S04]  /*6e2c0*/  IMAD.WIDE R186, R0, 0x4, R182 ;  /* 0x0000000400ba7825 */ /* 0x002fc800078e02b6 */
[C---:B------:R-:W-:Y:S01]  /*6e2d0*/  IMAD.WIDE R184, R0.reuse, 0x4, R180 ;  /* 0x0000000400b87825 */ /* 0x040fe200078e02b4 */
[C---:B------:R-:W-:Y:S02]  /*6e2e0*/  IADD3 R3, R0.reuse, c[0x0][0x198], RZ ;  /* 0x0000660000037a10 */ /* 0x040fe40007ffe0ff */
[----:B------:R-:W-:Y:S01]  /*6e2f0*/  IADD3 R192, R123, 0x14, RZ ;  /* 0x000000147bc07810 */ /* 0x000fe20007ffe0ff */
[----:B--2---:R1:W-:Y:S04]  /*6e300*/  @P6 STG.E [R186.64], R244 ;  /* 0x000000f4ba006986 */ /* 0x0043e8000c101904 */
[----:B---3--:R2:W-:Y:S01]  /*6e310*/  @P4 STG.E [R184.64], R249 ;  /* 0x000000f9b8004986 */ /* 0x0085e2000c101904 */
[----:B-1----:R-:W-:-:S04]  /*6e320*/  IMAD.WIDE R186, R0, 0x4, R4 ;  /* 0x0000000400ba7825 */ /* 0x002fc800078e0204 */
[----:B--2---:R-:W-:Y:S01]  /*6e330*/  IMAD.WIDE R184, R0, 0x4, R6 ;  /* 0x0000000400b87825 */ /* 0x004fe200078e0206 */
[----:B------:R-:W2:Y:S04]  /*6e340*/  LDL.LU R249, [R1+0x2c8] ;  /* 0x0002c80001f97983 */ /* 0x000ea80000300800 */
[----:B------:R-:W3:Y:S04]  /*6e350*/  LDL.LU R245, [R1+0x4ac] ;  /* 0x0004ac0001f57983 */ /* 0x000ee80000300800 */
[----:B------:R-:W2:Y:S04]  /*6e360*/  LDL.LU R244, [R1+0x45c] ;  /* 0x00045c0001f47983 */ /* 0x000ea80000300800 */
[----:B------:R-:W2:Y:S04]  /*6e370*/  LDL.LU R0, [R1+0x4a8] ;  /* 0x0004a80001007983 */ /* 0x000ea80000300800 */
[----:B----4-:R1:W-:Y:S01]  /*6e380*/  @P3 STG.E [R184.64], R246 ;  /* 0x000000f6b8003986 */ /* 0x0103e2000c101904 */
[----:B------:R-:W-:-:S03]  /*6e390*/  ISETP.GE.AND P3, PT, R192, c[0x0][0x17c], PT ;  /* 0x00005f00c0007a0c */ /* 0x000fc60003f66270 */
[----:B-1----:R-:W4:Y:S04]  /*6e3a0*/  LDL.LU R185, [R1+0x528] ;  /* 0x0005280001b97983 */ /* 0x002f280000300800 */
[----:B------:R-:W2:Y:S01]  /*6e3b0*/  LDL.LU R192, [R1+0x458] ;  /* 0x0004580001c07983 */ /* 0x000ea20000300800 */
[----:B------:R-:W-:Y:S02]  /*6e3c0*/  ISETP.LT.AND P2, PT, R119, c[0x0][0x178], !P2 ;  /* 0x00005e0077007a0c */ /* 0x000fe40005741270 */
[----:B------:R-:W-:Y:S02]  /*6e3d0*/  ISETP.LT.AND P6, PT, R227, c[0x0][0x178], !P0 ;  /* 0x00005e00e3007a0c */ /* 0x000fe400047c1270 */
[----:B------:R-:W-:Y:S02]  /*6e3e0*/  ISETP.LT.AND P5, PT, R158, c[0x0][0x178], !P0 ;  /* 0x00005e009e007a0c */ /* 0x000fe400047a1270 */
[----:B------:R-:W-:Y:S01]  /*6e3f0*/  ISETP.LT.AND P4, PT, R159, c[0x0][0x178], !P0 ;  /* 0x00005e009f007a0c */ /* 0x000fe20004781270 */
[----:B------:R-:W-:Y:S01]  /*6e400*/  IMAD.WIDE R188, R3, 0x4, R182 ;  /* 0x0000000403bc7825 */ /* 0x000fe200078e02b6 */
[----:B------:R-:W-:-:S04]  /*6e410*/  IADD3 R190, R123, 0x13, RZ ;  /* 0x000000137bbe7810 */ /* 0x000fc80007ffe0ff */
[----:B------:R-:W-:Y:S01]  /*6e420*/  ISETP.GE.AND P1, PT, R190, c[0x0][0x17c], PT ;  /* 0x00005f00be007a0c */ /* 0x000fe20003f26270 */
[----:B------:R1:W-:Y:S01]  /*6e430*/  @P2 STG.E [R186.64], R250 ;  /* 0x000000faba002986 */ /* 0x0003e2000c101904 */
[----:B------:R-:W-:-:S03]  /*6e440*/  IMAD.WIDE R190, R3, 0x4, R180 ;  /* 0x0000000403be7825 */ /* 0x000fc600078e02b4 */
[----:B-1----:R-:W3:Y:S04]  /*6e450*/  LDL.LU R250, [R1+0x2cc] ;  /* 0x0002cc0001fa7983 */ /* 0x002ee80000300800 */
[----:B------:R-:W3:Y:S04]  /*6e460*/  LDL.LU R193, [R1+0x508] ;  /* 0x0005080001c17983 */ /* 0x000ee80000300800 */
[----:B------:R-:W3:Y:S04]  /*6e470*/  LDL.LU R194, [R1+0x488] ;  /* 0x0004880001c27983 */ /* 0x000ee80000300800 */
[----:B------:R-:W3:Y:S04]  /*6e480*/  LDL.LU R195, [R1+0x448] ;  /* 0x0004480001c37983 */ /* 0x000ee80000300800 */
[----:B------:R-:W3:Y:S04]  /*6e490*/  LDL.LU R246, [R1+0x57c] ;  /* 0x00057c0001f67983 */ /* 0x000ee80000300800 */
[----:B----4-:R1:W-:Y:S04]  /*6e4a0*/  @P6 STG.E [R188.64], R185 ;  /* 0x000000b9bc006986 */ /* 0x0103e8000c101904 */
[----:B--2---:R2:W-:Y:S01]  /*6e4b0*/  @P5 STG.E [R190.64], R0 ;  /* 0x00000000be005986 */ /* 0x0045e2000c101904 */
[C---:B-1----:R-:W-:Y:S01]  /*6e4c0*/  IMAD.WIDE R184, R3.reuse, 0x4, R6 ;  /* 0x0000000403b87825 */ /* 0x042fe200078e0206 */
[----:B--2---:R-:W-:-:S04]  /*6e4d0*/  IADD3 R0, R3, c[0x0][0x198], RZ ;  /* 0x0000660003007a10 */ /* 0x004fc80007ffe0ff */
[----:B------:R1:W-:Y:S02]  /*6e4e0*/  @P4 STG.E [R184.64], R192 ;  /* 0x000000c0b8004986 */ /* 0x0003e4000c101904 */
[----:B-1----:R-:W-:Y:S02]  /*6e4f0*/  IMAD.WIDE R184, R3, 0x4, R4 ;  /* 0x0000000403b87825 */ /* 0x002fe400078e0204 */
[----:B------:R-:W2:Y:S01]  /*6e500*/  LDL.LU R3, [R1+0x52c] ;  /* 0x00052c0001037983 */ /* 0x000ea20000300800 */
[----:B------:R-:W-:Y:S02]  /*6e510*/  IADD3 R192, R123, 0x15, RZ ;  /* 0x000000157bc07810 */ /* 0x000fe40007ffe0ff */
[----:B------:R-:W-:Y:S02]  /*6e520*/  ISETP.LT.AND P6, PT, R227, c[0x0][0x178], !P1 ;  /* 0x00005e00e3007a0c */ /* 0x000fe40004fc1270 */
[----:B------:R-:W-:Y:S02]  /*6e530*/  ISETP.LT.AND P5, PT, R158, c[0x0][0x178], !P1 ;  /* 0x00005e009e007a0c */ /* 0x000fe40004fa1270 */
[----:B------:R-:W-:-:S02]  /*6e540*/  ISETP.LT.AND P2, PT, R159, c[0x0][0x178], !P1 ;  /* 0x00005e009f007a0c */ /* 0x000fc40004f41270 */
[C---:B------:R-:W-:Y:S02]  /*6e550*/  ISETP.LT.AND P4, PT, R119.reuse, c[0x0][0x178], !P1 ;  /* 0x00005e0077007a0c */ /* 0x040fe40004f81270 */
[----:B------:R-:W-:Y:S02]  /*6e560*/  ISETP.GE.AND P1, PT, R192, c[0x0][0x17c], PT ;  /* 0x00005f00c0007a0c */ /* 0x000fe40003f26270 */
[----:B------:R-:W-:Y:S01]  /*6e570*/  ISETP.LT.AND P0, PT, R119, c[0x0][0x178], !P0 ;  /* 0x00005e0077007a0c */ /* 0x000fe20004701270 */
[----:B------:R-:W4:Y:S01]  /*6e580*/  LDL.LU R192, [R1+0x578] ;  /* 0x0005780001c07983 */ /* 0x000f220000300800 */
[----:B------:R-:W-:-:S04]  /*6e590*/  IMAD.WIDE R186, R0, 0x4, R182 ;  /* 0x0000000400ba7825 */ /* 0x000fc800078e02b6 */
[----:B------:R-:W-:-:S04]  /*6e5a0*/  IMAD.WIDE R188, R0, 0x4, R180 ;  /* 0x0000000400bc7825 */ /* 0x000fc800078e02b4 */
[----:B------:R-:W-:-:S03]  /*6e5b0*/  IMAD.WIDE R190, R0, 0x4, R6 ;  /* 0x0000000400be7825 */ /* 0x000fc600078e0206 */
[----:B------:R1:W-:Y:S04]  /*6e5c0*/  @P0 STG.E [R184.64], R249 ;  /* 0x000000f9b8000986 */ /* 0x0003e8000c101904 */
[----:B-1----:R-:W4:Y:S01]  /*6e5d0*/  LDL.LU R249, [R1+0x21b0] ;  /* 0x0021b00001f97983 */ /* 0x002f220000300800 */
[----:B------:R-:W-:-:S03]  /*6e5e0*/  IMAD.WIDE R184, R0, 0x4, R4 ;  /* 0x0000000400b87825 */ /* 0x000fc600078e0204 */
[----:B--2---:R-:W-:Y:S04]  /*6e5f0*/  @P6 STG.E [R186.64], R3 ;  /* 0x00000003ba006986 */ /* 0x004fe8000c101904 */
[----:B---3--:R1:W-:Y:S04]  /*6e600*/  @P5 STG.E [R188.64], R245 ;  /* 0x000000f5bc005986 */ /* 0x0083e8000c101904 */
[----:B------:R2:W-:Y:S04]  /*6e610*/  @P2 STG.E [R190.64], R244 ;  /* 0x000000f4be002986 */ /* 0x0005e8000c101904 */
[----:B-1----:R-:W3:Y:S04]  /*6e620*/  LDL.LU R245, [R1+0x50c] ;  /* 0x00050c0001f57983 */ /* 0x002ee80000300800 */
[----:B--2---:R-:W2:Y:S04]  /*6e630*/  LDL.LU R244, [R1+0x48c] ;  /* 0x00048c0001f47983 */ /* 0x004ea80000300800 */
[----:B------:R1:W-:Y:S04]  /*6e640*/  @P4 STG.E [R184.64], R250 ;  /* 0x000000fab8004986 */ /* 0x0003e8000c101904 */
[----:B-1----:R-:W2:Y:S01]  /*6e650*/  LDL.LU R250, [R1+0x44c] ;  /* 0x00044c0001fa7983 */ /* 0x002ea20000300800 */
[----:B------:R-:W-:-:S02]  /*6e660*/  ISETP.LT.AND P2, PT, R227, c[0x0][0x178], !P3 ;  /* 0x00005e00e3007a0c */ /* 0x000fc40005f41270 */
[----:B------:R-:W-:Y:S02]  /*6e670*/  ISETP.LT.AND P0, PT, R158, c[0x0][0x178], !P3 ;  /* 0x00005e009e007a0c */ /* 0x000fe40005f01270 */
[----:B------:R-:W-:Y:S02]  /*6e680*/  ISETP.LT.AND P5, PT, R159, c[0x0][0x178], !P3 ;  /* 0x00005e009f007a0c */ /* 0x000fe40005fa1270 */
[----:B------:R-:W-:Y:S02]  /*6e690*/  IADD3 R3, R0, c[0x0][0x198], RZ ;  /* 0x0000660000037a10 */ /* 0x000fe40007ffe0ff */
[----:B------:R-:W-:Y:S02]  /*6e6a0*/  ISETP.LT.AND P3, PT, R119, c[0x0][0x178], !P3 ;  /* 0x00005e0077007a0c */ /* 0x000fe40005f61270 */
[----:B------:R-:W-:Y:S01]  /*6e6b0*/  IADD3 R186, R123, 0x16, RZ ;  /* 0x000000167bba7810 */ /* 0x000fe20007ffe0ff */
[----:B------:R-:W-:-:S03]  /*6e6c0*/  IMAD.WIDE R190, R3, 0x4, R182 ;  /* 0x0000000403be7825 */ /* 0x000fc600078e02b6 */
[----:B------:R-:W-:Y:S01]  /*6e6d0*/  ISETP.GE.AND P4, PT, R186, c[0x0][0x17c], PT ;  /* 0x00005f00ba007a0c */ /* 0x000fe20003f86270 */
[C---:B------:R-:W-:Y:S01]  /*6e6e0*/  IMAD.WIDE R188, R3.reuse, 0x4, R180 ;  /* 0x0000000403bc7825 */ /* 0x040fe200078e02b4 */
[----:B----4-:R1:W-:Y:S03]  /*6e6f0*/  @P2 STG.E [R190.64], R192 ;  /* 0x000000c0be002986 */ /* 0x0103e6000c101904 */
[C---:B------:R-:W-:Y:S01]  /*6e700*/  IMAD.WIDE R186, R3.reuse, 0x4, R6 ;  /* 0x0000000403ba7825 */ /* 0x040fe200078e0206 */
[----:B------:R-:W-:Y:S03]  /*6e710*/  @P0 STG.E [R188.64], R193 ;  /* 0x000000c1bc000986 */ /* 0x000fe6000c101904 */
[----:B------:R-:W-:Y:S01]  /*6e720*/  IMAD.WIDE R184, R3, 0x4, R4 ;  /* 0x0000000403b87825 */ /* 0x000fe200078e0204 */
[----:B------:R-:W-:Y:S01]  /*6e730*/  ISETP.LT.AND P6, PT, R227, c[0x0][0x178], !P1 ;  /* 0x00005e00e3007a0c */ /* 0x000fe20004fc1270 */
[----:B------:R4:W-:Y:S01]  /*6e740*/  @P5 STG.E [R186.64], R194 ;  /* 0x000000c2ba005986 */ /* 0x0009e2000c101904 */
[----:B------:R-:W-:-:S03]  /*6e750*/  ISETP.LT.AND P2, PT, R158, c[0x0][0x178], !P1 ;  /* 0x00005e009e007a0c */ /* 0x000fc60004f41270 */
[----:B------:R4:W-:Y:S01]  /*6e760*/  @P3 STG.E [R184.64], R195 ;  /* 0x000000c3b8003986 */ /* 0x0009e2000c101904 */
[----:B------:R-:W-:Y:S02]  /*6e770*/  ISETP.LT.AND P3, PT, R159, c[0x0][0x178], !P1 ;  /* 0x00005e009f007a0c */ /* 0x000fe40004f61270 */
[----:B------:R-:W-:Y:S02]  /*6e780*/  IADD3 R0, R3, c[0x0][0x198], RZ ;  /* 0x0000660003007a10 */ /* 0x000fe40007ffe0ff */
[----:B------:R-:W-:-:S03]  /*6e790*/  ISETP.LT.AND P0, PT, R119, c[0x0][0x178], !P1 ;  /* 0x00005e0077007a0c */ /* 0x000fc60004f01270 */
[C---:B-1----:R-:W-:Y:S01]  /*6e7a0*/  IMAD.WIDE R190, R0.reuse, 0x4, R182 ;  /* 0x0000000400be7825 */ /* 0x042fe200078e02b6 */
[----:B----4-:R-:W4:Y:S01]  /*6e7b0*/  LDL.LU R194, [R1+0x4d8] ;  /* 0x0004d80001c27983 */ /* 0x010f220000300800 */
[----:B------:R-:W-:Y:S02]  /*6e7c0*/  IADD3 R184, R123, 0x17, RZ ;  /* 0x000000177bb87810 */ /* 0x000fe40007ffe0ff */
[----:B------:R-:W-:Y:S01]  /*6e7d0*/  IMAD.WIDE R186, R0, 0x4, R180 ;  /* 0x0000000400ba7825 */ /* 0x000fe200078e02b4 */
[----:B------:R1:W-:Y:S01]  /*6e7e0*/  @P6 STG.E [R190.64], R246 ;  /* 0x000000f6be006986 */ /* 0x0003e2000c101904 */
[----:B------:R-:W-:Y:S02]  /*6e7f0*/  ISETP.GE.AND P1, PT, R184, c[0x0][0x17c], PT ;  /* 0x00005f00b8007a0c */ /* 0x000fe40003f26270 */
[C---:B------:R-:W-:Y:S01]  /*6e800*/  IMAD.WIDE R184, R0.reuse, 0x4, R6 ;  /* 0x0000000400b87825 */ /* 0x040fe200078e0206 */
[----:B------:R-:W4:Y:S01]  /*6e810*/  LDL.LU R195, [R1+0x468] ;  /* 0x0004680001c37983 */ /* 0x000f220000300800 */
[----:B------:R-:W-:-:S02]  /*6e820*/  IADD3 R3, R0, c[0x0][0x198], RZ ;  /* 0x0000660000037a10 */ /* 0x000fc40007ffe0ff */
[----:B------:R-:W-:Y:S01]  /*6e830*/  IMAD.WIDE R188, R0, 0x4, R4 ;  /* 0x0000000400bc7825 */ /* 0x000fe200078e0204 */
[----:B-1----:R-:W4:Y:S04]  /*6e840*/  LDL.LU R246, [R1+0x5cc] ;  /* 0x0005cc0001f67983 */ /* 0x002f280000300800 */
[----:B------:R-:W4:Y:S04]  /*6e850*/  LDL.LU R0, [R1+0x558] ;  /* 0x0005580001007983 */ /* 0x000f280000300800 */
[----:B---3--:R-:W-:Y:S04]  /*6e860*/  @P2 STG.E [R186.64], R245 ;  /* 0x000000f5ba002986 */ /* 0x008fe8000c101904 */
[----:B--2---:R1:W-:Y:S04]  /*6e870*/  @P3 STG.E [R184.64], R244 ;  /* 0x000000f4b8003986 */ /* 0x0043e8000c101904 */
[----:B-1----:R-:W2:Y:S04]  /*6e880*/  LDL.LU R185, [R1+0x5c8] ;  /* 0x0005c80001b97983 */ /* 0x002ea80000300800 */
[----:B------:R-:W3:Y:S04]  /*6e890*/  LDL.LU R245, [R1+0x55c] ;  /* 0x00055c0001f57983 */ /* 0x000ee80000300800 */
[----:B------:R-:W3:Y:S04]  /*6e8a0*/  LDL.LU R244, [R1+0x4dc] ;  /* 0x0004dc0001f47983 */ /* 0x000ee80000300800 */
[----:B------:R1:W-:Y:S04]  /*6e8b0*/  @P0 STG.E [R188.64], R250 ;  /* 0x000000fabc000986 */ /* 0x0003e8000c101904 */
[----:B-1----:R-:W3:Y:S01]  /*6e8c0*/  LDL.LU R250, [R1+0x46c] ;  /* 0x00046c0001fa7983 */ /* 0x002ee20000300800 */
[----:B------:R-:W-:-:S02]  /*6e8d0*/  ISETP.LT.AND P6, PT, R227, c[0x0][0x178], !P4 ;  /* 0x00005e00e3007a0c */ /* 0x000fc400067c1270 */
[C---:B------:R-:W-:Y:S01]  /*6e8e0*/  ISETP.LT.AND P5, PT, R158.reuse, c[0x0][0x178], !P4 ;  /* 0x00005e009e007a0c */ /* 0x040fe200067a1270 */
[C---:B------:R-:W-:Y:S01]  /*6e8f0*/  IMAD.WIDE R190, R3.reuse, 0x4, R182 ;  /* 0x0000000403be7825 */ /* 0x040fe200078e02b6 */
[----:B------:R-:W3:Y:S03]  /*6e900*/  LDL.LU R192, [R1+0x618] ;  /* 0x0006180001c07983 */ /* 0x000ee60000300800 */
[----:B------:R-:W-:Y:S01]  /*6e910*/  IMAD.WIDE R186, R3, 0x4, R180 ;  /* 0x0000000403ba7825 */ /* 0x000fe200078e02b4 */
[----:B------:R-:W3:Y:S01]  /*6e920*/  LDL.LU R193, [R1+0x5b8] ;  /* 0x0005b80001c17983 */ /* 0x000ee20000300800 */
[----:B------:R-:W-:Y:S02]  /*6e930*/  ISETP.LT.AND P3, PT, R158, c[0x0][0x178], !P1 ;  /* 0x00005e009e007a0c */ /* 0x000fe40004f61270 */
[C---:B------:R-:W-:Y:S02]  /*6e940*/  ISETP.LT.AND P0, PT, R159.reuse, c[0x0][0x178], !P1 ;  /* 0x00005e009f007a0c */ /* 0x040fe40004f01270 */
[----:B--2---:R1:W-:Y:S01]  /*6e950*/  @P6 STG.E [R190.64], R185 ;  /* 0x000000b9be006986 */ /* 0x0043e2000c101904 */
[----:B------:R-:W-:-:S02]  /*6e960*/  ISETP.LT.AND P6, PT, R159, c[0x0][0x178], !P4 ;  /* 0x00005e009f007a0c */ /* 0x000fc400067c1270 */
[----:B------:R-:W-:Y:S01]  /*6e970*/  ISETP.LT.AND P4, PT, R119, c[0x0][0x178], !P4 ;  /* 0x00005e0077007a0c */ /* 0x000fe20006781270 */
[----:B----4-:R2:W-:Y:S01]  /*6e980*/  @P5 STG.E [R186.64], R0 ;  /* 0x00000000ba005986 */ /* 0x0105e2000c101904 */
[----:B------:R-:W-:Y:S02]  /*6e990*/  ISETP.LT.AND P5, PT, R227, c[0x0][0x178], !P1 ;  /* 0x00005e00e3007a0c */ /* 0x000fe40004fa1270 */
[----:B------:R-:W-:Y:S01]  /*6e9a0*/  ISETP.LT.AND P1, PT, R119, c[0x0][0x178], !P1 ;  /* 0x00005e0077007a0c */ /* 0x000fe20004f21270 */
[C---:B-1----:R-:W-:Y:S01]  /*6e9b0*/  IMAD.WIDE R184, R3.reuse, 0x4, R6 ;  /* 0x0000000403b87825 */ /* 0x042fe200078e0206 */
[----:B--2---:R-:W-:-:S03]  /*6e9c0*/  IADD3 R0, R3, c[0x0][0x198], RZ ;  /* 0x0000660003007a10 */ /* 0x004fc60007ffe0ff */
[----:B------:R-:W-:Y:S02]  /*6e9d0*/  IMAD.WIDE R186, R3, 0x4, R4 ;  /* 0x0000000403ba7825 */ /* 0x000fe400078e0204 */
[----:B------:R1:W-:Y:S02]  /*6e9e0*/  @P6 STG.E [R184.64], R194 ;  /* 0x000000c2b8006986 */ /* 0x0003e4000c101904 */
[C---:B------:R-:W-:Y:S02]  /*6e9f0*/  IMAD.WIDE R188, R0.reuse, 0x4, R182 ;  /* 0x0000000400bc7825 */ /* 0x040fe400078e02b6 */
[----:B------:R2:W-:Y:S04]  /*6ea00*/  @P4 STG.E [R186.64], R195 ;  /* 0x000000c3ba004986 */ /* 0x0005e8000c101904 */
[----:B------:R3:W-:Y:S04]  /*6ea10*/  @P5 STG.E [R188.64], R246 ;  /* 0x000000f6bc005986 */ /* 0x0007e8000c101904 */
[----:B-1----:R-:W4:Y:S01]  /*6ea20*/  LDL.LU R194, [R1+0x518] ;  /* 0x0005180001c27983 */ /* 0x002f220000300800 */
[----:B------:R-:W-:-:S03]  /*6ea30*/  IMAD.WIDE R184, R0, 0x4, R180 ;  /* 0x0000000400b87825 */ /* 0x000fc600078e02b4 */
[----:B--2---:R-:W2:Y:S01]  /*6ea40*/  LDL.LU R195, [R1+0x498] ;  /* 0x0004980001c37983 */ /* 0x004ea20000300800 */
[----:B------:R-:W-:-:S03]  /*6ea50*/  IMAD.WIDE R186, R0, 0x4, R6 ;  /* 0x0000000400ba7825 */ /* 0x000fc600078e0206 */
[----:B---3--:R1:W-:Y:S04]  /*6ea60*/  @P3 STG.E [R184.64], R245 ;  /* 0x000000f5b8003986 */ /* 0x0083e8000c101904 */
[----:B------:R-:W3:Y:S04]  /*6ea70*/  LDL.LU R246, [R1+0x61c] ;  /* 0x00061c0001f67983 */ /* 0x000ee80000300800 */
[----:B------:R1:W-:Y:S02]  /*6ea80*/  @P0 STG.E [R186.64], R244 ;  /* 0x000000f4ba000986 */ /* 0x0003e4000c101904 */
[----:B-1----:R-:W-:-:S02]  /*6ea90*/  IMAD.WIDE R184, R0, 0x4, R4 ;  /* 0x0000000400b87825 */ /* 0x002fc400078e0204 */
[----:B------:R-:W3:Y:S04]  /*6eaa0*/  LDL.LU R245, [R1+0x5bc] ;  /* 0x0005bc0001f57983 */ /* 0x000ee80000300800 */
[----:B------:R1:W-:Y:S04]  /*6eab0*/  @P1 STG.E [R184.64], R250 ;  /* 0x000000fab8001986 */ /* 0x0003e8000c101904 */
[----:B------:R-:W3:Y:S04]  /*6eac0*/  LDL.LU R244, [R1+0x51c] ;  /* 0x00051c0001f47983 */ /* 0x000ee80000300800 */
[----:B-1----:R-:W3:Y:S01]  /*6ead0*/  LDL.LU R250, [R1+0x49c] ;  /* 0x00049c0001fa7983 */ /* 0x002ee20000300800 */
[----:B------:R-:W-:-:S04]  /*6eae0*/  IADD3 R190, R123, 0x18, RZ ;  /* 0x000000187bbe7810 */ /* 0x000fc80007ffe0ff */
[----:B------:R-:W-:-:S04]  /*6eaf0*/  ISETP.GE.AND P6, PT, R190, c[0x0][0x17c], PT ;  /* 0x00005f00be007a0c */ /* 0x000fc80003fc6270 */
[----:B------:R-:W-:Y:S02]  /*6eb00*/  ISETP.LT.AND P4, PT, R227, c[0x0][0x178], !P6 ;  /* 0x00005e00e3007a0c */ /* 0x000fe40007781270 */
[----:B------:R-:W-:Y:S02]  /*6eb10*/  ISETP.LT.AND P5, PT, R158, c[0x0][0x178], !P6 ;  /* 0x00005e009e007a0c */ /* 0x000fe400077a1270 */
[----:B------:R-:W-:Y:S02]  /*6eb20*/  IADD3 R3, R0, c[0x0][0x198], RZ ;  /* 0x0000660000037a10 */ /* 0x000fe40007ffe0ff */
[----:B------:R-:W-:Y:S02]  /*6eb30*/  IADD3 R190, R123, 0x19, RZ ;  /* 0x000000197bbe7810 */ /* 0x000fe40007ffe0ff */
[----:B------:R-:W-:Y:S01]  /*6eb40*/  ISETP.LT.AND P0, PT, R159, c[0x0][0x178], !P6 ;  /* 0x00005e009f007a0c */ /* 0x000fe20007701270 */
[----:B------:R-:W-:Y:S01]  /*6eb50*/  IMAD.WIDE R186, R3, 0x4, R182 ;  /* 0x0000000403ba7825 */ /* 0x000fe200078e02b6 */
[----:B------:R-:W-:-:S03]  /*6eb60*/  ISETP.GE.AND P3, PT, R190, c[0x0][0x17c], PT ;  /* 0x00005f00be007a0c */ /* 0x000fc60003f66270 */
[----:B------:R-:W-:Y:S01]  /*6eb70*/  IMAD.WIDE R188, R3, 0x4, R180 ;  /* 0x0000000403bc7825 */ /* 0x000fe200078e02b4 */
[----:B------:R-:W-:Y:S01]  /*6eb80*/  ISETP.LT.AND P6, PT, R119, c[0x0][0x178], !P6 ;  /* 0x00005e0077007a0c */ /* 0x000fe200077c1270 */
[----:B------:R1:W-:Y:S01]  /*6eb90*/  @P4 STG.E [R186.64], R192 ;  /* 0x000000c0ba004986 */ /* 0x0003e2000c101904 */
[----:B------:R-:W-:-:S03]  /*6eba0*/  ISETP.LT.AND P1, PT, R158, c[0x0][0x178], !P3 ;  /* 0x00005e009e007a0c */ /* 0x000fc60005f21270 */
[----:B------:R1:W-:Y:S01]  /*6ebb0*/  @P5 STG.E [R188.64], R193 ;  /* 0x000000c1bc005986 */ /* 0x0003e2000c101904 */
[----:B------:R-:W-:Y:S01]  /*6ebc0*/  ISETP.LT.AND P5, PT, R227, c[0x0][0x178], !P3 ;  /* 0x00005e00e3007a0c */ /* 0x000fe20005fa1270 */
[----:B------:R-:W-:Y:S01]  /*6ebd0*/  IMAD.WIDE R184, R3, 0x4, R6 ;  /* 0x0000000403b87825 */ /* 0x000fe200078e0206 */
[----:B------:R-:W-:-:S03]  /*6ebe0*/  ISETP.LT.AND P4, PT, R159, c[0x0][0x178], !P3 ;  /* 0x00005e009f007a0c */ /* 0x000fc60005f81270 */
[C---:B-1----:R-:W-:Y:S01]  /*6ebf0*/  IMAD.WIDE R186, R3.reuse, 0x4, R4 ;  /* 0x0000000403ba7825 */ /* 0x042fe200078e0204 */
[----:B------:R-:W-:Y:S02]  /*6ec00*/  IADD3 R3, R3, c[0x0][0x198], RZ ;  /* 0x0000660003037a10 */ /* 0x000fe40007ffe0ff */
[----:B------:R-:W-:Y:S02]  /*6ec10*/  ISETP.LT.AND P3, PT, R119, c[0x0][0x178], !P3 ;  /* 0x00005e0077007a0c */ /* 0x000fe40005f61270 */
[----:B------:R-:W-:Y:S01]  /*6ec20*/  IADD3 R191, R123, 0x1a, RZ ;  /* 0x0000001a7bbf7810 */ /* 0x000fe20007ffe0ff */
[----:B------:R-:W-:Y:S01]  /*6ec30*/  IMAD.WIDE R188, R3, 0x4, R6 ;  /* 0x0000000403bc7825 */ /* 0x000fe200078e0206 */
[C---:B------:R-:W-:Y:S02]  /*6ec40*/  IADD3 R0, R123.reuse, 0x1d, RZ ;  /* 0x0000001d7b007810 */ /* 0x040fe40007ffe0ff */
[----:B------:R-:W-:Y:S02]  /*6ec50*/  IADD3 R190, R123, 0x1b, RZ ;  /* 0x0000001b7bbe7810 */ /* 0x000fe40007ffe0ff */
[----:B------:R-:W-:-:S02]  /*6ec60*/  ISETP.GE.AND P2, PT, R191, c[0x0][0x17c], PT ;  /* 0x00005f00bf007a0c */ /* 0x000fc40003f46270 */
[----:B------:R-:W3:Y:S04]  /*6ec70*/  LDL.LU R191, [R1+0x60c] ;  /* 0x00060c0001bf7983 */ /* 0x000ee80000300800 */
[----:B----4-:R1:W-:Y:S04]  /*6ec80*/  @P0 STG.E [R184.64], R194 ;  /* 0x000000c2b8000986 */ /* 0x0103e8000c101904 */
[----:B--2---:R2:W-:Y:S01]  /*6ec90*/  @P6 STG.E [R186.64], R195 ;  /* 0x000000c3ba006986 */ /* 0x0045e2000c101904 */
[----:B-1----:R-:W-:-:S04]  /*6eca0*/  IMAD.WIDE R184, R3, 0x4, R182 ;  /* 0x0000000403b87825 */ /* 0x002fc800078e02b6 */
[----:B--2---:R-:W-:Y:S01]  /*6ecb0*/  IMAD.WIDE R186, R3, 0x4, R180 ;  /* 0x0000000403ba7825 */ /* 0x004fe200078e02b4 */
[----:B---3--:R1:W-:Y:S01]  /*6ecc0*/  @P5 STG.E [R184.64], R246 ;  /* 0x000000f6b8005986 */ /* 0x0083e2000c101904 */
[----:B------:R-:W-:-:S03]  /*6ecd0*/  ISETP.GE.AND P0, PT, R0, c[0x0][0x17c], PT ;  /* 0x00005f0000007a0c */ /* 0x000fc60003f06270 */
[----:B------:R-:W-:Y:S01]  /*6ece0*/  @P1 STG.E [R186.64], R245 ;  /* 0x000000f5ba001986 */ /* 0x000fe2000c101904 */
[C---:B------:R-:W-:Y:S01]  /*6ecf0*/  IADD3 R0, R3.reuse, c[0x0][0x198], RZ ;  /* 0x0000660003007a10 */ /* 0x040fe20007ffe0ff */
[----:B-1----:R-:W-:Y:S02]  /*6ed00*/  IMAD.WIDE R184, R3, 0x4, R4 ;  /* 0x0000000403b87825 */ /* 0x002fe400078e0204 */
[----:B------:R1:W-:Y:S01]  /*6ed10*/  @P4 STG.E [R188.64], R244 ;  /* 0x000000f4bc004986 */ /* 0x0003e2000c101904 */
[----:B------:R-:W-:-:S03]  /*6ed20*/  ISETP.GE.AND P4, PT, R190, c[0x0][0x17c], PT ;  /* 0x00005f00be007a0c */ /* 0x000fc60003f86270 */
[----:B------:R2:W-:Y:S04]  /*6ed30*/  @P3 STG.E [R184.64], R250 ;  /* 0x000000fab8003986 */ /* 0x0005e8000c101904 */
[----:B-1----:R-:W3:Y:S04]  /*6ed40*/  LDL.LU R244, [R1+0x58c] ;  /* 0x00058c0001f47983 */ /* 0x002ee80000300800 */
[----:B------:R-:W4:Y:S04]  /*6ed50*/  LDL.LU R3, [R1+0x608] ;  /* 0x0006080001037983 */ /* 0x000f280000300800 */
[----:B------:R-:W3:Y:S04]  /*6ed60*/  LDL.LU R190, [R1+0x64c] ;  /* 0x00064c0001be7983 */ /* 0x000ee80000300800 */
[----:B--2---:R-:W2:Y:S01]  /*6ed70*/  LDL.LU R185, [R1+0x648] ;  /* 0x0006480001b97983 */ /* 0x004ea20000300800 */
[----:B------:R-:W-:-:S02]  /*6ed80*/  ISETP.LT.AND P6, PT, R227, c[0x0][0x178], !P2 ;  /* 0x00005e00e3007a0c */ /* 0x000fc400057c1270 */
[----:B------:R-:W-:Y:S01]  /*6ed90*/  ISETP.LT.AND P5, PT, R158, c[0x0][0x178], !P2 ;  /* 0x00005e009e007a0c */ /* 0x000fe200057a1270 */
[C---:B------:R-:W-:Y:S01]  /*6eda0*/  IMAD.WIDE R186, R0.reuse, 0x4, R182 ;  /* 0x0000000400ba7825 */ /* 0x040fe200078e02b6 */
[----:B------:R-:W3:Y:S03]  /*6edb0*/  LDL.LU R250, [R1+0x4fc] ;  /* 0x0004fc0001fa7983 */ /* 0x000ee60000300800 */
[C---:B------:R-:W-:Y:S01]  /*6edc0*/  IMAD.WIDE R188, R0.reuse, 0x4, R180 ;  /* 0x0000000400bc7825 */ /* 0x040fe200078e02b4 */
[----:B------:R-:W3:Y:S04]  /*6edd0*/  LDL.LU R192, [R1+0x6b8] ;  /* 0x0006b80001c07983 */ /* 0x000ee80000300800 */
[----:B------:R-:W3:Y:S04]  /*6ede0*/  LDL.LU R193, [R1+0x638] ;  /* 0x0006380001c17983 */ /* 0x000ee80000300800 */
[----:B------:R-:W3:Y:S04]  /*6edf0*/  LDL.LU R194, [R1+0x5f8] ;  /* 0x0005f80001c27983 */ /* 0x000ee80000300800 */
[----:B------:R-:W3:Y:S04]  /*6ee00*/  LDL.LU R195, [R1+0x548] ;  /* 0x0005480001c37983 */ /* 0x000ee80000300800 */
[----:B------:R-:W3:Y:S04]  /*6ee10*/  LDL.LU R246, [R1+0x6bc] ;  /* 0x0006bc0001f67983 */ /* 0x000ee80000300800 */
[----:B------:R-:W3:Y:S04]  /*6ee20*/  LDL.LU R245, [R1+0x63c] ;  /* 0x00063c0001f57983 */ /* 0x000ee80000300800 */
[----:B--2---:R1:W-:Y:S04]  /*6ee30*/  @P6 STG.E [R186.64], R185 ;  /* 0x000000b9ba006986 */ /* 0x0043e8000c101904 */
[----:B----4-:R2:W-:Y:S01]  /*6ee40*/  @P5 STG.E [R188.64], R3 ;  /* 0x00000003bc005986 */ /* 0x0105e2000c101904 */
[----:B-1----:R-:W-:-:S03]  /*6ee50*/  IMAD.WIDE R184, R0, 0x4, R6 ;  /* 0x0000000400b87825 */ /* 0x002fc600078e0206 */
[----:B--2---:R-:W2:Y:S01]  /*6ee60*/  LDL.LU R189, [R1+0x4f8] ;  /* 0x0004f80001bd7983 */ /* 0x004ea20000300800 */
[C---:B------:R-:W-:Y:S01]  /*6ee70*/  IADD3 R3, R0.reuse, c[0x0][0x198], RZ ;  /* 0x0000660000037a10 */ /* 0x040fe20007ffe0ff */
[----:B------:R-:W-:Y:S02]  /*6ee80*/  IMAD.WIDE R186, R0, 0x4, R4 ;  /* 0x0000000400ba7825 */ /* 0x000fe400078e0204 */
[----:B------:R-:W4:Y:S01]  /*6ee90*/  LDL.LU R0, [R1+0x588] ;  /* 0x0005880001007983 */ /* 0x000f220000300800 */
[----:B------:R-:W-:Y:S02]  /*6eea0*/  ISETP.LT.AND P1, PT, R159, c[0x0][0x178], !P2 ;  /* 0x00005e009f007a0c */ /* 0x000fe40005721270 */
[----:B------:R-:W-:Y:S02]  /*6eeb0*/  ISETP.LT.AND P2, PT, R119, c[0x0][0x178], !P2 ;  /* 0x00005e0077007a0c */ /* 0x000fe40005741270 */
[----:B------:R-:W-:Y:S02]  /*6eec0*/  ISETP.LT.AND P6, PT, R227, c[0x0][0x178], !P4 ;  /* 0x00005e00e3007a0c */ /* 0x000fe400067c1270 */
[----:B------:R-:W-:-:S02]  /*6eed0*/  ISETP.LT.AND P3, PT, R158, c[0x0][0x178], !P4 ;  /* 0x00005e009e007a0c */ /* 0x000fc40006761270 */
[----:B------:R-:W-:Y:S02]  /*6eee0*/  ISETP.LT.AND P5, PT, R159, c[0x0][0x178], !P4 ;  /* 0x00005e009f007a0c */ /* 0x000fe400067a1270 */
[----:B------:R-:W-:Y:S02]  /*6eef0*/  IADD3 R188, R123, 0x1c, RZ ;  /* 0x0000001c7bbc7810 */ /* 0x000fe40007ffe0ff */
[----:B------:R-:W-:Y:S01]  /*6ef00*/  ISETP.LT.AND P4, PT, R119, c[0x0][0x178], !P4 ;  /* 0x00005e0077007a0c */ /* 0x000fe20006781270 */
[----:B----4-:R1:W-:Y:S01]  /*6ef10*/  @P1 STG.E [R184.64], R0 ;  /* 0x00000000b8001986 */ /* 0x0103e2000c101904 */
[----:B------:R-:W-:-:S03]  /*6ef20*/  ISETP.GE.AND P1, PT, R188, c[0x0][0x17c], PT ;  /* 0x00005f00bc007a0c */ /* 0x000fc60003f26270 */
[----:B--2---:R2:W-:Y:S01]  /*6ef30*/  @P2 STG.E [R186.64], R189 ;  /* 0x000000bdba002986 */ /* 0x0045e2000c101904 */
[----:B-1----:R-:W-:-:S04]  /*6ef40*/  IMAD.WIDE R184, R3, 0x4, R182 ;  /* 0x0000000403b87825 */ /* 0x002fc800078e02b6 */
[C---:B--2---:R-:W-:Y:S01]  /*6ef50*/  IMAD.WIDE R188, R3.reuse, 0x4, R180 ;  /* 0x0000000403bc7825 */ /* 0x044fe200078e02b4 */
[----:B---3--:R1:W-:Y:S03]  /*6ef60*/  @P6 STG.E [R184.64], R190 ;  /* 0x000000beb8006986 */ /* 0x0083e6000c101904 */
[C---:B------:R-:W-:Y:S01]  /*6ef70*/  IMAD.WIDE R186, R3.reuse, 0x4, R6 ;  /* 0x0000000403ba7825 */ /* 0x040fe200078e0206 */
[----:B------:R-:W-:Y:S04]  /*6ef80*/  @P3 STG.E [R188.64], R191 ;  /* 0x000000bfbc003986 */ /* 0x000fe8000c101904 */
[----:B------:R2:W-:Y:S01]  /*6ef90*/  @P5 STG.E [R186.64], R244 ;  /* 0x000000f4ba005986 */ /* 0x0005e2000c101904 */
[----:B-1----:R-:W-:-:S03]  /*6efa0*/  IMAD.WIDE R184, R3, 0x4, R4 ;  /* 0x0000000403b87825 */ /* 0x002fc600078e0204 */
[----:B--2---:R-:W2:Y:S04]  /*6efb0*/  LDL.LU R244, [R1+0x5fc] ;  /* 0x0005fc0001f47983 */ /* 0x004ea80000300800 */
[----:B------:R1:W-:Y:S04]  /*6efc0*/  @P4 STG.E [R184.64], R250 ;  /* 0x000000fab8004986 */ /* 0x0003e8000c101904 */
[----:B-1----:R-:W3:Y:S01]  /*6efd0*/  LDL.LU R250, [R1+0x54c] ;  /* 0x00054c0001fa7983 */ /* 0x002ee20000300800 */
[----:B------:R-:W-:Y:S02]  /*6efe0*/  ISETP.LT.AND P2, PT, R227, c[0x0][0x178], !P1 ;  /* 0x00005e00e3007a0c */ /* 0x000fe40004f41270 */
[----:B------:R-:W-:-:S02]  /*6eff0*/  ISETP.LT.AND P3, PT, R158, c[0x0][0x178], !P1 ;  /* 0x00005e009e007a0c */ /* 0x000fc40004f61270 */
[----:B------:R-:W-:Y:S02]  /*6f000*/  IADD3 R3, R3, c[0x0][0x198], RZ ;  /* 0x0000660003037a10 */ /* 0x000fe40007ffe0ff */
[----:B------:R-:W-:Y:S02]  /*6f010*/  ISETP.LT.AND P4, PT, R159, c[0x0][0x178], !P1 ;  /* 0x00005e009f007a0c */ /* 0x000fe40004f81270 */
[----:B------:R-:W-:Y:S01]  /*6f020*/  ISETP.LT.AND P1, PT, R119, c[0x0][0x178], !P1 ;  /* 0x00005e0077007a0c */ /* 0x000fe20004f21270 */
[----:B------:R-:W-:-:S04]  /*6f030*/  IMAD.WIDE R184, R3, 0x4, R182 ;  /* 0x0000000403b87825 */ /* 0x000fc800078e02b6 */
[----:B------:R-:W-:Y:S01]  /*6f040*/  IMAD.WIDE R186, R3, 0x4, R180 ;  /* 0x0000000403ba7825 */ /* 0x000fe200078e02b4 */
[----:B------:R-:W-:Y:S01]  /*6f050*/  ISETP.LT.AND P6, PT, R227, c[0x0][0x178], !P0 ;  /* 0x00005e00e3007a0c */ /* 0x000fe200047c1270 */
[----:B------:R1:W-:Y:S01]  /*6f060*/  @P2 STG.E [R184.64], R192 ;  /* 0x000000c0b8002986 */ /* 0x0003e2000c101904 */
[----:B------:R-:W-:-:S03]  /*6f070*/  ISETP.LT.AND P5, PT, R158, c[0x0][0x178], !P0 ;  /* 0x00005e009e007a0c */ /* 0x000fc600047a1270 */
[----:B------:R4:W-:Y:S01]  /*6f080*/  @P3 STG.E [R186.64], R193 ;  /* 0x000000c1ba003986 */ /* 0x0009e2000c101904 */
[----:B------:R-:W-:Y:S02]  /*6f090*/  ISETP.LT.AND P3, PT, R159, c[0x0][0x178], !P0 ;  /* 0x00005e009f007a0c */ /* 0x000fe40004761270 */
[----:B------:R-:W-:Y:S02]  /*6f0a0*/  IADD3 R188, R123, 0x1e, RZ ;  /* 0x0000001e7bbc7810 */ /* 0x000fe40007ffe0ff */
[C---:B------:R-:W-:Y:S01]  /*6f0b0*/  IADD3 R0, R3.reuse, c[0x0][0x198], RZ ;  /* 0x0000660003007a10 */ /* 0x040fe20007ffe0ff */
[----:B-1----:R-:W-:-:S04]  /*6f0c0*/  IMAD.WIDE R184, R3, 0x4, R6 ;  /* 0x0000000403b87825 */ /* 0x002fc800078e0206 */
[----:B----4-:R-:W-:Y:S01]  /*6f0d0*/  IMAD.WIDE R186, R3, 0x4, R4 ;  /* 0x0000000403ba7825 */ /* 0x010fe200078e0204 */
[----:B------:R1:W-:Y:S01]  /*6f0e0*/  @P4 STG.E [R184.64], R194 ;  /* 0x000000c2b8004986 */ /* 0x0003e2000c101904 */
[----:B------:R-:W-:Y:S02]  /*6f0f0*/  ISETP.GE.AND P2, PT, R188, c[0x0][0x17c], PT ;  /* 0x00005f00bc007a0c */ /* 0x000fe40003f46270 */
[C---:B------:R-:W-:Y:S01]  /*6f100*/  IMAD.WIDE R188, R0.reuse, 0x4, R182 ;  /* 0x0000000400bc7825 */ /* 0x040fe200078e02b6 */
[----:B------:R-:W-:Y:S01]  /*6f110*/  @P1 STG.E [R186.64], R195 ;  /* 0x000000c3ba001986 */ /* 0x000fe2000c101904 */
[----:B------:R-:W-:Y:S02]  /*6f120*/  ISETP.LT.AND P1, PT, R119, c[0x0][0x178], !P0 ;  /* 0x00005e0077007a0c */ /* 0x000fe40004721270 */
[C---:B------:R-:W-:Y:S01]  /*6f130*/  IMAD.WIDE R190, R0.reuse, 0x4, R180 ;  /* 0x0000000400be7825 */ /* 0x040fe200078e02b4 */
[----:B------:R4:W-:Y:S03]  /*6f140*/  @P6 STG.E [R188.64], R246 ;  /* 0x000000f6bc006986 */ /* 0x0009e6000c101904 */
[C---:B-1----:R-:W-:Y:S01]  /*6f150*/  IMAD.WIDE R184, R0.reuse, 0x4, R6 ;  /* 0x0000000400b87825 */ /* 0x042fe200078e0206 */
[----:B------:R1:W-:Y:S01]  /*6f160*/  @P5 STG.E [R190.64], R245 ;  /* 0x000000f5be005986 */ /* 0x0003e2000c101904 */
[----:B------:R-:W-:-:S03]  /*6f170*/  IADD3 R3, R0, c[0x0][0x198], RZ ;  /* 0x0000660000037a10 */ /* 0x000fc60007ffe0ff */
[----:B------:R-:W3:Y:S04]  /*6f180*/  LDL.LU R193, [R1+0x568] ;  /* 0x0005680001c17983 */ /* 0x000ee80000300800 */
[----:B----4-:R-:W4:Y:S04]  /*6f190*/  LDL.LU R246, [R1+0x6cc] ;  /* 0x0006cc0001f67983 */ /* 0x010f280000300800 */
[----:B-1----:R-:W4:Y:S04]  /*6f1a0*/  LDL.LU R245, [R1+0x65c] ;  /* 0x00065c0001f57983 */ /* 0x002f280000300800 */
[----:B--2---:R1:W-:Y:S02]  /*6f1b0*/  @P3 STG.E [R184.64], R244 ;  /* 0x000000f4b8003986 */ /* 0x0043e4000c101904 */
[----:B-1----:R-:W-:-:S02]  /*6f1c0*/  IMAD.WIDE R184, R0, 0x4, R4 ;  /* 0x0000000400b87825 */ /* 0x002fc400078e0204 */
[----:B------:R-:W2:Y:S04]  /*6f1d0*/  LDL.LU R0, [R1+0x628] ;  /* 0x0006280001007983 */ /* 0x000ea80000300800 */
[----:B---3--:R1:W-:Y:S04]  /*6f1e0*/  @P1 STG.E [R184.64], R250 ;  /* 0x000000fab8001986 */ /* 0x0083e8000c101904 */
[----:B-1----:R-:W3:Y:S04]  /*6f1f0*/  LDL.LU R184, [R1+0x6c8] ;  /* 0x0006c80001b87983 */ /* 0x002ee80000300800 */
[----:B------:R-:W2:Y:S04]  /*6f200*/  LDL.LU R185, [R1+0x658] ;  /* 0x0006580001b97983 */ /* 0x000ea80000300800 */
[----:B------:R-:W4:Y:S01]  /*6f210*/  LDL.LU R244, [R1+0x62c] ;  /* 0x00062c0001f47983 */ /* 0x000f220000300800 */
[----:B------:R-:W-:-:S02]  /*6f220*/  ISETP.LT.AND P6, PT, R227, c[0x0][0x178], !P2 ;  /* 0x00005e00e3007a0c */ /* 0x000fc400057c1270 */
[----:B------:R-:W-:Y:S02]  /*6f230*/  ISETP.LT.AND P5, PT, R158, c[0x0][0x178], !P2 ;  /* 0x00005e009e007a0c */ /* 0x000fe400057a1270 */
[----:B------:R-:W-:Y:S02]  /*6f240*/  ISETP.LT.AND P4, PT, R159, c[0x0][0x178], !P2 ;  /* 0x00005e009f007a0c */ /* 0x000fe40005781270 */
[C---:B------:R-:W-:Y:S02]  /*6f250*/  IADD3 R186, R123.reuse, 0x20, RZ ;  /* 0x000000207bba7810 */ /* 0x040fe40007ffe0ff */
[----:B------:R-:W-:Y:S01]  /*6f260*/  IADD3 R188, R123, 0x1f, RZ ;  /* 0x0000001f7bbc7810 */ /* 0x000fe20007ffe0ff */
[C---:B------:R-:W-:Y:S01]  /*6f270*/  IMAD.WIDE R190, R3.reuse, 0x4, R6 ;  /* 0x0000000403be7825 */ /* 0x040fe200078e0206 */
[----:B------:R-:W-:Y:S01]  /*6f280*/  ISETP.GE.AND P0, PT, R186, c[0x0][0x17c], PT ;  /* 0x00005f00ba007a0c */ /* 0x000fe20003f06270 */
[----:B------:R-:W4:Y:S01]  /*6f290*/  LDL.LU R250, [R1+0x56c] ;  /* 0x00056c0001fa7983 */ /* 0x000f220000300800 */
[----:B------:R-:W-:Y:S01]  /*6f2a0*/  ISETP.GE.AND P3, PT, R188, c[0x0][0x17c], PT ;  /* 0x00005f00bc007a0c */ /* 0x000fe20003f66270 */
[----:B------:R-:W-:Y:S01]  /*6f2b0*/  IMAD.WIDE R186, R3, 0x4, R182 ;  /* 0x0000000403ba7825 */ /* 0x000fe200078e02b6 */
[----:B------:R-:W-:Y:S01]  /*6f2c0*/  ISETP.LT.AND P2, PT, R119, c[0x0][0x178], !P2 ;  /* 0x00005e0077007a0c */ /* 0x000fe20005741270 */
[----:B------:R-:W4:Y:S02]  /*6f2d0*/  LDL.LU R192, [R1+0x120] ;  /* 0x0001200001c07983 */ /* 0x000f240000300800 */
[----:B------:R-:W-:Y:S01]  /*6f2e0*/  IMAD.WIDE R188, R3, 0x4, R180 ;  /* 0x0000000403bc7825 */ /* 0x000fe200078e02b4 */
[----:B------:R-:W-:Y:S01]  /*6f2f0*/  ISETP.LT.AND P1, PT, R119, c[0x0][0x178], !P3 ;  /* 0x00005e0077007a0c */ /* 0x000fe20005f21270 */
[----:B------:R-:W4:Y:S04]  /*6f300*/  LDL.LU R194, [R1+0x50] ;  /* 0x0000500001c27983 */ /* 0x000f280000300800 */
[----:B------:R-:W4:Y:S04]  /*6f310*/  LDL.LU R195, [R1+0x10] ;  /* 0x0000100001c37983 */ /* 0x000f280000300800 */
[----:B---3--:R-:W-:Y:S04]  /*6f320*/  @P6 STG.E [R186.64], R184 ;  /* 0x000000b8ba006986 */ /* 0x008fe8000c101904 */
[----:B--2---:R1:W-:Y:S01]  /*6f330*/  @P5 STG.E [R188.64], R185 ;  /* 0x000000b9bc005986 */ /* 0x0043e2000c101904 */
[----:B------:R-:W-:-:S03]  /*6f340*/  ISETP.LT.AND P6, PT, R158, c[0x0][0x178], !P3 ;  /* 0x00005e009e007a0c */ /* 0x000fc60005fc1270 */
[----:B------:R2:W-:Y:S01]  /*6f350*/  @P4 STG.E [R190.64], R0 ;  /* 0x00000000be004986 */ /* 0x0005e2000c101904 */
[----:B------:R-:W-:Y:S02]  /*6f360*/  ISETP.LT.AND P4, PT, R227, c[0x0][0x178], !P3 ;  /* 0x00005e00e3007a0c */ /* 0x000fe40005f81270 */
[----:B------:R-:W-:Y:S01]  /*6f370*/  ISETP.LT.AND P3, PT, R159, c[0x0][0x178], !P3 ;  /* 0x00005e009f007a0c */ /* 0x000fe20005f61270 */
[C---:B-1----:R-:W-:Y:S01]  /*6f380*/  IMAD.WIDE R184, R3.reuse, 0x4, R4 ;  /* 0x0000000403b87825 */ /* 0x042fe200078e0204 */
[----:B--2---:R-:W-:-:S04]  /*6f390*/  IADD3 R190, R3, c[0x0][0x198], RZ ;  /* 0x0000660003be7a10 */ /* 0x004fc80007ffe0ff */
[----:B------:R1:W-:Y:S01]  /*6f3a0*/  @P2 STG.E [R184.64], R193 ;  /* 0x000000c1b8002986 */ /* 0x0003e2000c101904 */
[----:B------:R-:W-:-:S04]  /*6f3b0*/  IMAD.WIDE R186, R190, 0x4, R182 ;  /* 0x00000004beba7825 */ /* 0x000fc800078e02b6 */
[C---:B------:R-:W-:Y:S01]  /*6f3c0*/  IMAD.WIDE R188, R190.reuse, 0x4, R180 ;  /* 0x00000004bebc7825 */ /* 0x040fe200078e02b4 */
[----:B----4-:R2:W-:Y:S03]  /*6f3d0*/  @P4 STG.E [R186.64], R246 ;  /* 0x000000f6ba004986 */ /* 0x0105e6000c101904 */
[----:B-1----:R-:W-:Y:S01]  /*6f3e0*/  IMAD.WIDE R184, R190, 0x4, R6 ;  /* 0x00000004beb87825 */ /* 0x002fe200078e0206 */
[----:B------:R1:W-:Y:S04]  /*6f3f0*/  @P6 STG.E [R188.64], R245 ;  /* 0x000000f5bc006986 */ /* 0x0003e8000c101904 */
[----:B------:R3:W-:Y:S04]  /*6f400*/  @P3 STG.E [R184.64], R244 ;  /* 0x000000f4b8003986 */ /* 0x0007e8000c101904 */
[----:B--2---:R-:W2:Y:S04]  /*6f410*/  LDL.LU R246, [R1+0x124] ;  /* 0x0001240001f67983 */ /* 0x004ea80000300800 */
[----:B-1----:R-:W4:Y:S04]  /*6f420*/  LDL.LU R245, [R1+0x54] ;  /* 0x0000540001f57983 */ /* 0x002f280000300800 */
[----:B---3--:R-:W3:Y:S01]  /*6f430*/  LDL.LU R244, [R1+0x14] ;  /* 0x0000140001f47983 */ /* 0x008ee20000300800 */
[----:B------:R-:W-:-:S02]  /*6f440*/  IADD3 R0, R123, 0x21, RZ ;  /* 0x000000217b007810 */ /* 0x000fc40007ffe0ff */
[----:B------:R-:W-:Y:S02]  /*6f450*/  ISETP.LT.AND P5, PT, R227, c[0x0][0x178], !P0 ;  /* 0x00005e00e3007a0c */ /* 0x000fe400047a1270 */
[----:B------:R-:W-:Y:S01]  /*6f460*/  ISETP.LT.AND P6, PT, R158, c[0x0][0x178], !P0 ;  /* 0x00005e009e007a0c */ /* 0x000fe200047c1270 */
[----:B------:R-:W-:Y:S01]  /*6f470*/  IMAD.WIDE R186, R190, 0x4, R4 ;  /* 0x00000004beba7825 */ /* 0x000fe200078e0204 */
[----:B------:R-:W-:Y:S02]  /*6f480*/  ISETP.GE.AND P2, PT, R0, c[0x0][0x17c], PT ;  /* 0x00005f0000007a0c */ /* 0x000fe40003f46270 */
[----:B------:R-:W-:Y:S02]  /*6f490*/  IADD3 R0, R190, c[0x0][0x198], RZ ;  /* 0x00006600be007a10 */ /* 0x000fe40007ffe0ff */
[----:B------:R-:W-:Y:S01]  /*6f4a0*/  ISETP.LT.AND P4, PT, R159, c[0x0][0x178], !P0 ;  /* 0x00005e009f007a0c */ /* 0x000fe20004781270 */
[----:B------:R1:W-:Y:S01]  /*6f4b0*/  @P1 STG.E [R186.64], R250 ;  /* 0x000000faba001986 */ /* 0x0003e2000c101904 */
[----:B------:R-:W-:Y:S01]  /*6f4c0*/  ISETP.LT.AND P1, PT, R119, c[0x0][0x178], !P0 ;  /* 0x00005e0077007a0c */ /* 0x000fe20004721270 */
[----:B------:R-:W-:Y:S01]  /*6f4d0*/  IMAD.WIDE R188, R0, 0x4, R182 ;  /* 0x0000000400bc7825 */ /* 0x000fe200078e02b6 */
[----:B------:R-:W-:-:S02]  /*6f4e0*/  IADD3 R3, R123, 0x24, RZ ;  /* 0x000000247b037810 */ /* 0x000fc40007ffe0ff */
[----:B------:R-:W-:Y:S01]  /*6f4f0*/  ISETP.LT.AND P3, PT, R227, c[0x0][0x178], !P2 ;  /* 0x00005e00e3007a0c */ /* 0x000fe20005761270 */
[C---:B------:R-:W-:Y:S01]  /*6f500*/  IMAD.WIDE R184, R0.reuse, 0x4, R6 ;  /* 0x0000000400b87825 */ /* 0x040fe200078e0206 */
[----:B------:R1:W-:Y:S03]  /*6f510*/  @P5 STG.E [R188.64], R192 ;  /* 0x000000c0bc005986 */ /* 0x0003e6000c101904 */
[----:B-1----:R-:W-:Y:S01]  /*6f520*/  IMAD.WIDE R186, R0, 0x4, R180 ;  /* 0x0000000400ba7825 */ /* 0x002fe200078e02b4 */
[----:B------:R-:W-:Y:S01]  /*6f530*/  ISETP.LT.AND P5, PT, R158, c[0x0][0x178], !P2 ;  /* 0x00005e009e007a0c */ /* 0x000fe200057a1270 */
[----:B------:R-:W3:Y:S01]  /*6f540*/  LDL.LU R250, [R1+0x6d0] ;  /* 0x0006d00001fa7983 */ /* 0x000ee20000300800 */
[----:B------:R-:W-:Y:S02]  /*6f550*/  ISETP.GE.AND P0, PT, R3, c[0x0][0x17c], PT ;  /* 0x00005f0003007a0c */ /* 0x000fe40003f06270 */
[----:B------:R-:W-:Y:S01]  /*6f560*/  IADD3 R3, R0, c[0x0][0x198], RZ ;  /* 0x0000660000037a10 */ /* 0x000fe20007ffe0ff */
[----:B------:R1:W-:Y:S01]  /*6f570*/  @P6 STG.E [R186.64], R194 ;  /* 0x000000c2ba006986 */ /* 0x0003e2000c101904 */
[----:B------:R-:W-:-:S03]  /*6f580*/  ISETP.LT.AND P6, PT, R159, c[0x0][0x178], !P2 ;  /* 0x00005e009f007a0c */ /* 0x000fc600057c1270 */
[----:B------:R1:W-:Y:S01]  /*6f590*/  @P4 STG.E [R184.64], R195 ;  /* 0x000000c3b8004986 */ /* 0x0003e2000c101904 */
[----:B------:R-:W-:Y:S01]  /*6f5a0*/  IMAD.WIDE R188, R3, 0x4, R180 ;  /* 0x0000000403bc7825 */ /* 0x000fe200078e02b4 */
[----:B------:R-:W-:Y:S02]  /*6f5b0*/  IADD3 R190, R123, 0x22, RZ ;  /* 0x000000227bbe7810 */ /* 0x000fe40007ffe0ff */
[----:B------:R-:W3:Y:S01]  /*6f5c0*/  LDL.LU R193, [R1] ;  /* 0x0000000001c17983 */ /* 0x000ee20000300800 */
[----:B-1----:R-:W-:-:S04]  /*6f5d0*/  IMAD.WIDE R186, R3, 0x4, R182 ;  /* 0x0000000403ba7825 */ /* 0x002fc800078e02b6 */
[----:B------:R-:W-:-:S05]  /*6f5e0*/  IMAD.WIDE R184, R0, 0x4, R4 ;  /* 0x0000000400b87825 */ /* 0x000fca00078e0204 */
[----:B------:R1:W-:Y:S01]  /*6f5f0*/  @P1 STG.E [R184.64], R248 ;  /* 0x000000f8b8001986 */ /* 0x0003e2000c101904 */
[----:B------:R-:W-:Y:S01]  /*6f600*/  ISETP.GE.AND P4, PT, R190, c[0x0][0x17c], PT ;  /* 0x00005f00be007a0c */ /* 0x000fe20003f86270 */
[C---:B------:R-:W-:Y:S01]  /*6f610*/  IMAD.WIDE R190, R3.reuse, 0x4, R4 ;  /* 0x0000000403be7825 */ /* 0x040fe200078e0204 */
[----:B------:R-:W-:-:S03]  /*6f620*/  IADD3 R0, R3, c[0x0][0x198], RZ ;  /* 0x0000660003007a10 */ /* 0x000fc60007ffe0ff */
[----:B-1----:R-:W-:Y:S01]  /*6f630*/  IMAD.WIDE R184, R3, 0x4, R6 ;  /* 0x0000000403b87825 */ /* 0x002fe200078e0206 */
[----:B------:R-:W3:Y:S04]  /*6f640*/  LDL.LU R248, [R1+0x30] ;  /* 0x0000300001f87983 */ /* 0x000ee80000300800 */
[----:B--2---:R1:W-:Y:S04]  /*6f650*/  @P3 STG.E [R186.64], R246 ;  /* 0x000000f6ba003986 */ /* 0x0043e8000c101904 */
[----:B----4-:R2:W-:Y:S04]  /*6f660*/  @P5 STG.E [R188.64], R245 ;  /* 0x000000f5bc005986 */ /* 0x0105e8000c101904 */
[----:B---3--:R3:W-:Y:S04]  /*6f670*/  @P6 STG.E [R184.64], R244 ;  /* 0x000000f4b8006986 */ /* 0x0087e8000c101904 */
[----:B-1----:R-:W4:Y:S04]  /*6f680*/  LDL.LU R246, [R1+0x6d4] ;  /* 0x0006d40001f67983 */ /* 0x002f280000300800 */
[----:B------:R-:W4:Y:S04]  /*6f690*/  LDL.LU R194, [R1+0xa4] ;  /* 0x0000a40001c27983 */ /* 0x000f280000300800 */
[----:B--2---:R-:W2:Y:S04]  /*6f6a0*/  LDL.LU R245, [R1+0x34] ;  /* 0x0000340001f57983 */ /* 0x004ea80000300800 */
[----:B---3--:R-:W3:Y:S04]  /*6f6b0*/  LDL.LU R244, [R1+0x4] ;  /* 0x0000040001f47983 */ /* 0x008ee80000300800 */
[----:B------:R-:W2:Y:S04]  /*6f6c0*/  LDL.LU R192, [R1+0x20] ;  /* 0x0000200001c07983 */ /* 0x000ea80000300800 */
[----:B------:R-:W2:Y:S04]  /*6f6d0*/  LDL.LU R195, [R1+0x704] ;  /* 0x0007040001c37983 */ /* 0x000ea80000300800 */
[----:B------:R-:W2:Y:S01]  /*6f6e0*/  LDL.LU R3, [R1+0xa0] ;  /* 0x0000a00001037983 */ /* 0x000ea20000300800 */
[----:B------:R-:W-:-:S02]  /*6f6f0*/  ISETP.LT.AND P2, PT, R119, c[0x0][0x178], !P2 ;  /* 0x00005e0077007a0c */ /* 0x000fc40005741270 */
[----:B------:R-:W-:Y:S02]  /*6f700*/  ISETP.LT.AND P5, PT, R227, c[0x0][0x178], !P4 ;  /* 0x00005e00e3007a0c */ /* 0x000fe400067a1270 */
[----:B------:R-:W-:Y:S02]  /*6f710*/  ISETP.LT.AND P3, PT, R158, c[0x0][0x178], !P4 ;  /* 0x00005e009e007a0c */ /* 0x000fe40006761270 */
[----:B------:R-:W-:Y:S02]  /*6f720*/  ISETP.LT.AND P1, PT, R159, c[0x0][0x178], !P4 ;  /* 0x00005e009f007a0c */ /* 0x000fe40006721270 */
[----:B------:R-:W-:Y:S02]  /*6f730*/  ISETP.LT.AND P4, PT, R119, c[0x0][0x178], !P4 ;  /* 0x00005e0077007a0c */ /* 0x000fe40006781270 */
[----:B------:R-:W-:Y:S01]  /*6f740*/  IADD3 R186, R123, 0x23, RZ ;  /* 0x000000237bba7810 */ /* 0x000fe20007ffe0ff */
[----:B------:R-:W-:-:S03]  /*6f750*/  IMAD.WIDE R184, R0, 0x4, R182 ;  /* 0x0000000400b87825 */ /* 0x000fc600078e02b6 */
[----:B------:R-:W-:Y:S01]  /*6f760*/  ISETP.GE.AND P6, PT, R186, c[0x0][0x17c], PT ;  /* 0x00005f00ba007a0c */ /* 0x000fe20003fc6270 */
[C---:B------:R-:W-:Y:S01]  /*6f770*/  IMAD.WIDE R186, R0.reuse, 0x4, R180 ;  /* 0x0000000400ba7825 */ /* 0x040fe200078e02b4 */
[----:B------:R1:W-:Y:S03]  /*6f780*/  @P2 STG.E [R190.64], R249 ;  /* 0x000000f9be002986 */ /* 0x0003e6000c101904 */
[C---:B------:R-:W-:Y:S01]  /*6f790*/  IMAD.WIDE R188, R0.reuse, 0x4, R6 ;  /* 0x0000000400bc7825 */ /* 0x040fe200078e0206 */
[----:B------:R1:W-:Y:S03]  /*6f7a0*/  @P5 STG.E [R184.64], R250 ;  /* 0x000000fab8005986 */ /* 0x0003e6000c101904 */
[----:B-1----:R-:W-:Y:S01]  /*6f7b0*/  IMAD.WIDE R190, R0, 0x4, R4 ;  /* 0x0000000400be7825 */ /* 0x002fe200078e0204 */
[----:B------:R-:W3:Y:S04]  /*6f7c0*/  LDL.LU R249, [R1+0x60] ;  /* 0x0000600001f97983 */ /* 0x000ee80000300800 */
[----:B------:R-:W3:Y:S01]  /*6f7d0*/  LDL.LU R250, [R1+0x21ac] ;  /* 0x0021ac0001fa7983 */ /* 0x000ee20000300800 */
[----:B------:R-:W-:-:S03]  /*6f7e0*/  ISETP.LT.AND P2, PT, R227, c[0x0][0x178], !P6 ;  /* 0x00005e00e3007a0c */ /* 0x000fc60007741270 */
[----:B--2---:R-:W-:Y:S04]  /*6f7f0*/  @P3 STG.E [R186.64], R3 ;  /* 0x00000003ba003986 */ /* 0x004fe8000c101904 */
[----:B------:R-:W-:Y:S04]  /*6f800*/  @P1 STG.E [R188.64], R248 ;  /* 0x000000f8bc001986 */ /* 0x000fe8000c101904 */
[----:B------:R1:W-:Y:S04]  /*6f810*/  @P4 STG.E [R190.64], R193 ;  /* 0x000000c1be004986 */ /* 0x0003e8000c101904 */
[----:B-1----:R-:W2:Y:S01]  /*6f820*/  LDL.LU R190, [R1+0x700] ;  /* 0x0007000001be7983 */ /* 0x002ea20000300800 */
[----:B------:R-:W-:-:S02]  /*6f830*/  IADD3 R3, R0, c[0x0][0x198], RZ ;  /* 0x0000660000037a10 */ /* 0x000fc40007ffe0ff */
[----:B------:R-:W-:Y:S01]  /*6f840*/  ISETP.LT.AND P4, PT, R158, c[0x0][0x178], !P6 ;  /* 0x00005e009e007a0c */ /* 0x000fe20007781270 */
[----:B------:R-:W2:Y:S01]  /*6f850*/  LDL.LU R191, [R1+0x3b0] ;  /* 0x0003b00001bf7983 */ /* 0x000ea20000300800 */
[----:B------:R-:W-:Y:S01]  /*6f860*/  ISETP.LT.AND P3, PT, R159, c[0x0][0x178], !P6 ;  /* 0x00005e009f007a0c */ /* 0x000fe20007761270 */
[----:B------:R-:W-:Y:S01]  /*6f870*/  IMAD.WIDE R188, R3, 0x4, R182 ;  /* 0x0000000403bc7825 */ /* 0x000fe200078e02b6 */
[----:B------:R-:W-:-:S03]  /*6f880*/  ISETP.LT.AND P6, PT, R119, c[0x0][0x178], !P6 ;  /* 0x00005e0077007a0c */ /* 0x000fc600077c1270 */
[C---:B------:R-:W-:Y:S01]  /*6f890*/  IMAD.WIDE R184, R3.reuse, 0x4, R180 ;  /* 0x0000000403b87825 */ /* 0x040fe200078e02b4 */
[----:B----4-:R1:W-:Y:S03]  /*6f8a0*/  @P2 STG.E [R188.64], R246 ;  /* 0x000000f6bc002986 */ /* 0x0103e6000c101904 */
[C---:B------:R-:W-:Y:S02]  /*6f8b0*/  IMAD.WIDE R186, R3.reuse, 0x4, R6 ;  /* 0x0000000403ba7825 */ /* 0x040fe400078e0206 */
[----:B------:R-:W-:Y:S04]  /*6f8c0*/  @P4 STG.E [R184.64], R194 ;  /* 0x000000c2b8004986 */ /* 0x000fe8000c101904 */
[----:B-1----:R-:W4:Y:S01]  /*6f8d0*/  LDL.LU R246, [R1+0x3b4] ;  /* 0x0003b40001f67983 */ /* 0x002f220000300800 */
[----:B------:R-:W-:-:S03]  /*6f8e0*/  IMAD.WIDE R188, R3, 0x4, R4 ;  /* 0x0000000403bc7825 */ /* 0x000fc600078e0204 */
[----:B------:R1:W-:Y:S04]  /*6f8f0*/  @P3 STG.E [R186.64], R245 ;  /* 0x000000f5ba003986 */ /* 0x0003e8000c101904 */
[----:B---3--:R3:W-:Y:S04]  /*6f900*/  @P6 STG.E [R188.64], R244 ;  /* 0x000000f4bc006986 */ /* 0x0087e8000c101904 */
[----:B-1----:R-:W4:Y:S04]  /*6f910*/  LDL.LU R245, [R1+0x64] ;  /* 0x0000640001f57983 */ /* 0x002f280000300800 */
[----:B---3--:R-:W3:Y:S01]  /*6f920*/  LDL.LU R244, [R1+0x24] ;  /* 0x0000240001f47983 */ /* 0x008ee20000300800 */
[----:B------:R-:W-:-:S02]  /*6f930*/  IADD3 R0, R123, 0x25, RZ ;  /* 0x000000257b007810 */ /* 0x000fc40007ffe0ff */
[----:B------:R-:W-:Y:S01]  /*6f940*/  ISETP.LT.AND P5, PT, R227, c[0x0][0x178], !P0 ;  /* 0x00005e00e3007a0c */ /* 0x000fe200047a1270 */
[----:B------:R-:W3:Y:S01]  /*6f950*/  LDL.LU R248, [R1+0x740] ;  /* 0x0007400001f87983 */ /* 0x000ee20000300800 */
[----:B------:R-:W-:Y:S02]  /*6f960*/  ISETP.GE.AND P1, PT, R0, c[0x0][0x17c], PT ;  /* 0x00005f0000007a0c */ /* 0x000fe40003f26270 */
[----:B------:R-:W-:Y:S01]  /*6f970*/  IADD3 R0, R3, c[0x0][0x198], RZ ;  /* 0x0000660003007a10 */ /* 0x000fe20007ffe0ff */
[----:B------:R-:W3:Y:S04]  /*6f980*/  LDL.LU R193, [R1+0x6e0] ;  /* 0x0006e00001c17983 */ /* 0x000ee80000300800 */
[----:B------:R-:W-:Y:S01]  /*6f990*/  IMAD.WIDE R184, R0, 0x4, R182 ;  /* 0x0000000400b87825 */ /* 0x000fe200078e02b6 */
[----:B------:R-:W-:Y:S01]  /*6f9a0*/  ISETP.LT.AND P3, PT, R158, c[0x0][0x178], !P0 ;  /* 0x00005e009e007a0c */ /* 0x000fe20004761270 */
[----:B------:R-:W3:Y:S01]  /*6f9b0*/  LDL.LU R194, [R1+0xe0] ;  /* 0x0000e00001c27983 */ /* 0x000ee20000300800 */
[----:B------:R-:W-:-:S02]  /*6f9c0*/  ISETP.LT.AND P4, PT, R159, c[0x0][0x178], !P0 ;  /* 0x00005e009f007a0c */ /* 0x000fc40004781270 */
[----:B------:R-:W-:Y:S01]  /*6f9d0*/  IADD3 R188, R123, 0x26, RZ ;  /* 0x000000267bbc7810 */ /* 0x000fe20007ffe0ff */
[----:B------:R-:W-:Y:S01]  /*6f9e0*/  IMAD.WIDE R186, R0, 0x4, R180 ;  /* 0x0000000400ba7825 */ /* 0x000fe200078e02b4 */
[----:B------:R-:W-:Y:S02]  /*6f9f0*/  ISETP.LT.AND P6, PT, R227, c[0x0][0x178], !P1 ;  /* 0x00005e00e3007a0c */ /* 0x000fe40004fc1270 */
[----:B------:R-:W-:Y:S01]  /*6fa00*/  ISETP.GE.AND P2, PT, R188, c[0x0][0x17c], PT ;  /* 0x00005f00bc007a0c */ /* 0x000fe20003f46270 */
[C---:B------:R-:W-:Y:S01]  /*6fa10*/  IMAD.WIDE R188, R0.reuse, 0x4, R4 ;  /* 0x0000000400bc7825 */ /* 0x040fe200078e0204 */
[----:B------:R-:W-:Y:S01]  /*6fa20*/  IADD3 R3, R0, c[0x0][0x198], RZ ;  /* 0x0000660000037a10 */ /* 0x000fe20007ffe0ff */
[----:B--2---:R1:W-:Y:S01]  /*6fa30*/  @P5 STG.E [R184.64], R190 ;  /* 0x000000beb8005986 */ /* 0x0043e2000c101904 */
[----:B------:R-:W-:Y:S02]  /*6fa40*/  ISETP.LT.AND P5, PT, R119, c[0x0][0x178], !P0 ;  /* 0x00005e0077007a0c */ /* 0x000fe400047a1270 */
[----:B------:R-:W-:Y:S01]  /*6fa50*/  ISETP.LT.AND P0, PT, R158, c[0x0][0x178], !P1 ;  /* 0x00005e009e007a0c */ /* 0x000fe20004f01270 */
[----:B------:R2:W-:Y:S01]  /*6fa60*/  @P3 STG.E [R186.64], R191 ;  /* 0x000000bfba003986 */ /* 0x0005e2000c101904 */
[----:B-1----:R-:W-:-:S04]  /*6fa70*/  IMAD.WIDE R184, R0, 0x4, R6 ;  /* 0x0000000400b87825 */ /* 0x002fc800078e0206 */
[----:B--2---:R-:W-:Y:S01]  /*6fa80*/  IMAD.WIDE R186, R3, 0x4, R182 ;  /* 0x0000000403ba7825 */ /* 0x004fe200078e02b6 */
[----:B------:R1:W-:Y:S04]  /*6fa90*/  @P4 STG.E [R184.64], R249 ;  /* 0x000000f9b8004986 */ /* 0x0003e8000c101904 */
[----:B------:R-:W-:Y:S01]  /*6faa0*/  @P5 STG.E [R188.64], R192 ;  /* 0x000000c0bc005986 */ /* 0x000fe2000c101904 */
[----:B------:R-:W-:-:S03]  /*6fab0*/  ISETP.LT.AND P5, PT, R159, c[0x0][0x178], !P1 ;  /* 0x00005e009f007a0c */ /* 0x000fc60004fa1270 */
[----:B------:R2:W-:Y:S01]  /*6fac0*/  @P6 STG.E [R186.64], R195 ;  /* 0x000000c3ba006986 */ /* 0x0005e2000c101904 */
[----:B-1----:R-:W-:Y:S01]  /*6fad0*/  IMAD.WIDE R184, R3, 0x4, R180 ;  /* 0x0000000403b87825 */ /* 0x002fe200078e02b4 */
[----:B------:R-:W-:-:S04]  /*6fae0*/  ISETP.LT.AND P1, PT, R119, c[0x0][0x178], !P1 ;  /* 0x00005e0077007a0c */ /* 0x000fc80004f21270 */
[----:B----4-:R1:W-:Y:S04]  /*6faf0*/  @P0 STG.E [R184.64], R246 ;  /* 0x000000f6b8000986 */ /* 0x0103e8000c101904 */
[----:B--2---:R-:W2:Y:S01]  /*6fb00*/  LDL.LU R195, [R1+0x40] ;  /* 0x0000400001c37983 */ /* 0x004ea20000300800 */
[----:B------:R-:W-:-:S03]  /*6fb10*/  IMAD.WIDE R186, R3, 0x4, R4 ;  /* 0x0000000403ba7825 */ /* 0x000fc600078e0204 */
[----:B-1----:R-:W4:Y:S01]  /*6fb20*/  LDL.LU R246, [R1+0x744] ;  /* 0x0007440001f67983 */ /* 0x002f220000300800 */
[----:B------:R-:W-:-:S03]  /*6fb30*/  IMAD.WIDE R184, R3, 0x4, R6 ;  /* 0x0000000403b87825 */ /* 0x000fc600078e0206 */
[----:B------:R-:W4:Y:S04]  /*6fb40*/  LDL.LU R192, [R1+0x6e4] ;  /* 0x0006e40001c07983 */ /* 0x000f280000300800 */
[----:B------:R1:W-:Y:S04]  /*6fb50*/  @P5 STG.E [R184.64], R245 ;  /* 0x000000f5b8005986 */ /* 0x0003e8000c101904 */
[----:B---3--:R3:W-:Y:S04]  /*6fb60*/  @P1 STG.E [R186.64], R244 ;  /* 0x000000f4ba001986 */ /* 0x0087e8000c101904 */
[----:B-1----:R-:W4:Y:S04]  /*6fb70*/  LDL.LU R245, [R1+0xe4] ;  /* 0x0000e40001f57983 */ /* 0x002f280000300800 */
[----:B---3--:R-:W3:Y:S01]  /*6fb80*/  LDL.LU R244, [R1+0x44] ;  /* 0x0000440001f47983 */ /* 0x008ee20000300800 */
[----:B------:R-:W-:-:S02]  /*6fb90*/  ISETP.LT.AND P4, PT, R227, c[0x0][0x178], !P2 ;  /* 0x00005e00e3007a0c */ /* 0x000fc40005781270 */
[----:B------:R-:W-:Y:S01]  /*6fba0*/  ISETP.LT.AND P6, PT, R158, c[0x0][0x178], !P2 ;  /* 0x00005e009e007a0c */ /* 0x000fe200057c1270 */
[----:B------:R-:W3:Y:S01]  /*6fbb0*/  LDL.LU R191, [R1+0x760] ;  /* 0x0007600001bf7983 */ /* 0x000ee20000300800 */
[----:B------:R-:W-:Y:S02]  /*6fbc0*/  ISETP.LT.AND P3, PT, R159, c[0x0][0x178], !P2 ;  /* 0x00005e009f007a0c */ /* 0x000fe40005761270 */
[----:B------:R-:W-:Y:S02]  /*6fbd0*/  IADD3 R188, R123, 0x27, RZ ;  /* 0x000000277bbc7810 */ /* 0x000fe40007ffe0ff */
[----:B------:R-:W-:Y:S02]  /*6fbe0*/  IADD3 R0, R3, c[0x0][0x198], RZ ;  /* 0x0000660003007a10 */ /* 0x000fe40007ffe0ff */
[----:B------:R-:W-:Y:S02]  /*6fbf0*/  IADD3 R189, R123, 0x2e, RZ ;  /* 0x0000002e7bbd7810 */ /* 0x000fe40007ffe0ff */
[----:B------:R-:W-:Y:S01]  /*6fc00*/  ISETP.GE.AND P5, PT, R188, c[0x0][0x17c], PT ;  /* 0x00005f00bc007a0c */ /* 0x000fe20003fa6270 */
[----:B------:R-:W-:Y:S01]  /*6fc10*/  IMAD.WIDE R184, R0, 0x4, R182 ;  /* 0x0000000400b87825 */ /* 0x000fe200078e02b6 */
[----:B------:R-:W-:-:S02]  /*6fc20*/  ISETP.LT.AND P2, PT, R119, c[0x0][0x178], !P2 ;  /* 0x00005e0077007a0c */ /* 0x000fc40005741270 */
[----:B------:R-:W-:Y:S01]  /*6fc30*/  ISETP.GE.AND P0, PT, R189, c[0x0][0x17c], PT ;  /* 0x00005f00bd007a0c */ /* 0x000fe20003f06270 */
[----:B------:R-:W-:Y:S01]  /*6fc40*/  IMAD.WIDE R186, R0, 0x4, R180 ;  /* 0x0000000400ba7825 */ /* 0x000fe200078e02b4 */
[----:B------:R-:W-:-:S03]  /*6fc50*/  ISETP.LT.AND P1, PT, R227, c[0x0][0x178], !P5 ;  /* 0x00005e00e3007a0c */ /* 0x000fc60006f21270 */
[C---:B------:R-:W-:Y:S01]  /*6fc60*/  IMAD.WIDE R188, R0.reuse, 0x4, R6 ;  /* 0x0000000400bc7825 */ /* 0x040fe200078e0206 */
[----:B------:R1:W-:Y:S01]  /*6fc70*/  @P4 STG.E [R184.64], R248 ;  /* 0x000000f8b8004986 */ /* 0x0003e2000c101904 */
[----:B------:R-:W-:-:S03]  /*6fc80*/  IADD3 R3, R0, c[0x0][0x198], RZ ;  /* 0x0000660000037a10 */ /* 0x000fc60007ffe0ff */
[----:B------:R1:W-:Y:S01]  /*6fc90*/  @P6 STG.E [R186.64], R193 ;  /* 0x000000c1ba006986 */ /* 0x0003e2000c101904 */
[----:B------:R-:W-:-:S03]  /*6fca0*/  ISETP.LT.AND P6, PT, R159, c[0x0][0x178], !P5 ;  /* 0x00005e009f007a0c */ /* 0x000fc60006fc1270 */
[----:B------:R1:W-:Y:S01]  /*6fcb0*/  @P3 STG.E [R188.64], R194 ;  /* 0x000000c2bc003986 */ /* 0x0003e2000c101904 */
[----:B------:R-:W-:Y:S01]  /*6fcc0*/  ISETP.LT.AND P3, PT, R158, c[0x0][0x178], !P5 ;  /* 0x00005e009e007a0c */ /* 0x000fe20006f61270 */
[----:B-1----:R-:W-:Y:S02]  /*6fcd0*/  IMAD.WIDE R184, R0, 0x4, R4 ;  /* 0x0000000400b87825 */ /* 0x002fe400078e0204 */
[----:B------:R-:W3:Y:S02]  /*6fce0*/  LDL.LU R193, [R1+0x720] ;  /* 0x0007200001c17983 */ /* 0x000ee40000300800 */
[----:B------:R-:W-:Y:S01]  /*6fcf0*/  IMAD.WIDE R186, R3, 0x4, R182 ;  /* 0x0000000403ba7825 */ /* 0x000fe200078e02b6 */
[----:B------:R-:W-:Y:S01]  /*6fd00*/  ISETP.LT.AND P5, PT, R119, c[0x0][0x178], !P5 ;  /* 0x00005e0077007a0c */ /* 0x000fe20006fa1270 */
[----:B------:R-:W3:Y:S01]  /*6fd10*/  LDL.LU R194, [R1+0x3f0] ;  /* 0x0003f00001c27983 */ /* 0x000ee20000300800 */
[----:B------:R-:W-:-:S04]  /*6fd20*/  IADD3 R188, R123, 0x28, RZ ;  /* 0x000000287bbc7810 */ /* 0x000fc80007ffe0ff */
[----:B------:R-:W-:Y:S01]  /*6fd30*/  ISETP.GE.AND P4, PT, R188, c[0x0][0x17c], PT ;  /* 0x00005f00bc007a0c */ /* 0x000fe20003f86270 */
[C---:B------:R-:W-:Y:S01]  /*6fd40*/  IMAD.WIDE R188, R3.reuse, 0x4, R4 ;  /* 0x0000000403bc7825 */ /* 0x040fe200078e0204 */
[----:B--2---:R1:W-:Y:S04]  /*6fd50*/  @P2 STG.E [R184.64], R195 ;  /* 0x000000c3b8002986 */ /* 0x0043e8000c101904 */
[----:B----4-:R2:W-:Y:S04]  /*6fd60*/  @P1 STG.E [R186.64], R246 ;  /* 0x000000f6ba001986 */ /* 0x0105e8000c101904 */
[----:B-1----:R-:W4:Y:S01]  /*6fd70*/  LDL.LU R195, [R1+0xc0] ;  /* 0x0000c00001c37983 */ /* 0x002f220000300800 */
[----:B------:R-:W-:-:S03]  /*6fd80*/  IMAD.WIDE R184, R3, 0x4, R180 ;  /* 0x0000000403b87825 */ /* 0x000fc600078e02b4 */
[----:B--2---:R-:W2:Y:S01]  /*6fd90*/  LDL.LU R246, [R1+0x764] ;  /* 0x0007640001f67983 */ /* 0x004ea20000300800 */
[----:B------:R-:W-:-:S03]  /*6fda0*/  IMAD.WIDE R186, R3, 0x4, R6 ;  /* 0x0000000403ba7825 */ /* 0x000fc600078e0206 */
[----:B------:R-:W-:Y:S04]  /*6fdb0*/  @P3 STG.E [R184.64], R192 ;  /* 0x000000c0b8003986 */ /* 0x000fe8000c101904 */
[----:B------:R1:W-:Y:S04]  /*6fdc0*/  @P6 STG.E [R186.64], R245 ;  /* 0x000000f5ba006986 */ /* 0x0003e8000c101904 */
[----:B---3--:R3:W-:Y:S04]  /*6fdd0*/  @P5 STG.E [R188.64], R244 ;  /* 0x000000f4bc005986 */ /* 0x0087e8000c101904 */
[----:B-1----:R-:W2:Y:S04]  /*6fde0*/  LDL.LU R245, [R1+0x724] ;  /* 0x0007240001f57983 */ /* 0x002ea80000300800 */
[----:B------:R-:W2:Y:S04]  /*6fdf0*/  LDL.LU R249, [R1+0x3f4] ;  /* 0x0003f40001f97983 */ /* 0x000ea80000300800 */
[----:B---3--:R-:W3:Y:S01]  /*6fe00*/  LDL.LU R244, [R1+0xc4] ;  /* 0x0000c40001f47983 */ /* 0x008ee20000300800 */
[----:B------:R-:W-:-:S02]  /*6fe10*/  IADD3 R0, R123, 0x29, RZ ;  /* 0x000000297b007810 */ /* 0x000fc40007ffe0ff */
[----:B------:R-:W-:Y:S01]  /*6fe20*/  ISETP.LT.AND P1, PT, R227, c[0x0][0x178], !P4 ;  /* 0x00005e00e3007a0c */ /* 0x000fe20006721270 */
[----:B------:R-:W3:Y:S01]  /*6fe30*/  LDL.LU R248, [R1+0x790] ;  /* 0x0007900001f87983 */ /* 0x000ee20000300800 */
[----:B------:R-:W-:Y:S02]  /*6fe40*/  ISETP.GE.AND P2, PT, R0, c[0x0][0x17c], PT ;  /* 0x00005f0000007a0c */ /* 0x000fe40003f46270 */
[----:B------:R-:W-:Y:S01]  /*6fe50*/  IADD3 R0, R3, c[0x0][0x198], RZ ;  /* 0x0000660003007a10 */ /* 0x000fe20007ffe0ff */
[----:B------:R-:W3:Y:S01]  /*6fe60*/  LDL.LU R192, [R1+0x750] ;  /* 0x0007500001c07983 */ /* 0x000ee20000300800 */
[----:B------:R-:W-:Y:S02]  /*6fe70*/  ISETP.LT.AND P3, PT, R158, c[0x0][0x178], !P4 ;  /* 0x00005e009e007a0c */ /* 0x000fe40006761270 */
[----:B------:R-:W-:Y:S01]  /*6fe80*/  ISETP.LT.AND P6, PT, R159, c[0x0][0x178], !P4 ;  /* 0x00005e009f007a0c */ /* 0x000fe200067c1270 */
[----:B------:R-:W-:Y:S01]  /*6fe90*/  IMAD.WIDE R184, R0, 0x4, R182 ;  /* 0x0000000400b87825 */ /* 0x000fe200078e02b6 */
[----:B------:R-:W-:-:S02]  /*6fea0*/  ISETP.LT.AND P4, PT, R119, c[0x0][0x178], !P4 ;  /* 0x00005e0077007a0c */ /* 0x000fc40006781270 */
[----:B------:R-:W-:Y:S01]  /*6feb0*/  IADD3 R3, R123, 0x2a, RZ ;  /* 0x0000002a7b037810 */ /* 0x000fe20007ffe0ff */
[C---:B------:R-:W-:Y:S01]  /*6fec0*/  IMAD.WIDE R186, R0.reuse, 0x4, R180 ;  /* 0x0000000400ba7825 */ /* 0x040fe200078e02b4 */
[----:B------:R-:W-:Y:S01]  /*6fed0*/  ISETP.LT.AND P5, PT, R227, c[0x0][0x178], !P2 ;  /* 0x00005e00e3007a0c */ /* 0x000fe200057a1270 */
[----:B------:R1:W-:Y:S01]  /*6fee0*/  @P1 STG.E [R184.64], R191 ;  /* 0x000000bfb8001986 */ /* 0x0003e2000c101904 */
[----:B------:R-:W-:Y:S02]  /*6fef0*/  ISETP.GE.AND P1, PT, R3, c[0x0][0x17c], PT ;  /* 0x00005f0003007a0c */ /* 0x000fe40003f26270 */
[C---:B------:R-:W-:Y:S01]  /*6ff00*/  IADD3 R3, R0.reuse, c[0x0][0x198], RZ ;  /* 0x0000660000037a10 */ /* 0x040fe20007ffe0ff */
[----:B------:R-:W-:Y:S01]  /*6ff10*/  IMAD.WIDE R188, R0, 0x4, R4 ;  /* 0x0000000400bc7825 */ /* 0x000fe200078e0204 */
[----:B------:R1:W-:Y:S01]  /*6ff20*/  @P3 STG.E [R186.64], R193 ;  /* 0x000000c1ba003986 */ /* 0x0003e2000c101904 */
[----:B------:R-:W-:Y:S02]  /*6ff30*/  ISETP.LT.AND P3, PT, R158, c[0x0][0x178], !P2 ;  /* 0x00005e009e007a0c */ /* 0x000fe40005761270 */
[----:B-1----:R-:W-:-:S04]  /*6ff40*/  IMAD.WIDE R184, R0, 0x4, R6 ;  /* 0x0000000400b87825 */ /* 0x002fc800078e0206 */
[C---:B------:R-:W-:Y:S01]  /*6ff50*/  IMAD.WIDE R186, R3.reuse, 0x4, R182 ;  /* 0x0000000403ba7825 */ /* 0x040fe200078e02b6 */
[----:B------:R1:W-:Y:S04]  /*6ff60*/  @P6 STG.E [R184.64], R194 ;  /* 0x000000c2b8006986 */ /* 0x0003e8000c101904 */
[----:B------:R-:W3:Y:S04]  /*6ff70*/  LDL.LU R193, [R1+0x6f0] ;  /* 0x0006f00001c17983 */ /* 0x000ee80000300800 */
[----:B-1----:R-:W3:Y:S01]  /*6ff80*/  LDL.LU R194, [R1+0x180] ;  /* 0x0001800001c27983 */ /* 0x002ee20000300800 */
[----:B------:R-:W-:-:S03]  /*6ff90*/  IMAD.WIDE R184, R3, 0x4, R6 ;  /* 0x0000000403b87825 */ /* 0x000fc600078e0206 */
[----:B----4-:R1:W-:Y:S01]  /*6ffa0*/  @P4 STG.E [R188.64], R195 ;  /* 0x000000c3bc004986 */ /* 0x0103e2000c101904 */
[----:B------:R-:W-:Y:S02]  /*6ffb0*/  ISETP.LT.AND P4, PT, R159, c[0x0][0x178], !P2 ;  /* 0x00005e009f007a0c */ /* 0x000fe40005781270 */
[----:B------:R-:W-:Y:S01]  /*6ffc0*/  ISETP.LT.AND P2, PT, R119, c[0x0][0x178], !P2 ;  /* 0x00005e0077007a0c */ /* 0x000fe20005741270 */
[----:B--2---:R2:W-:Y:S04]  /*6ffd0*/  @P5 STG.E [R186.64], R246 ;  /* 0x000000f6ba005986 */ /* 0x0045e8000c101904 */
[----:B-1----:R-:W4:Y:S01]  /*6ffe0*/  LDL.LU R195, [R1+0x794] ;  /* 0x0007940001c37983 */ /* 0x002f220000300800 */
[----:B------:R-:W-:-:S04]  /*6fff0*/  IMAD.WIDE R188, R3, 0x4, R4 ;  /* 0x0000000403bc7825 */ /* 0x000fc800078e0204 */
[----:B--2---:R-:W-:Y:S01]  /*70000*/  IMAD.WIDE R186, R3, 0x4, R180 ;  /* 0x0000000403ba7825 */ /* 0x004fe200078e02b4 */
[----:B------:R-:W2:Y:S04]  /*70010*/  LDL.LU R246, [R1+0x754] ;  /* 0x0007540001f67983 */ /* 0x000ea80000300800 */
[----:B------:R1:W-:Y:S04]  /*70020*/  @P3 STG.E [R186.64], R245 ;  /* 0x000000f5ba003986 */ /* 0x0003e8000c101904 */
[----:B------:R-:W-:Y:S04]  /*70030*/  @P4 STG.E [R184.64], R249 ;  /* 0x000000f9b8004986 */ /* 0x000fe8000c101904 */
[----:B-1----:R-:W2:Y:S04]  /*70040*/  LDL.LU R245, [R1+0x6f4] ;  /* 0x0006f40001f57983 */ /* 0x002ea80000300800 */
[----:B---3--:R1:W-:Y:S04]  /*70050*/  @P2 STG.E [R188.64], R244 ;  /* 0x000000f4bc002986 */ /* 0x0083e8000c101904 */
[----:B-1----:R-:W3:Y:S01]  /*70060*/  LDL.LU R244, [R1+0x184] ;  /* 0x0001840001f47983 */ /* 0x002ee20000300800 */
[----:B------:R-:W-:-:S02]  /*70070*/  ISETP.LT.AND P5, PT, R227, c[0x0][0x178], !P1 ;  /* 0x00005e00e3007a0c */ /* 0x000fc40004fa1270 */
[----:B------:R-:W-:Y:S02]  /*70080*/  ISETP.LT.AND P6, PT, R158, c[0x0][0x178], !P1 ;  /* 0x00005e009e007a0c */ /* 0x000fe40004fc1270 */
[----:B------:R-:W-:Y:S02]  /*70090*/  IADD3 R0, R3, c[0x0][0x198], RZ ;  /* 0x0000660003007a10 */ /* 0x000fe40007ffe0ff */
[----:B------:R-:W-:-:S03]  /*700a0*/  IADD3 R190, R123, 0x2b, RZ ;  /* 0x0000002b7bbe7810 */ /* 0x000fc60007ffe0ff */
[----:B------:R-:W-:Y:S01]  /*700b0*/  IMAD.WIDE R186, R0, 0x4, R182 ;  /* 0x0000000400ba7825 */ /* 0x000fe200078e02b6 */
[----:B------:R-:W-:Y:S02]  /*700c0*/  ISETP.GE.AND P3, PT, R190, c[0x0][0x17c], PT ;  /* 0x00005f00be007a0c */ /* 0x000fe40003f66270 */
[----:B------:R-:W-:Y:S01]  /*700d0*/  ISETP.LT.AND P2, PT, R159, c[0x0][0x178], !P1 ;  /* 0x00005e009f007a0c */ /* 0x000fe20004f41270 */
[----:B------:R-:W-:Y:S01]  /*700e0*/  IMAD.WIDE R184, R0, 0x4, R180 ;  /* 0x0000000400b87825 */ /* 0x000fe200078e02b4 */
[----:B------:R1:W-:Y:S01]  /*700f0*/  @P5 STG.E [R186.64], R248 ;  /* 0x000000f8ba005986 */ /* 0x0003e2000c101904 */
[----:B------:R-:W-:Y:S02]  /*70100*/  ISETP.LT.AND P1, PT, R119, c[0x0][0x178], !P1 ;  /* 0x00005e0077007a0c */ /* 0x000fe40004f21270 */
[----:B------:R-:W-:Y:S01]  /*70110*/  ISETP.LT.AND P5, PT, R227, c[0x0][0x178], !P3 ;  /* 0x00005e00e3007a0c */ /* 0x000fe20005fa1270 */
[----:B------:R1:W-:Y:S01]  /*70120*/  @P6 STG.E [R184.64], R192 ;  /* 0x000000c0b8006986 */ /* 0x0003e2000c101904 */
[----:B------:R-:W-:-:S02]  /*70130*/  ISETP.LT.AND P4, PT, R158, c[0x0][0x178], !P3 ;  /* 0x00005e009e007a0c */ /* 0x000fc40005f81270 */
[----:B------:R-:W-:Y:S02]  /*70140*/  ISETP.LT.AND P6, PT, R159, c[0x0][0x178], !P3 ;  /* 0x00005e009f007a0c */ /* 0x000fe40005fc1270 */
[C---:B------:R-:W-:Y:S02]  /*70150*/  IADD3 R3, R0.reuse, c[0x0][0x198], RZ ;  /* 0x0000660000037a10 */ /* 0x040fe40007ffe0ff */
[----:B------:R-:W-:Y:S01]  /*70160*/  ISETP.LT.AND P3, PT, R119, c[0x0][0x178], !P3 ;  /* 0x00005e0077007a0c */ /* 0x000fe20005f61270 */
[----:B-1----:R-:W-:-:S04]  /*70170*/  IMAD.WIDE R186, R0, 0x4, R4 ;  /* 0x0000000400ba7825 */ /* 0x002fc800078e0204 */
[----:B------:R-:W-:-:S04]  /*70180*/  IMAD.WIDE R184, R0, 0x4, R6 ;  /* 0x0000000400b87825 */ /* 0x000fc800078e0206 */
[C---:B------:R-:W-:Y:S01]  /*70190*/  IMAD.WIDE R188, R3.reuse, 0x4, R182 ;  /* 0x0000000403bc7825 */ /* 0x040fe200078e02b6 */
[----:B------:R1:W-:Y:S03]  /*701a0*/  @P2 STG.E [R184.64], R193 ;  /* 0x000000c1b8002986 */ /* 0x0003e6000c101904 */
[C---:B------:R-:W-:Y:S01]  /*701b0*/  IMAD.WIDE R190, R3.reuse, 0x4, R180 ;  /* 0x0000000403be7825 */ /* 0x040fe200078e02b4 */
[----:B------:R1:W-:Y:S03]  /*701c0*/  @P1 STG.E [R186.64], R194 ;  /* 0x000000c2ba001986 */ /* 0x0003e6000c101904 */
[C---:B-1----:R-:W-:Y:S01]  /*701d0*/  IMAD.WIDE R184, R3.reuse, 0x4, R6 ;  /* 0x0000000403b87825 */ /* 0x042fe200078e0206 */
[----:B------:R-:W3:Y:S01]  /*701e0*/  LDL.LU R193, [R1+0x7c4] ;  /* 0x0007c40001c17983 */ /* 0x000ee20000300800 */
[----:B------:R-:W-:-:S03]  /*701f0*/  IADD3 R0, R3, c[0x0][0x198], RZ ;  /* 0x0000660003007a10 */ /* 0x000fc60007ffe0ff */
[----:B------:R-:W3:Y:S04]  /*70200*/  LDL.LU R194, [R1+0x784] ;  /* 0x0007840001c27983 */ /* 0x000ee80000300800 */
[----:B----4-:R1:W-:Y:S04]  /*70210*/  @P5 STG.E [R188.64], R195 ;  /* 0x000000c3bc005986 */ /* 0x0103e8000c101904 */
[----:B--2---:R2:W-:Y:S04]  /*70220*/  @P4 STG.E [R190.64], R246 ;  /* 0x000000f6be004986 */ /* 0x0045e8000c101904 */
[----:B-1----:R-:W4:Y:S04]  /*70230*/  LDL.LU R195, [R1+0x734] ;  /* 0x0007340001c37983 */ /* 0x002f280000300800 */
[----:B--2---:R-:W2:Y:S04]  /*70240*/  LDL.LU R246, [R1+0x534] ;  /* 0x0005340001f67983 */ /* 0x004ea80000300800 */
[----:B------:R1:W-:Y:S02]  /*70250*/  @P6 STG.E [R184.64], R245 ;  /* 0x000000f5b8006986 */ /* 0x0003e4000c101904 */
[----:B-1----:R-:W-:-:S02]  /*70260*/  IMAD.WIDE R184, R3, 0x4, R4 ;  /* 0x0000000403b87825 */ /* 0x002fc400078e0204 */
[----:B------:R-:W2:Y:S04]  /*70270*/  LDL.LU R3, [R1+0x730] ;  /* 0x0007300001037983 */ /* 0x000ea80000300800 */
[----:B---3--:R1:W-:Y:S04]  /*70280*/  @P3 STG.E [R184.64], R244 ;  /* 0x000000f4b8003986 */ /* 0x0083e8000c101904 */
[----:B-1----:R-:W3:Y:S01]  /*70290*/  LDL.LU R184, [R1+0x7c0] ;  /* 0x0007c00001b87983 */ /* 0x002ee20000300800 */
[----:B------:R-:W-:Y:S01]  /*702a0*/  IADD3 R192, R123, 0x2c, RZ ;  /* 0x0000002c7bc07810 */ /* 0x000fe20007ffe0ff */
[----:B------:R-:W-:-:S02]  /*702b0*/  IMAD.WIDE R186, R0, 0x4, R182 ;  /* 0x0000000400ba7825 */ /* 0x000fc400078e02b6 */
[----:B------:R-:W2:Y:S01]  /*702c0*/  LDL.LU R185, [R1+0x780] ;  /* 0x0007800001b97983 */ /* 0x000ea20000300800 */
[----:B------:R-:W-:-:S04]  /*702d0*/  ISETP.GE.AND P2, PT, R192, c[0x0][0x17c], PT ;  /* 0x00005f00c0007a0c */ /* 0x000fc80003f46270 */
[----:B------:R-:W-:Y:S02]  /*702e0*/  ISETP.LT.AND P5, PT, R227, c[0x0][0x178], !P2 ;  /* 0x00005e00e3007a0c */ /* 0x000fe400057a1270 */
[----:B------:R-:W-:-:S04]  /*702f0*/  IADD3 R192, R123, 0x2d, RZ ;  /* 0x0000002d7bc07810 */ /* 0x000fc80007ffe0ff */
[----:B------:R-:W-:Y:S02]  /*70300*/  ISETP.GE.AND P6, PT, R192, c[0x0][0x17c], PT ;  /* 0x00005f00c0007a0c */ /* 0x000fe40003fc6270 */
[----:B------:R-:W2:Y:S04]  /*70310*/  LDL.LU R192, [R1+0x7d0] ;  /* 0x0007d00001c07983 */ /* 0x000ea80000300800 */
[----:B------:R-:W2:Y:S04]  /*70320*/  LDL.LU R249, [R1+0x7a0] ;  /* 0x0007a00001f97983 */ /* 0x000ea80000300800 */
[----:B------:R-:W2:Y:S04]  /*70330*/  LDL.LU R248, [R1+0x770] ;  /* 0x0007700001f87983 */ /* 0x000ea80000300800 */
[----:B------:R-:W4:Y:S04]  /*70340*/  LDL.LU R245, [R1+0x7d4] ;  /* 0x0007d40001f57983 */ /* 0x000f280000300800 */
[----:B------:R-:W4:Y:S04]  /*70350*/  LDL.LU R244, [R1+0x7a4] ;  /* 0x0007a40001f47983 */ /* 0x000f280000300800 */
[----:B---3--:R1:W-:Y:S04]  /*70360*/  @P5 STG.E [R186.64], R184 ;  /* 0x000000b8ba005986 */ /* 0x0083e8000c101904 */
[----:B-1----:R-:W3:Y:S01]  /*70370*/  LDL.LU R187, [R1+0x530] ;  /* 0x0005300001bb7983 */ /* 0x002ee20000300800 */
[----:B------:R-:W-:-:S02]  /*70380*/  ISETP.LT.AND P4, PT, R158, c[0x0][0x178], !P2 ;  /* 0x00005e009e007a0c */ /* 0x000fc40005781270 */
[----:B------:R-:W-:Y:S02]  /*70390*/  ISETP.LT.AND P1, PT, R159, c[0x0][0x178], !P2 ;  /* 0x00005e009f007a0c */ /* 0x000fe40005721270 */
[----:B------:R-:W-:Y:S01]  /*703a0*/  ISETP.LT.AND P2, PT, R119, c[0x0][0x178], !P2 ;  /* 0x00005e0077007a0c */ /* 0x000fe20005741270 */
[----:B------:R-:W-:Y:S01]  /*703b0*/  IMAD.WIDE R188, R0, 0x4, R180 ;  /* 0x0000000400bc7825 */ /* 0x000fe200078e02b4 */
[----:B------:R-:W-:-:S03]  /*703c0*/  ISETP.LT.AND P3, PT, R227, c[0x0][0x178], !P6 ;  /* 0x00005e00e3007a0c */ /* 0x000fc60007761270 */
[----:B------:R-:W-:-:S04]  /*703d0*/  IMAD.WIDE R190, R0, 0x4, R6 ;  /* 0x0000000400be7825 */ /* 0x000fc800078e0206 */
[----:B--2---:R1:W-:Y:S01]  /*703e0*/  @P4 STG.E [R188.64], R185 ;  /* 0x000000b9bc004986 */ /* 0x0043e2000c101904 */
[----:B------:R-:W-:-:S03]  /*703f0*/  ISETP.LT.AND P5, PT, R159, c[0x0][0x178], !P6 ;  /* 0x00005e009f007a0c */ /* 0x000fc600077a1270 */
[----:B------:R2:W-:Y:S01]  /*70400*/  @P1 STG.E [R190.64], R3 ;  /* 0x00000003be001986 */ /* 0x0005e2000c101904 */
[----:B------:R-:W-:Y:S02]  /*70410*/  ISETP.LT.AND P1, PT, R158, c[0x0][0x178], !P6 ;  /* 0x00005e009e007a0c */ /* 0x000fe40007721270 */
[----:B------:R-:W-:Y:S01]  /*70420*/  ISETP.LT.AND P6, PT, R119, c[0x0][0x178], !P6 ;  /* 0x00005e0077007a0c */ /* 0x000fe200077c1270 */
[C---:B-1----:R-:W-:Y:S01]  /*70430*/  IMAD.WIDE R184, R0.reuse, 0x4, R4 ;  /* 0x0000000400b87825 */ /* 0x042fe200078e0204 */
[----:B--2---:R-:W-:Y:S02]  /*70440*/  IADD3 R3, R0, c[0x0][0x198], RZ ;  /* 0x0000660000037a10 */ /* 0x004fe40007ffe0ff */
[----:B------:R-:W-:Y:S02]  /*70450*/  IADD3 R186, R123, 0x2f, RZ ;  /* 0x0000002f7bba7810 */ /* 0x000fe40007ffe0ff */
[C---:B------:R-:W-:Y:S01]  /*70460*/  IADD3 R0, R3.reuse, c[0x0][0x198], RZ ;  /* 0x0000660003007a10 */ /* 0x040fe20007ffe0ff */
[----:B------:R-:W-:Y:S01]  /*70470*/  IMAD.WIDE R190, R3, 0x4, R182 ;  /* 0x0000000403be7825 */ /* 0x000fe200078e02b6 */
[----:B------:R-:W-:-:S03]  /*70480*/  ISETP.GE.AND P4, PT, R186, c[0x0][0x17c], PT ;  /* 0x00005f00ba007a0c */ /* 0x000fc60003f86270 */
[----:B------:R-:W-:Y:S01]  /*70490*/  IMAD.WIDE R188, R3, 0x4, R180 ;  /* 0x0000000403bc7825 */ /* 0x000fe200078e02b4 */
[----:B---3--:R1:W-:Y:S01]  /*704a0*/  @P2 STG.E [R184.64], R187 ;  /* 0x000000bbb8002986 */ /* 0x0083e2000c101904 */
[----:B------:R-:W-:-:S03]  /*704b0*/  ISETP.LT.AND P2, PT, R227, c[0x0][0x178], !P0 ;  /* 0x00005e00e3007a0c */ /* 0x000fc60004741270 */
[----:B------:R2:W-:Y:S01]  /*704c0*/  @P3 STG.E [R190.64], R193 ;  /* 0x000000c1be003986 */ /* 0x0005e2000c101904 */
[----:B------:R-:W-:-:S03]  /*704d0*/  ISETP.LT.AND P3, PT, R158, c[0x0][0x178], !P0 ;  /* 0x00005e009e007a0c */ /* 0x000fc60004761270 */
[----:B------:R-:W-:Y:S01]  /*704e0*/  @P1 STG.E [R188.64], R194 ;  /* 0x000000c2bc001986 */ /* 0x000fe2000c101904 */
[----:B-1----:R-:W-:-:S04]  /*704f0*/  IMAD.WIDE R186, R3, 0x4, R6 ;  /* 0x0000000403ba7825 */ /* 0x002fc800078e0206 */
[----:B------:R-:W-:Y:S01]  /*70500*/  IMAD.WIDE R184, R3, 0x4, R4 ;  /* 0x0000000403b87825 */ /* 0x000fe200078e0204 */
[----:B----4-:R-:W-:Y:S03]  /*70510*/  @P5 STG.E [R186.64], R195 ;  /* 0x000000c3ba005986 */ /* 0x010fe6000c101904 */
[----:B--2---:R-:W-:Y:S01]  /*70520*/  IMAD.WIDE R190, R0, 0x4, R182 ;  /* 0x0000000400be7825 */ /* 0x004fe200078e02b6 */
[----:B------:R1:W-:Y:S04]  /*70530*/  @P6 STG.E [R184.64], R246 ;  /* 0x000000f6b8006986 */ /* 0x0003e8000c101904 */
[----:B------:R2:W-:Y:S01]  /*70540*/  @P2 STG.E [R190.64], R192 ;  /* 0x000000c0be002986 */ /* 0x0005e2000c101904 */
[----:B------:R-:W-:-:S02]  /*70550*/  ISETP.LT.AND P2, PT, R159, c[0x0][0x178], !P0 ;  /* 0x00005e009f007a0c */ /* 0x000fc40004741270 */
[----:B------:R-:W-:Y:S01]  /*70560*/  ISETP.LT.AND P0, PT, R119, c[0x0][0x178], !P0 ;  /* 0x00005e0077007a0c */ /* 0x000fe20004701270 */
[----:B-1----:R-:W3:Y:S01]  /*70570*/  LDL.LU R246, [R1+0x774] ;  /* 0x0007740001f67983 */ /* 0x002ee20000300800 */
[----:B------:R-:W-:Y:S01]  /*70580*/  IADD3 R184, R123, 0x30, RZ ;  /* 0x000000307bb87810 */ /* 0x000fe20007ffe0ff */
[----:B------:R-:W-:Y:S02]  /*70590*/  IMAD.WIDE R186, R0, 0x4, R180 ;  /* 0x0000000400ba7825 */ /* 0x000fe400078e02b4 */
[----:B------:R-:W4:Y:S01]  /*705a0*/  LDL.LU R193, [R1+0x128] ;  /* 0x0001280001c17983 */ /* 0x000f220000300800 */
[----:B------:R-:W-:Y:S01]  /*705b0*/  ISETP.GE.AND P1, PT, R184, c[0x0][0x17c], PT ;  /* 0x00005f00b8007a0c */ /* 0x000fe20003f26270 */
[C---:B------:R-:W-:Y:S02]  /*705c0*/  IMAD.WIDE R184, R0.reuse, 0x4, R6 ;  /* 0x0000000400b87825 */ /* 0x040fe400078e0206 */
[----:B------:R-:W4:Y:S02]  /*705d0*/  LDL.LU R194, [R1+0x58] ;  /* 0x0000580001c27983 */ /* 0x000f240000300800 */
[----:B------:R-:W-:-:S02]  /*705e0*/  IMAD.WIDE R188, R0, 0x4, R4 ;  /* 0x0000000400bc7825 */ /* 0x000fc400078e0204 */
[----:B------:R-:W4:Y:S01]  /*705f0*/  LDL.LU R195, [R1+0x18] ;  /* 0x0000180001c37983 */ /* 0x000f220000300800 */
[----:B------:R-:W-:-:S03]  /*70600*/  ISETP.LT.AND P6, PT, R227, c[0x0][0x178], !P4 ;  /* 0x00005e00e3007a0c */ /* 0x000fc600067c1270 */
[----:B------:R-:W-:Y:S01]  /*70610*/  @P3 STG.E [R186.64], R249 ;  /* 0x000000f9ba003986 */ /* 0x000fe2000c101904 */
[----:B------:R-:W-:-:S03]  /*70620*/  IADD3 R3, R0, c[0x0][0x198], RZ ;  /* 0x0000660000037a10 */ /* 0x000fc60007ffe0ff */
[----:B------:R-:W-:Y:S01]  /*70630*/  @P2 STG.E [R184.64], R248 ;  /* 0x000000f8b8002986 */ /* 0x000fe2000c101904 */
[----:B------:R-:W-:-:S03]  /*70640*/  ISETP.LT.AND P5, PT, R158, c[0x0][0x178], !P4 ;  /* 0x00005e009e007a0c */ /* 0x000fc600067a1270 */
[----:B------:R1:W-:Y:S01]  /*70650*/  @P0 STG.E [R188.64], R250 ;  /* 0x000000fabc000986 */ /* 0x0003e2000c101904 */
[----:B--2---:R-:W-:-:S03]  /*70660*/  IMAD.WIDE R190, R3, 0x4, R182 ;  /* 0x0000000403be7825 */ /* 0x004fc600078e02b6 */
[----:B-1----:R-:W2:Y:S01]  /*70670*/  LDL.LU R250, [R1+0x21a8] ;  /* 0x0021a80001fa7983 */ /* 0x002ea20000300800 */
[----:B------:R-:W-:-:S03]  /*70680*/  IMAD.WIDE R186, R3, 0x4, R180 ;  /* 0x0000000403ba7825 */ /* 0x000fc600078e02b4 */
[----:B------:R1:W-:Y:S04]  /*70690*/  @P6 STG.E [R190.64], R245 ;  /* 0x000000f5be006986 */ /* 0x0003e8000c101904 */
[----:B------:R1:W-:Y:S04]  /*706a0*/  @P5 STG.E [R186.64], R244 ;  /* 0x000000f4ba005986 */ /* 0x0003e8000c101904 */
[----:B-1----:R-:W2:Y:S04]  /*706b0*/  LDL.LU R245, [R1+0x12c] ;  /* 0x00012c0001f57983 */ /* 0x002ea80000300800 */
[----:B------:R-:W2:Y:S01]  /*706c0*/  LDL.LU R244, [R1+0x5c] ;  /* 0x00005c0001f47983 */ /* 0x000ea20000300800 */
[----:B------:R-:W-:-:S02]  /*706d0*/  ISETP.LT.AND P6, PT, R159, c[0x0][0x178], !P4 ;  /* 0x00005e009f007a0c */ /* 0x000fc400067c1270 */
[----:B------:R-:W-:Y:S02]  /*706e0*/  ISETP.LT.AND P4, PT, R119, c[0x0][0x178], !P4 ;  /* 0x00005e0077007a0c */ /* 0x000fe40006781270 */
[----:B------:R-:W-:Y:S01]  /*706f0*/  ISETP.LT.AND P5, PT, R227, c[0x0][0x178], !P1 ;  /* 0x00005e00e3007a0c */ /* 0x000fe20004fa1270 */
[----:B------:R-:W-:Y:S01]  /*70700*/  IMAD.WIDE R184, R3, 0x4, R6 ;  /* 0x0000000403b87825 */ /* 0x000fe200078e0206 */
[----:B------:R-:W-:Y:S02]  /*70710*/  ISETP.LT.AND P3, PT, R158, c[0x0][0x178], !P1 ;  /* 0x00005e009e007a0c */ /* 0x000fe40004f61270 */
[----:B------:R-:W-:Y:S01]  /*70720*/  ISETP.LT.AND P0, PT, R159, c[0x0][0x178], !P1 ;  /* 0x00005e009f007a0c */ /* 0x000fe20004f01270 */
[C---:B------:R-:W-:Y:S01]  /*70730*/  IMAD.WIDE R186, R3.reuse, 0x4, R4 ;  /* 0x0000000403ba7825 */ /* 0x040fe200078e0204 */
[----:B------:R-:W-:Y:S02]  /*70740*/  IADD3 R0, R3, c[0x0][0x198], RZ ;  /* 0x0000660003007a10 */ /* 0x000fe40007ffe0ff */
[----:B------:R-:W-:-:S03]  /*70750*/  ISETP.LT.AND P1, PT, R119, c[0x0][0x178], !P1 ;  /* 0x00005e0077007a0c */ /* 0x000fc60004f21270 */
[C---:B------:R-:W-:Y:S01]  /*70760*/  IMAD.WIDE R188, R0.reuse, 0x4, R182 ;  /* 0x0000000400bc7825 */ /* 0x040fe200078e02b6 */
[C---:B------:R-:W-:Y:S02]  /*70770*/  IADD3 R190, R123.reuse, 0x31, RZ ;  /* 0x000000317bbe7810 */ /* 0x040fe40007ffe0ff */
[----:B------:R-:W-:Y:S02]  /*70780*/  IADD3 R191, R123, 0x33, RZ ;  /* 0x000000337bbf7810 */ /* 0x000fe40007ffe0ff */
[----:B------:R-:W-:Y:S02]  /*70790*/  IADD3 R3, R0, c[0x0][0x198], RZ ;  /* 0x0000660000037a10 */ /* 0x000fe40007ffe0ff */
[----:B------:R-:W-:Y:S01]  /*707a0*/  ISETP.GE.AND P2, PT, R191, c[0x0][0x17c], PT ;  /* 0x00005f00bf007a0c */ /* 0x000fe20003f46270 */
[----:B---3--:R1:W-:Y:S04]  /*707b0*/  @P6 STG.E [R184.64], R246 ;  /* 0x000000f6b8006986 */ /* 0x0083e8000c101904 */
[----:B------:R3:W-:Y:S01]  /*707c0*/  @P4 STG.E [R186.64], R251 ;  /* 0x000000fbba004986 */ /* 0x0007e2000c101904 */
[----:B------:R-:W-:-:S03]  /*707d0*/  ISETP.GE.AND P6, PT, R190, c[0x0][0x17c], PT ;  /* 0x00005f00be007a0c */ /* 0x000fc60003fc6270 */
[----:B----4-:R-:W-:Y:S01]  /*707e0*/  @P5 STG.E [R188.64], R193 ;  /* 0x000000c1bc005986 */ /* 0x010fe2000c101904 */
[----:B-1----:R-:W-:-:S04]  /*707f0*/  IMAD.WIDE R184, R0, 0x4, R6 ;  /* 0x0000000400b87825 */ /* 0x002fc800078e0206 */
[----:B---3--:R-:W-:Y:S01]  /*70800*/  IMAD.WIDE R186, R0, 0x4, R180 ;  /* 0x0000000400ba7825 */ /* 0x008fe200078e02b4 */
[----:B------:R-:W3:Y:S01]  /*70810*/  LDL.LU R251, [R1+0x21a4] ;  /* 0x0021a40001fb7983 */ /* 0x000ee20000300800 */
[----:B------:R-:W-:-:S03]  /*70820*/  IADD3 R190, R123, 0x32, RZ ;  /* 0x000000327bbe7810 */ /* 0x000fc60007ffe0ff */
[----:B------:R-:W-:Y:S01]  /*70830*/  @P3 STG.E [R186.64], R194 ;  /* 0x000000c2ba003986 */ /* 0x000fe2000c101904 */
[----:B------:R-:W-:-:S03]  /*70840*/  ISETP.LT.AND P4, PT, R227, c[0x0][0x178], !P6 ;  /* 0x00005e00e3007a0c */ /* 0x000fc60007781270 */
[----:B------:R-:W4:Y:S04]  /*70850*/  LDL.LU R246, [R1+0x1c] ;  /* 0x00001c0001f67983 */ /* 0x000f280000300800 */
[----:B------:R1:W-:Y:S01]  /*70860*/  @P0 STG.E [R184.64], R195 ;  /* 0x000000c3b8000986 */ /* 0x0003e2000c101904 */
[----:B------:R-:W-:-:S03]  /*70870*/  ISETP.GE.AND P3, PT, R190, c[0x0][0x17c], PT ;  /* 0x00005f00be007a0c */ /* 0x000fc60003f66270 */
[----:B------:R-:W3:Y:S01]  /*70880*/  LDL.LU R191, [R1+0x38] ;  /* 0x0000380001bf7983 */ /* 0x000ee20000300800 */
[----:B------:R-:W-:-:S03]  /*70890*/  ISETP.LT.AND P5, PT, R158, c[0x0][0x178], !P6 ;  /* 0x00005e009e007a0c */ /* 0x000fc600077a1270 */
[----:B------:R-:W3:Y:S01]  /*708a0*/  LDL.LU R190, [R1+0xa8] ;  /* 0x0000a80001be7983 */ /* 0x000ee20000300800 */
[----:B-1----:R-:W-:-:S05]  /*708b0*/  IMAD.WIDE R184, R0, 0x4, R4 ;  /* 0x0000000400b87825 */ /* 0x002fca00078e0204 */
[----:B--2---:R1:W-:Y:S01]  /*708c0*/  @P1 STG.E [R184.64], R250 ;  /* 0x000000fab8001986 */ /* 0x0043e2000c101904 */
[----:B------:R-:W-:-:S03]  /*708d0*/  IMAD.WIDE R186, R3, 0x4, R182 ;  /* 0x0000000403ba7825 */ /* 0x000fc600078e02b6 */
[----:B-1----:R-:W2:Y:S01]  /*708e0*/  LDL.LU R250, [R1+0x6d8] ;  /* 0x0006d80001fa7983 */ /* 0x002ea20000300800 */
[----:B------:R-:W-:-:S03]  /*708f0*/  IMAD.WIDE R188, R3, 0x4, R180 ;  /* 0x0000000403bc7825 */ /* 0x000fc600078e02b4 */
[----:B------:R1:W-:Y:S04]  /*70900*/  @P4 STG.E [R186.64], R245 ;  /* 0x000000f5ba004986 */ /* 0x0003e8000c101904 */
[----:B------:R-:W2:Y:S04]  /*70910*/  LDL.LU R192, [R1+0x8] ;  /* 0x0000080001c07983 */ /* 0x000ea80000300800 */
[----:B------:R1:W-:Y:S04]  /*70920*/  @P5 STG.E [R188.64], R244 ;  /* 0x000000f4bc005986 */ /* 0x0003e8000c101904 */
[----:B-1----:R-:W2:Y:S04]  /*70930*/  LDL.LU R245, [R1+0x6dc] ;  /* 0x0006dc0001f57983 */ /* 0x002ea80000300800 */
[----:B------:R-:W2:Y:S04]  /*70940*/  LDL.LU R244, [R1+0xac] ;  /* 0x0000ac0001f47983 */ /* 0x000ea80000300800 */
[----:B------:R-:W2:Y:S01]  /*70950*/  LDL.LU R195, [R1+0x3c] ;  /* 0x00003c0001c37983 */ /* 0x000ea20000300800 */
[----:B------:R-:W-:-:S02]  /*70960*/  ISETP.LT.AND P0, PT, R159, c[0x0][0x178], !P6 ;  /* 0x00005e009f007a0c */ /* 0x000fc40007701270 */
[----:B------:R-:W-:Y:S01]  /*70970*/  ISETP.LT.AND P6, PT, R119, c[0x0][0x178], !P6 ;  /* 0x00005e0077007a0c */ /* 0x000fe200077c1270 */
[----:B------:R-:W-:Y:S01]  /*70980*/  IMAD.WIDE R184, R3, 0x4, R6 ;  /* 0x0000000403b87825 */ /* 0x000fe200078e0206 */
[----:B------:R-:W-:Y:S02]  /*70990*/  ISETP.LT.AND P5, PT, R227, c[0x0][0x178], !P3 ;  /* 0x00005e00e3007a0c */ /* 0x000fe40005fa1270 */
[----:B------:R-:W-:Y:S01]  /*709a0*/  ISETP.LT.AND P1, PT, R158, c[0x0][0x178], !P3 ;  /* 0x00005e009e007a0c */ /* 0x000fe20005f21270 */
[----:B------:R-:W-:Y:S01]  /*709b0*/  IMAD.WIDE R186, R3, 0x4, R4 ;  /* 0x0000000403ba7825 */ /* 0x000fe200078e0204 */
[----:B------:R-:W-:Y:S02]  /*709c0*/  IADD3 R188, R123, 0x36, RZ ;  /* 0x000000367bbc7810 */ /* 0x000fe40007ffe0ff */
[----:B------:R-:W-:Y:S02]  /*709d0*/  IADD3 R0, R3, c[0x0][0x198], RZ ;  /* 0x0000660003007a10 */ /* 0x000fe40007ffe0ff */
[----:B------:R-:W-:-:S02]  /*709e0*/  ISETP.LT.AND P4, PT, R159, c[0x0][0x178], !P3 ;  /* 0x00005e009f007a0c */ /* 0x000fc40005f81270 */
[----:B------:R-:W-:Y:S02]  /*709f0*/  ISETP.LT.AND P3, PT, R119, c[0x0][0x178], !P3 ;  /* 0x00005e0077007a0c */ /* 0x000fe40005f61270 */
[----:B------:R-:W-:Y:S01]  /*70a00*/  IADD3 R3, R0, c[0x0][0x198], RZ ;  /* 0x0000660000037a10 */ /* 0x000fe20007ffe0ff */
[----:B----4-:R1:W-:Y:S01]  /*70a10*/  @P0 STG.E [R184.64], R246 ;  /* 0x000000f6b8000986 */ /* 0x0103e2000c101904 */
[----:B------:R-:W-:Y:S01]  /*70a20*/  ISETP.GE.AND P0, PT, R188, c[0x0][0x17c], PT ;  /* 0x00005f00bc007a0c */ /* 0x000fe20003f06270 */
[----:B------:R-:W-:Y:S02]  /*70a30*/  IMAD.WIDE R188, R0, 0x4, R182 ;  /* 0x0000000400bc7825 */ /* 0x000fe400078e02b6 */
[----:B---3--:R3:W-:Y:S01]  /*70a40*/  @P6 STG.E [R186.64], R251 ;  /* 0x000000fbba006986 */ /* 0x0087e2000c101904 */
[----:B------:R-:W-:-:S03]  /*70a50*/  ISETP.LT.AND P6, PT, R227, c[0x0][0x178], !P2 ;  /* 0x00005e00e3007a0c */ /* 0x000fc600057c1270 */
[----:B-1----:R-:W4:Y:S01]  /*70a60*/  LDL.LU R246, [R1+0xc] ;  /* 0x00000c0001f67983 */ /* 0x002f220000300800 */
[----:B------:R-:W-:-:S03]  /*70a70*/  IMAD.WIDE R184, R0, 0x4, R180 ;  /* 0x0000000400b87825 */ /* 0x000fc600078e02b4 */
[----:B------:R-:W4:Y:S01]  /*70a80*/  LDL.LU R249, [R1+0x708] ;  /* 0x0007080001f97983 */ /* 0x000f220000300800 */
[----:B---3--:R-:W-:-:S03]  /*70a90*/  IMAD.WIDE R186, R0, 0x4, R6 ;  /* 0x0000000400ba7825 */ /* 0x008fc600078e0206 */
[----:B------:R-:W3:Y:S04]  /*70aa0*/  LDL.LU R248, [R1+0x3b8] ;  /* 0x0003b80001f87983 */ /* 0x000ee80000300800 */
[----:B------:R-:W3:Y:S04]  /*70ab0*/  LDL.LU R193, [R1+0x68] ;  /* 0x0000680001c17983 */ /* 0x000ee80000300800 */
[----:B------:R-:W3:Y:S04]  /*70ac0*/  LDL.LU R194, [R1+0x28] ;  /* 0x0000280001c27983 */ /* 0x000ee80000300800 */
[----:B--2---:R-:W-:Y:S01]  /*70ad0*/  @P5 STG.E [R188.64], R250 ;  /* 0x000000fabc005986 */ /* 0x004fe2000c101904 */
[----:B------:R-:W-:-:S03]  /*70ae0*/  ISETP.LT.AND P5, PT, R158, c[0x0][0x178], !P2 ;  /* 0x00005e009e007a0c */ /* 0x000fc600057a1270 */
[----:B------:R1:W-:Y:S01]  /*70af0*/  @P1 STG.E [R184.64], R190 ;  /* 0x000000beb8001986 */ /* 0x0003e2000c101904 */
[----:B------:R-:W-:-:S03]  /*70b00*/  ISETP.LT.AND P1, PT, R159, c[0x0][0x178], !P2 ;  /* 0x00005e009f007a0c */ /* 0x000fc60005721270 */
[----:B------:R2:W-:Y:S01]  /*70b10*/  @P4 STG.E [R186.64], R191 ;  /* 0x000000bfba004986 */ /* 0x0005e2000c101904 */
[----:B-1----:R-:W-:-:S04]  /*70b20*/  IMAD.WIDE R184, R0, 0x4, R4 ;  /* 0x0000000400b87825 */ /* 0x002fc800078e0204 */
[C---:B--2---:R-:W-:Y:S01]  /*70b30*/  IMAD.WIDE R186, R3.reuse, 0x4, R182 ;  /* 0x0000000403ba7825 */ /* 0x044fe200078e02b6 */
[----:B------:R-:W-:Y:S03]  /*70b40*/  @P3 STG.E [R184.64], R192 ;  /* 0x000000c0b8003986 */ /* 0x000fe6000c101904 */
[C---:B------:R-:W-:Y:S01]  /*70b50*/  IMAD.WIDE R188, R3.reuse, 0x4, R180 ;  /* 0x0000000403bc7825 */ /* 0x040fe200078e02b4 */
[----:B------:R1:W-:Y:S04]  /*70b60*/  @P6 STG.E [R186.64], R245 ;  /* 0x000000f5ba006986 */ /* 0x0003e8000c101904 */
[----:B------:R2:W-:Y:S04]  /*70b70*/  @P5 STG.E [R188.64], R244 ;  /* 0x000000f4bc005986 */ /* 0x0005e8000c101904 */
[----:B-1----:R-:W3:Y:S01]  /*70b80*/  LDL.LU R245, [R1+0x70c] ;  /* 0x00070c0001f57983 */ /* 0x002ee20000300800 */
[----:B------:R-:W-:-:S03]  /*70b90*/  IMAD.WIDE R186, R3, 0x4, R6 ;  /* 0x0000000403ba7825 */ /* 0x000fc600078e0206 */
[----:B--2---:R-:W3:Y:S04]  /*70ba0*/  LDL.LU R244, [R1+0x3bc] ;  /* 0x0003bc0001f47983 */ /* 0x004ee80000300800 */
[----:B------:R1:W-:Y:S04]  /*70bb0*/  @P1 STG.E [R186.64], R195 ;  /* 0x000000c3ba001986 */ /* 0x0003e8000c101904 */
[----:B-1----:R-:W3:Y:S01]  /*70bc0*/  LDL.LU R195, [R1+0x6c] ;  /* 0x00006c0001c37983 */ /* 0x002ee20000300800 */
[----:B------:R-:W-:-:S04]  /*70bd0*/  IADD3 R190, R123, 0x34, RZ ;  /* 0x000000347bbe7810 */ /* 0x000fc80007ffe0ff */
[----:B------:R-:W-:Y:S02]  /*70be0*/  ISETP.GE.AND P4, PT, R190, c[0x0][0x17c], PT ;  /* 0x00005f00be007a0c */ /* 0x000fe40003f86270 */
[----:B------:R-:W-:Y:S02]  /*70bf0*/  ISETP.LT.AND P2, PT, R119, c[0x0][0x178], !P2 ;  /* 0x00005e0077007a0c */ /* 0x000fe40005741270 */
[----:B------:R-:W-:Y:S02]  /*70c00*/  ISETP.LT.AND P6, PT, R227, c[0x0][0x178], !P4 ;  /* 0x00005e00e3007a0c */ /* 0x000fe400067c1270 */
[----:B------:R-:W-:Y:S02]  /*70c10*/  IADD3 R0, R3, c[0x0][0x198], RZ ;  /* 0x0000660003007a10 */ /* 0x000fe40007ffe0ff */
[----:B------:R-:W-:Y:S02]  /*70c20*/  ISETP.LT.AND P3, PT, R158, c[0x0][0x178], !P4 ;  /* 0x00005e009e007a0c */ /* 0x000fe40006761270 */
[----:B------:R-:W-:Y:S01]  /*70c30*/  ISETP.LT.AND P5, PT, R159, c[0x0][0x178], !P4 ;  /* 0x00005e009f007a0c */ /* 0x000fe200067a1270 */
[----:B------:R-:W-:Y:S01]  /*70c40*/  IMAD.WIDE R184, R3, 0x4, R4 ;  /* 0x0000000403b87825 */ /* 0x000fe200078e0204 */
[----:B------:R-:W-:-:S02]  /*70c50*/  IADD3 R190, R123, 0x35, RZ ;  /* 0x000000357bbe7810 */ /* 0x000fc40007ffe0ff */
[----:B------:R-:W-:Y:S01]  /*70c60*/  ISETP.LT.AND P4, PT, R119, c[0x0][0x178], !P4 ;  /* 0x00005e0077007a0c */ /* 0x000fe20006781270 */
[----:B------:R-:W-:Y:S01]  /*70c70*/  IMAD.WIDE R188, R0, 0x4, R182 ;  /* 0x0000000400bc7825 */ /* 0x000fe200078e02b6 */
[----:B------:R-:W-:-:S03]  /*70c80*/  ISETP.GE.AND P1, PT, R190, c[0x0][0x17c], PT ;  /* 0x00005f00be007a0c */ /* 0x000fc60003f26270 */
[C---:B------:R-:W-:Y:S01]  /*70c90*/  IMAD.WIDE R186, R0.reuse, 0x4, R180 ;  /* 0x0000000400ba7825 */ /* 0x040fe200078e02b4 */
[----:B------:R-:W-:Y:S01]  /*70ca0*/  IADD3 R3, R0, c[0x0][0x198], RZ ;  /* 0x0000660000037a10 */ /* 0x000fe20007ffe0ff */
[----:B----4-:R1:W-:Y:S01]  /*70cb0*/  @P2 STG.E [R184.64], R246 ;  /* 0x000000f6b8002986 */ /* 0x0103e2000c101904 */
[----:B------:R-:W-:-:S03]  /*70cc0*/  ISETP.LT.AND P2, PT, R227, c[0x0][0x178], !P1 ;  /* 0x00005e00e3007a0c */ /* 0x000fc60004f41270 */
[----:B------:R4:W-:Y:S04]  /*70cd0*/  @P6 STG.E [R188.64], R249 ;  /* 0x000000f9bc006986 */ /* 0x0009e8000c101904 */
[----:B---3--:R3:W-:Y:S01]  /*70ce0*/  @P3 STG.E [R186.64], R248 ;  /* 0x000000f8ba003986 */ /* 0x0087e2000c101904 */
[----:B-1----:R-:W-:-:S03]  /*70cf0*/  IMAD.WIDE R184, R0, 0x4, R6 ;  /* 0x0000000400b87825 */ /* 0x002fc600078e0206 */
[----:B------:R-:W2:Y:S01]  /*70d00*/  LDL.LU R246, [R1+0x2c] ;  /* 0x00002c0001f67983 */ /* 0x000ea20000300800 */
[----:B----4-:R-:W-:-:S03]  /*70d10*/  IMAD.WIDE R188, R0, 0x4, R4 ;  /* 0x0000000400bc7825 */ /* 0x010fc600078e0204 */
[----:B------:R1:W-:Y:S01]  /*70d20*/  @P5 STG.E [R184.64], R193 ;  /* 0x000000c1b8005986 */ /* 0x0003e2000c101904 */
[----:B------:R-:W-:-:S03]  /*70d30*/  ISETP.LT.AND P3, PT, R158, c[0x0][0x178], !P1 ;  /* 0x00005e009e007a0c */ /* 0x000fc60004f61270 */
[----:B------:R-:W-:Y:S01]  /*70d40*/  @P4 STG.E [R188.64], R194 ;  /* 0x000000c2bc004986 */ /* 0x000fe2000c101904 */
[----:B------:R-:W-:Y:S01]  /*70d50*/  ISETP.LT.AND P4, PT, R159, c[0x0][0x178], !P1 ;  /* 0x00005e009f007a0c */ /* 0x000fe20004f81270 */
[C---:B---3--:R-:W-:Y:S02]  /*70d60*/  IMAD.WIDE R186, R3.reuse, 0x4, R180 ;  /* 0x0000000403ba7825 */ /* 0x048fe400078e02b4 */
[----:B------:R-:W3:Y:S02]  /*70d70*/  LDL.LU R251, [R1+0xe8] ;  /* 0x0000e80001fb7983 */ /* 0x000ee40000300800 */
[C---:B-1----:R-:W-:Y:S02]  /*70d80*/  IMAD.WIDE R184, R3.reuse, 0x4, R182 ;  /* 0x0000000403b87825 */ /* 0x042fe400078e02b6 */
[----:B------:R-:W4:Y:S01]  /*70d90*/  LDL.LU R250, [R1+0x48] ;  /* 0x0000480001fa7983 */ /* 0x000f220000300800 */
[----:B------:R-:W-:-:S03]  /*70da0*/  IADD3 R0, R3, c[0x0][0x198], RZ ;  /* 0x0000660003007a10 */ /* 0x000fc60007ffe0ff */
[----:B------:R-:W3:Y:S04]  /*70db0*/  LDL.LU R192, [R1+0x74c] ;  /* 0x00074c0001c07983 */ /* 0x000ee80000300800 */
[----:B------:R1:W-:Y:S04]  /*70dc0*/  @P2 STG.E [R184.64], R245 ;  /* 0x000000f5b8002986 */ /* 0x0003e8000c101904 */
[----:B------:R1:W-:Y:S02]  /*70dd0*/  @P3 STG.E [R186.64], R244 ;  /* 0x000000f4ba003986 */ /* 0x0003e4000c101904 */
[----:B-1----:R-:W-:-:S02]  /*70de0*/  IMAD.WIDE R184, R3, 0x4, R6 ;  /* 0x0000000403b87825 */ /* 0x002fc400078e0206 */
[----:B------:R-:W3:Y:S02]  /*70df0*/  LDL.LU R245, [R1+0x6ec] ;  /* 0x0006ec0001f57983 */ /* 0x000ee40000300800 */
[----:B------:R-:W-:Y:S02]  /*70e00*/  IMAD.WIDE R186, R3, 0x4, R4 ;  /* 0x0000000403ba7825 */ /* 0x000fe400078e0204 */
[----:B------:R-:W3:Y:S04]  /*70e10*/  LDL.LU R244, [R1+0xec] ;  /* 0x0000ec0001f47983 */ /* 0x000ee80000300800 */
[----:B------:R-:W3:Y:S04]  /*70e20*/  LDL.LU R3, [R1+0x6e8] ;  /* 0x0006e80001037983 */ /* 0x000ee80000300800 */
[----:B------:R1:W-:Y:S04]  /*70e30*/  @P4 STG.E [R184.64], R195 ;  /* 0x000000c3b8004986 */ /* 0x0003e8000c101904 */
[----:B-1----:R-:W3:Y:S01]  /*70e40*/  LDL.LU R185, [R1+0x748] ;  /* 0x0007480001b97983 */ /* 0x002ee20000300800 */
[----:B------:R-:W-:-:S02]  /*70e50*/  ISETP.LT.AND P1, PT, R119, c[0x0][0x178], !P1 ;  /* 0x00005e0077007a0c */ /* 0x000fc40004f21270 */
[----:B------:R-:W-:Y:S02]  /*70e60*/  ISETP.LT.AND P6, PT, R227, c[0x0][0x178], !P0 ;  /* 0x00005e00e3007a0c */ /* 0x000fe400047c1270 */
[----:B------:R-:W-:Y:S02]  /*70e70*/  ISETP.LT.AND P5, PT, R158, c[0x0][0x178], !P0 ;  /* 0x00005e009e007a0c */ /* 0x000fe400047a1270 */
[----:B------:R-:W-:Y:S01]  /*70e80*/  IADD3 R188, R123, 0x37, RZ ;  /* 0x000000377bbc7810 */ /* 0x000fe20007ffe0ff */
[----:B------:R-:W-:Y:S01]  /*70e90*/  IMAD.WIDE R190, R0, 0x4, R180 ;  /* 0x0000000400be7825 */ /* 0x000fe200078e02b4 */
[C---:B------:R-:W-:Y:S01]  /*70ea0*/  ISETP.LT.AND P3, PT, R159.reuse, c[0x0][0x178], !P0 ;  /* 0x00005e009f007a0c */ /* 0x040fe20004761270 */
[----:B------:R-:W4:Y:S01]  /*70eb0*/  LDL.LU R195, [R1+0x4c] ;  /* 0x00004c0001c37983 */ /* 0x000f220000300800 */
[----:B------:R-:W-:Y:S01]  /*70ec0*/  ISETP.GE.AND P2, PT, R188, c[0x0][0x17c], PT ;  /* 0x00005f00bc007a0c */ /* 0x000fe20003f46270 */
[----:B------:R-:W-:Y:S02]  /*70ed0*/  IMAD.WIDE R188, R0, 0x4, R182 ;  /* 0x0000000400bc7825 */ /* 0x000fe400078e02b6 */
[----:B------:R-:W4:Y:S01]  /*70ee0*/  LDL.LU R249, [R1+0x768] ;  /* 0x0007680001f97983 */ /* 0x000f220000300800 */
[----:B------:R-:W-:-:S03]  /*70ef0*/  ISETP.LT.AND P4, PT, R159, c[0x0][0x178], !P2 ;  /* 0x00005e009f007a0c */ /* 0x000fc60005781270 */
[----:B------:R-:W4:Y:S04]  /*70f00*/  LDL.LU R248, [R1+0x728] ;  /* 0x0007280001f87983 */ /* 0x000f280000300800 */
[----:B------:R-:W4:Y:S04]  /*70f10*/  LDL.LU R193, [R1+0x3f8] ;  /* 0x0003f80001c17983 */ /* 0x000f280000300800 */
[----:B------:R-:W4:Y:S04]  /*70f20*/  LDL.LU R194, [R1+0xc8] ;  /* 0x0000c80001c27983 */ /* 0x000f280000300800 */
[----:B--2---:R1:W-:Y:S01]  /*70f30*/  @P1 STG.E [R186.64], R246 ;  /* 0x000000f6ba001986 */ /* 0x0043e2000c101904 */
[----:B------:R-:W-:-:S02]  /*70f40*/  ISETP.LT.AND P1, PT, R119, c[0x0][0x178], !P0 ;  /* 0x00005e0077007a0c */ /* 0x000fc40004721270 */
[----:B-1----:R-:W-:Y:S01]  /*70f50*/  IADD3 R186, R123, 0x39, RZ ;  /* 0x000000397bba7810 */ /* 0x002fe20007ffe0ff */
[----:B------:R-:W2:Y:S03]  /*70f60*/  LDL.LU R246, [R1+0x76c] ;  /* 0x00076c0001f67983 */ /* 0x000ea60000300800 */
[----:B------:R-:W-:Y:S01]  /*70f70*/  ISETP.GE.AND P0, PT, R186, c[0x0][0x17c], PT ;  /* 0x00005f00ba007a0c */ /* 0x000fe20003f06270 */
[----:B---3--:R1:W-:Y:S01]  /*70f80*/  @P6 STG.E [R188.64], R185 ;  /* 0x000000b9bc006986 */ /* 0x0083e2000c101904 */
[----:B------:R-:W-:-:S03]  /*70f90*/  ISETP.LT.AND P6, PT, R227, c[0x0][0x178], !P2 ;  /* 0x00005e00e3007a0c */ /* 0x000fc600057c1270 */
[----:B------:R3:W-:Y:S01]  /*70fa0*/  @P5 STG.E [R190.64], R3 ;  /* 0x00000003be005986 */ /* 0x0007e2000c101904 */
[----:B------:R-:W-:Y:S01]  /*70fb0*/  ISETP.LT.AND P5, PT, R158, c[0x0][0x178], !P2 ;  /* 0x00005e009e007a0c */ /* 0x000fe200057a1270 */
[C---:B-1----:R-:W-:Y:S01]  /*70fc0*/  IMAD.WIDE R184, R0.reuse, 0x4, R6 ;  /* 0x0000000400b87825 */ /* 0x042fe200078e0206 */
[----:B------:R-:W-:Y:S02]  /*70fd0*/  IADD3 R188, R123, 0x38, RZ ;  /* 0x000000387bbc7810 */ /* 0x000fe40007ffe0ff */
[----:B---3--:R-:W-:Y:S02]  /*70fe0*/  IADD3 R3, R0, c[0x0][0x198], RZ ;  /* 0x0000660000037a10 */ /* 0x008fe40007ffe0ff */
[----:B------:R1:W-:Y:S01]  /*70ff0*/  @P3 STG.E [R184.64], R251 ;  /* 0x000000fbb8003986 */ /* 0x0003e2000c101904 */
[----:B------:R-:W-:Y:S02]  /*71000*/  ISETP.GE.AND P3, PT, R188, c[0x0][0x17c], PT ;  /* 0x00005f00bc007a0c */ /* 0x000fe40003f66270 */
[----:B------:R-:W-:-:S04]  /*71010*/  IMAD.WIDE R186, R3, 0x4, R182 ;  /* 0x0000000403ba7825 */ /* 0x000fc800078e02b6 */
[----:B------:R-:W-:-:S04]  /*71020*/  IMAD.WIDE R188, R3, 0x4, R180 ;  /* 0x0000000403bc7825 */ /* 0x000fc800078e02b4 */
[----:B-1----:R-:W-:-:S04]  /*71030*/  IMAD.WIDE R184, R0, 0x4, R4 ;  /* 0x0000000400b87825 */ /* 0x002fc800078e0204 */
[----:B------:R-:W-:Y:S01]  /*71040*/  IMAD.WIDE R190, R3, 0x4, R6 ;  /* 0x0000000403be7825 */ /* 0x000fe200078e0206 */
[----:B----4-:R-:W-:Y:S04]  /*71050*/  @P1 STG.E [R184.64], R250 ;  /* 0x000000fab8001986 */ /* 0x010fe8000c101904 */
[----:B------:R-:W-:Y:S04]  /*71060*/  @P6 STG.E [R186.64], R192 ;  /* 0x000000c0ba006986 */ /* 0x000fe8000c101904 */
[----:B------:R1:W-:Y:S04]  /*71070*/  @P5 STG.E [R188.64], R245 ;  /* 0x000000f5bc005986 */ /* 0x0003e8000c101904 */
[----:B------:R3:W-:Y:S04]  /*71080*/  @P4 STG.E [R190.64], R244 ;  /* 0x000000f4be004986 */ /* 0x0007e8000c101904 */
[----:B-1----:R-:W4:Y:S04]  /*71090*/  LDL.LU R245, [R1+0x72c] ;  /* 0x00072c0001f57983 */ /* 0x002f280000300800 */
[----:B---3--:R-:W3:Y:S01]  /*710a0*/  LDL.LU R244, [R1+0x3fc] ;  /* 0x0003fc0001f47983 */ /* 0x008ee20000300800 */
[----:B------:R-:W-:-:S02]  /*710b0*/  ISETP.LT.AND P2, PT, R119, c[0x0][0x178], !P2 ;  /* 0x00005e0077007a0c */ /* 0x000fc40005741270 */
[----:B------:R-:W-:Y:S02]  /*710c0*/  ISETP.LT.AND P4, PT, R227, c[0x0][0x178], !P3 ;  /* 0x00005e00e3007a0c */ /* 0x000fe40005f81270 */
        /* <DEDUP_REMOVED lines=11> */
[----:B------:R-:W-:-:S03]  /*71180*/  ISETP.GE.AND P2, PT, R0, c[0x0][0x17c], PT ;  /* 0x00005f0000007a0c */ /* 0x000fc60003f46270 */
[----:B------:R1:W-:Y:S01]  /*71190*/  @P6 STG.E [R188.64], R248 ;  /* 0x000000f8bc006986 */ /* 0x0003e2000c101904 */
[----:B------:R-:W-:Y:S02]  /*711a0*/  ISETP.LT.AND P6, PT, R158, c[0x0][0x178], !P0 ;  /* 0x00005e009e007a0c */ /* 0x000fe400047c1270 */
[----:B------:R-:W-:Y:S01]  /*711b0*/  ISETP.LT.AND P4, PT, R159, c[0x0][0x178], !P0 ;  /* 0x00005e009f007a0c */ /* 0x000fe20004781270 */
[C---:B-1----:R-:W-:Y:S01]  /*711c0*/  IMAD.WIDE R184, R190.reuse, 0x4, R6 ;  /* 0x00000004beb87825 */ /* 0x042fe200078e0206 */
[C---:B------:R-:W-:Y:S01]  /*711d0*/  IADD3 R0, R190.reuse, c[0x0][0x198], RZ ;  /* 0x00006600be007a10 */ /* 0x040fe20007ffe0ff */
[----:B------:R-:W3:Y:S02]  /*711e0*/  LDL.LU R195, [R1+0xcc] ;  /* 0x0000cc0001c37983 */ /* 0x000ee40000300800 */
[----:B------:R-:W-:Y:S02]  /*711f0*/  IMAD.WIDE R186, R190, 0x4, R4 ;  /* 0x00000004beba7825 */ /* 0x000fe400078e0204 */
[----:B------:R1:W-:Y:S02]  /*71200*/  @P3 STG.E [R184.64], R193 ;  /* 0x000000c1b8003986 */ /* 0x0003e4000c101904 */
[----:B------:R-:W-:-:S02]  /*71210*/  IMAD.WIDE R188, R0, 0x4, R182 ;  /* 0x0000000400bc7825 */ /* 0x000fc400078e02b6 */
[----:B------:R1:W-:Y:S01]  /*71220*/  @P1 STG.E [R186.64], R194 ;  /* 0x000000c2ba001986 */ /* 0x0003e2000c101904 */
[----:B------:R-:W-:-:S03]  /*71230*/  IADD3 R3, R123, 0x3d, RZ ;  /* 0x0000003d7b037810 */ /* 0x000fc60007ffe0ff */
[----:B------:R-:W3:Y:S01]  /*71240*/  LDL.LU R191, [R1+0x758] ;  /* 0x0007580001bf7983 */ /* 0x000ee20000300800 */
[----:B-1----:R-:W-:-:S03]  /*71250*/  IMAD.WIDE R184, R0, 0x4, R180 ;  /* 0x0000000400b87825 */ /* 0x002fc600078e02b4 */
[----:B------:R-:W3:Y:S01]  /*71260*/  LDL.LU R251, [R1+0x6f8] ;  /* 0x0006f80001fb7983 */ /* 0x000ee20000300800 */
[----:B------:R-:W-:-:S03]  /*71270*/  IMAD.WIDE R186, R0, 0x4, R6 ;  /* 0x0000000400ba7825 */ /* 0x000fc600078e0206 */
[----:B------:R-:W3:Y:S01]  /*71280*/  LDL.LU R249, [R1+0x188] ;  /* 0x0001880001f97983 */ /* 0x000ee20000300800 */
[----:B------:R-:W-:-:S03]  /*71290*/  ISETP.LT.AND P1, PT, R119, c[0x0][0x178], !P0 ;  /* 0x00005e0077007a0c */ /* 0x000fc60004721270 */
[----:B------:R-:W3:Y:S01]  /*712a0*/  LDL.LU R248, [R1+0x79c] ;  /* 0x00079c0001f87983 */ /* 0x000ee20000300800 */
[----:B------:R-:W-:Y:S02]  /*712b0*/  ISETP.GE.AND P0, PT, R3, c[0x0][0x17c], PT ;  /* 0x00005f0003007a0c */ /* 0x000fe40003f06270 */
[C---:B------:R-:W-:Y:S01]  /*712c0*/  IADD3 R3, R0.reuse, c[0x0][0x198], RZ ;  /* 0x0000660000037a10 */ /* 0x040fe20007ffe0ff */
[----:B--2---:R1:W-:Y:S04]  /*712d0*/  @P5 STG.E [R188.64], R246 ;  /* 0x000000f6bc005986 */ /* 0x0043e8000c101904 */
[----:B-1----:R-:W2:Y:S04]  /*712e0*/  LDL.LU R246, [R1+0x75c] ;  /* 0x00075c0001f67983 */ /* 0x002ea80000300800 */
[----:B----4-:R1:W-:Y:S04]  /*712f0*/  @P6 STG.E [R184.64], R245 ;  /* 0x000000f5b8006986 */ /* 0x0103e8000c101904 */
[----:B---3--:R3:W-:Y:S04]  /*71300*/  @P4 STG.E [R186.64], R244 ;  /* 0x000000f4ba004986 */ /* 0x0087e8000c101904 */
[----:B-1----:R-:W4:Y:S01]  /*71310*/  LDL.LU R245, [R1+0x6fc] ;  /* 0x0006fc0001f57983 */ /* 0x002f220000300800 */
[----:B------:R-:W-:-:S03]  /*71320*/  IMAD.WIDE R184, R0, 0x4, R4 ;  /* 0x0000000400b87825 */ /* 0x000fc600078e0204 */
[----:B---3--:R-:W3:Y:S04]  /*71330*/  LDL.LU R244, [R1+0x18c] ;  /* 0x00018c0001f47983 */ /* 0x008ee80000300800 */
[----:B------:R-:W2:Y:S01]  /*71340*/  LDL.LU R0, [R1+0x798] ;  /* 0x0007980001007983 */ /* 0x000ea20000300800 */
[----:B------:R-:W-:Y:S02]  /*71350*/  ISETP.LT.AND P3, PT, R227, c[0x0][0x178], !P2 ;  /* 0x00005e00e3007a0c */ /* 0x000fe40005761270 */
[----:B------:R-:W-:Y:S01]  /*71360*/  ISETP.LT.AND P5, PT, R158, c[0x0][0x178], !P2 ;  /* 0x00005e009e007a0c */ /* 0x000fe200057a1270 */
[----:B------:R-:W-:Y:S01]  /*71370*/  IMAD.WIDE R186, R3, 0x4, R182 ;  /* 0x0000000403ba7825 */ /* 0x000fe200078e02b6 */
[----:B------:R-:W-:Y:S01]  /*71380*/  IADD3 R190, R123, 0x3b, RZ ;  /* 0x0000003b7bbe7810 */ /* 0x000fe20007ffe0ff */
[----:B------:R-:W3:Y:S01]  /*71390*/  LDL.LU R250, [R1+0x7c8] ;  /* 0x0007c80001fa7983 */ /* 0x000ee20000300800 */
[----:B------:R-:W-:Y:S01]  /*713a0*/  ISETP.LT.AND P6, PT, R159, c[0x0][0x178], !P2 ;  /* 0x00005e009f007a0c */ /* 0x000fe200057c1270 */
[----:B------:R-:W-:Y:S01]  /*713b0*/  IMAD.WIDE R188, R3, 0x4, R180 ;  /* 0x0000000403bc7825 */ /* 0x000fe200078e02b4 */
[----:B------:R-:W-:Y:S01]  /*713c0*/  ISETP.GE.AND P4, PT, R190, c[0x0][0x17c], PT ;  /* 0x00005f00be007a0c */ /* 0x000fe20003f86270 */
[----:B------:R-:W3:Y:S01]  /*713d0*/  LDL.LU R192, [R1+0x788] ;  /* 0x0007880001c07983 */ /* 0x000ee20000300800 */
[----:B------:R-:W-:-:S03]  /*713e0*/  ISETP.LT.AND P2, PT, R119, c[0x0][0x178], !P2 ;  /* 0x00005e0077007a0c */ /* 0x000fc60005741270 */
        /* <DEDUP_REMOVED lines=9> */
[----:B------:R-:W-:-:S03]  /*71480*/  ISETP.LT.AND P5, PT, R227, c[0x0][0x178], !P4 ;  /* 0x00005e00e3007a0c */ /* 0x000fc600067a1270 */
[----:B------:R4:W-:Y:S01]  /*71490*/  @P6 STG.E [R184.64], R251 ;  /* 0x000000fbb8006986 */ /* 0x0009e2000c101904 */
[----:B-1----:R-:W-:Y:S02]  /*714a0*/  IADD3 R0, R3, c[0x0][0x198], RZ ;  /* 0x0000660003007a10 */ /* 0x002fe40007ffe0ff */
[----:B------:R-:W-:Y:S01]  /*714b0*/  IADD3 R186, R123, 0x3c, RZ ;  /* 0x0000003c7bba7810 */ /* 0x000fe20007ffe0ff */
[----:B--2---:R-:W-:-:S03]  /*714c0*/  IMAD.WIDE R190, R3, 0x4, R4 ;  /* 0x0000000403be7825 */ /* 0x004fc600078e0204 */
[----:B------:R-:W-:Y:S01]  /*714d0*/  ISETP.GE.AND P6, PT, R186, c[0x0][0x17c], PT ;  /* 0x00005f00ba007a0c */ /* 0x000fe20003fc6270 */
[C---:B----4-:R-:W-:Y:S01]  /*714e0*/  IMAD.WIDE R184, R0.reuse, 0x4, R182 ;  /* 0x0000000400b87825 */ /* 0x050fe200078e02b6 */
[----:B------:R-:W-:Y:S03]  /*714f0*/  @P2 STG.E [R190.64], R249 ;  /* 0x000000f9be002986 */ /* 0x000fe6000c101904 */
[C---:B------:R-:W-:Y:S01]  /*71500*/  IMAD.WIDE R186, R0.reuse, 0x4, R180 ;  /* 0x0000000400ba7825 */ /* 0x040fe200078e02b4 */
[----:B------:R-:W-:Y:S03]  /*71510*/  @P5 STG.E [R184.64], R248 ;  /* 0x000000f8b8005986 */ /* 0x000fe6000c101904 */
[C---:B------:R-:W-:Y:S01]  /*71520*/  IMAD.WIDE R188, R0.reuse, 0x4, R6 ;  /* 0x0000000400bc7825 */ /* 0x040fe200078e0206 */
[----:B------:R1:W-:Y:S04]  /*71530*/  @P3 STG.E [R186.64], R246 ;  /* 0x000000f6ba003986 */ /* 0x0003e8000c101904 */
[----:B------:R2:W-:Y:S04]  /*71540*/  @P1 STG.E [R188.64], R245 ;  /* 0x000000f5bc001986 */ /* 0x0005e8000c101904 */
[----:B-1----:R-:W4:Y:S04]  /*71550*/  LDL.LU R246, [R1+0x78c] ;  /* 0x00078c0001f67983 */ /* 0x002f280000300800 */
[----:B--2---:R-:W2:Y:S01]  /*71560*/  LDL.LU R245, [R1+0x73c] ;  /* 0x00073c0001f57983 */ /* 0x004ea20000300800 */
[----:B------:R-:W-:Y:S01]  /*71570*/  ISETP.LT.AND P4, PT, R119, c[0x0][0x178], !P4 ;  /* 0x00005e0077007a0c */ /* 0x000fe20006781270 */
[----:B------:R-:W-:-:S12]  /*71580*/  IMAD.WIDE R190, R0, 0x4, R4 ;  /* 0x0000000400be7825 */ /* 0x000fd800078e0204 */
[----:B---3--:R1:W-:Y:S04]  /*71590*/  @P4 STG.E [R190.64], R244 ;  /* 0x000000f4be004986 */ /* 0x0083e8000c101904 */
[----:B-1----:R-:W3:Y:S01]  /*715a0*/  LDL.LU R244, [R1+0x53c] ;  /* 0x00053c0001f47983 */ /* 0x002ee20000300800 */
[----:B------:R-:W-:Y:S02]  /*715b0*/  ISETP.LT.AND P2, PT, R227, c[0x0][0x178], !P6 ;  /* 0x00005e00e3007a0c */ /* 0x000fe40007741270 */
[----:B------:R-:W-:Y:S01]  /*715c0*/  ISETP.LT.AND P4, PT, R158, c[0x0][0x178], !P6 ;  /* 0x00005e009e007a0c */ /* 0x000fe20007781270 */
[----:B------:R-:W3:Y:S01]  /*715d0*/  LDL.LU R249, [R1+0x7d8] ;  /* 0x0007d80001f97983 */ /* 0x000ee20000300800 */
[----:B------:R-:W-:Y:S02]  /*715e0*/  ISETP.LT.AND P3, PT, R159, c[0x0][0x178], !P6 ;  /* 0x00005e009f007a0c */ /* 0x000fe40007761270 */
[----:B------:R-:W-:Y:S01]  /*715f0*/  IADD3 R3, R0, c[0x0][0x198], RZ ;  /* 0x0000660000037a10 */ /* 0x000fe20007ffe0ff */
[----:B------:R-:W3:Y:S01]  /*71600*/  LDL.LU R248, [R1+0x7a8] ;  /* 0x0007a80001f87983 */ /* 0x000ee20000300800 */
[----:B------:R-:W-:-:S03]  /*71610*/  IADD3 R0, R123, 0x3e, RZ ;  /* 0x0000003e7b007810 */ /* 0x000fc60007ffe0ff */
[----:B------:R-:W-:Y:S01]  /*71620*/  IMAD.WIDE R188, R3, 0x4, R182 ;  /* 0x0000000403bc7825 */ /* 0x000fe200078e02b6 */
[----:B------:R-:W-:-:S03]  /*71630*/  ISETP.LT.AND P6, PT, R119, c[0x0][0x178], !P6 ;  /* 0x00005e0077007a0c */ /* 0x000fc600077c1270 */
[----:B------:R-:W-:Y:S01]  /*71640*/  IMAD.WIDE R184, R3, 0x4, R180 ;  /* 0x0000000403b87825 */ /* 0x000fe200078e02b4 */
[----:B------:R-:W-:-:S03]  /*71650*/  ISETP.LT.AND P5, PT, R227, c[0x0][0x178], !P0 ;  /* 0x00005e00e3007a0c */ /* 0x000fc600047a1270 */
[C---:B------:R-:W-:Y:S01]  /*71660*/  IMAD.WIDE R186, R3.reuse, 0x4, R6 ;  /* 0x0000000403ba7825 */ /* 0x040fe200078e0206 */
[----:B------:R-:W-:Y:S01]  /*71670*/  ISETP.GE.AND P1, PT, R0, c[0x0][0x17c], PT ;  /* 0x00005f0000007a0c */ /* 0x000fe20003f26270 */
[----:B------:R1:W-:Y:S01]  /*71680*/  @P2 STG.E [R188.64], R250 ;  /* 0x000000fabc002986 */ /* 0x0003e2000c101904 */
[----:B------:R-:W-:-:S03]  /*71690*/  IADD3 R0, R3, c[0x0][0x198], RZ ;  /* 0x0000660003007a10 */ /* 0x000fc60007ffe0ff */
[----:B------:R1:W-:Y:S01]  /*716a0*/  @P4 STG.E [R184.64], R192 ;  /* 0x000000c0b8004986 */ /* 0x0003e2000c101904 */
[----:B------:R-:W-:-:S03]  /*716b0*/  ISETP.LT.AND P4, PT, R159, c[0x0][0x178], !P0 ;  /* 0x00005e009f007a0c */ /* 0x000fc60004781270 */
[----:B------:R1:W-:Y:S01]  /*716c0*/  @P3 STG.E [R186.64], R193 ;  /* 0x000000c1ba003986 */ /* 0x0003e2000c101904 */
[----:B------:R-:W-:Y:S01]  /*716d0*/  ISETP.LT.AND P3, PT, R158, c[0x0][0x178], !P0 ;  /* 0x00005e009e007a0c */ /* 0x000fe20004761270 */
[----:B-1----:R-:W-:-:S04]  /*716e0*/  IMAD.WIDE R188, R3, 0x4, R4 ;  /* 0x0000000403bc7825 */ /* 0x002fc800078e0204 */
[C---:B------:R-:W-:Y:S01]  /*716f0*/  IMAD.WIDE R184, R0.reuse, 0x4, R182 ;  /* 0x0000000400b87825 */ /* 0x040fe200078e02b6 */
[----:B------:R1:W-:Y:S03]  /*71700*/  @P6 STG.E [R188.64], R194 ;  /* 0x000000c2bc006986 */ /* 0x0003e6000c101904 */
[C---:B------:R-:W-:Y:S01]  /*71710*/  IMAD.WIDE R186, R0.reuse, 0x4, R180 ;  /* 0x0000000400ba7825 */ /* 0x040fe200078e02b4 */
[----:B------:R-:W3:Y:S04]  /*71720*/  LDL.LU R193, [R1+0x778] ;  /* 0x0007780001c17983 */ /* 0x000ee80000300800 */
[----:B------:R1:W-:Y:S04]  /*71730*/  @P5 STG.E [R184.64], R195 ;  /* 0x000000c3b8005986 */ /* 0x0003e8000c101904 */
[----:B-1----:R-:W3:Y:S01]  /*71740*/  LDL.LU R194, [R1+0x718] ;  /* 0x0007180001c27983 */ /* 0x002ee20000300800 */
[----:B------:R-:W-:-:S03]  /*71750*/  IMAD.WIDE R184, R0, 0x4, R6 ;  /* 0x0000000400b87825 */ /* 0x000fc600078e0206 */
[----:B------:R-:W3:Y:S01]  /*71760*/  LDL.LU R195, [R1+0x7dc] ;  /* 0x0007dc0001c37983 */ /* 0x000ee20000300800 */
[----:B------:R-:W-:Y:S02]  /*71770*/  ISETP.LT.AND P5, PT, R119, c[0x0][0x178], !P0 ;  /* 0x00005e0077007a0c */ /* 0x000fe400047a1270 */
[----:B------:R-:W-:-:S04]  /*71780*/  IADD3 R188, R123, 0x3f, RZ ;  /* 0x0000003f7bbc7810 */ /* 0x000fc80007ffe0ff */
[----:B------:R-:W-:Y:S01]  /*71790*/  ISETP.GE.AND P2, PT, R188, c[0x0][0x17c], PT ;  /* 0x00005f00bc007a0c */ /* 0x000fe20003f46270 */
[----:B------:R-:W-:Y:S01]  /*717a0*/  IMAD.WIDE R188, R0, 0x4, R4 ;  /* 0x0000000400bc7825 */ /* 0x000fe200078e0204 */
[----:B----4-:R1:W-:Y:S04]  /*717b0*/  @P3 STG.E [R186.64], R246 ;  /* 0x000000f6ba003986 */ /* 0x0103e8000c101904 */
[----:B--2---:R2:W-:Y:S04]  /*717c0*/  @P4 STG.E [R184.64], R245 ;  /* 0x000000f5b8004986 */ /* 0x0045e8000c101904 */
[----:B-1----:R-:W4:Y:S04]  /*717d0*/  LDL.LU R246, [R1+0x7ac] ;  /* 0x0007ac0001f67983 */ /* 0x002f280000300800 */
[----:B--2---:R-:W2:Y:S04]  /*717e0*/  LDL.LU R245, [R1+0x77c] ;  /* 0x00077c0001f57983 */ /* 0x004ea80000300800 */
[----:B---3--:R1:W-:Y:S04]  /*717f0*/  @P5 STG.E [R188.64], R244 ;  /* 0x000000f4bc005986 */ /* 0x0083e8000c101904 */
[----:B-1----:R-:W3:Y:S01]  /*71800*/  LDL.LU R244, [R1+0x71c] ;  /* 0x00071c0001f47983 */ /* 0x002ee20000300800 */
[----:B------:R-:W-:-:S02]  /*71810*/  ISETP.LT.AND P6, PT, R227, c[0x0][0x178], !P1 ;  /* 0x00005e00e3007a0c */ /* 0x000fc40004fc1270 */
[----:B------:R-:W-:Y:S01]  /*71820*/  ISETP.LT.AND P0, PT, R158, c[0x0][0x178], !P1 ;  /* 0x00005e009e007a0c */ /* 0x000fe20004f01270 */
[----:B------:R-:W3:Y:S01]  /*71830*/  LDL.LU R191, [R1+0x240] ;  /* 0x0002400001bf7983 */ /* 0x000ee20000300800 */
[----:B------:R-:W-:Y:S02]  /*71840*/  IADD3 R3, R0, c[0x0][0x198], RZ ;  /* 0x0000660000037a10 */ /* 0x000fe40007ffe0ff */
[----:B------:R-:W-:Y:S01]  /*71850*/  ISETP.LT.AND P5, PT, R159, c[0x0][0x178], !P1 ;  /* 0x00005e009f007a0c */ /* 0x000fe20004fa1270 */
[----:B------:R-:W3:Y:S01]  /*71860*/  LDL.LU R251, [R1+0x110] ;  /* 0x0001100001fb7983 */ /* 0x000ee20000300800 */
[----:B------:R-:W-:Y:S01]  /*71870*/  ISETP.LT.AND P1, PT, R119, c[0x0][0x178], !P1 ;  /* 0x00005e0077007a0c */ /* 0x000fe20004f21270 */
[----:B------:R-:W-:Y:S01]  /*71880*/  IMAD.WIDE R186, R3, 0x4, R182 ;  /* 0x0000000403ba7825 */ /* 0x000fe200078e02b6 */
[----:B------:R-:W-:Y:S01]  /*71890*/  ISETP.LT.AND P4, PT, R227, c[0x0][0x178], !P2 ;  /* 0x00005e00e3007a0c */ /* 0x000fe20005781270 */
[----:B------:R-:W3:Y:S02]  /*718a0*/  LDL.LU R250, [R1+0xb0] ;  /* 0x0000b00001fa7983 */ /* 0x000ee40000300800 */
[----:B------:R-:W-:-:S02]  /*718b0*/  IMAD.WIDE R184, R3, 0x4, R180 ;  /* 0x0000000403b87825 */ /* 0x000fc400078e02b4 */
[----:B------:R1:W-:Y:S01]  /*718c0*/  @P6 STG.E [R186.64], R249 ;  /* 0x000000f9ba006986 */ /* 0x0003e2000c101904 */
[----:B------:R-:W-:Y:S02]  /*718d0*/  ISETP.LT.AND P6, PT, R158, c[0x0][0x178], !P2 ;  /* 0x00005e009e007a0c */ /* 0x000fe400057c1270 */
[----:B------:R-:W-:Y:S01]  /*718e0*/  ISETP.LT.AND P3, PT, R159, c[0x0][0x178], !P2 ;  /* 0x00005e009f007a0c */ /* 0x000fe20005761270 */
[----:B------:R1:W-:Y:S01]  /*718f0*/  @P0 STG.E [R184.64], R248 ;  /* 0x000000f8b8000986 */ /* 0x0003e2000c101904 */
[----:B------:R-:W-:Y:S01]  /*71900*/  IADD3 R188, R123, 0x47, RZ ;  /* 0x000000477bbc7810 */ /* 0x000fe20007ffe0ff */
[----:B-1----:R-:W-:-:S04]  /*71910*/  IMAD.WIDE R186, R3, 0x4, R4 ;  /* 0x0000000403ba7825 */ /* 0x002fc800078e0204 */
[C-C-:B------:R-:W-:Y:S01]  /*71920*/  IMAD.WIDE R184, R3.reuse, 0x4, R6.reuse ;  /* 0x0000000403b87825 */ /* 0x140fe200078e0206 */
[----:B------:R-:W-:Y:S02]  /*71930*/  IADD3 R3, R3, c[0x0][0x198], RZ ;  /* 0x0000660003037a10 */ /* 0x000fe40007ffe0ff */
[----:B------:R-:W-:Y:S02]  /*71940*/  ISETP.GE.AND P0, PT, R188, c[0x0][0x17c], PT ;  /* 0x00005f00bc007a0c */ /* 0x000fe40003f06270 */
[----:B------:R1:W-:Y:S01]  /*71950*/  @P5 STG.E [R184.64], R193 ;  /* 0x000000c1b8005986 */ /* 0x0003e2000c101904 */
[----:B------:R-:W-:-:S03]  /*71960*/  IMAD.WIDE R188, R3, 0x4, R6 ;  /* 0x0000000403bc7825 */ /* 0x000fc600078e0206 */
[----:B------:R1:W-:Y:S02]  /*71970*/  @P1 STG.E [R186.64], R194 ;  /* 0x000000c2ba001986 */ /* 0x0003e4000c101904 */
[----:B-1----:R-:W-:-:S04]  /*71980*/  IMAD.WIDE R184, R3, 0x4, R182 ;  /* 0x0000000403b87825 */ /* 0x002fc800078e02b6 */
[----:B------:R-:W-:Y:S01]  /*71990*/  IMAD.WIDE R186, R3, 0x4, R180 ;  /* 0x0000000403ba7825 */ /* 0x000fe200078e02b4 */
[----:B------:R1:W-:Y:S01]  /*719a0*/  @P4 STG.E [R184.64], R195 ;  /* 0x000000c3b8004986 */ /* 0x0003e2000c101904 */
[----:B------:R-:W-:Y:S02]  /*719b0*/  ISETP.LT.AND P2, PT, R119, c[0x0][0x178], !P2 ;  /* 0x00005e0077007a0c */ /* 0x000fe40005741270 */
[----:B-1----:R-:W-:Y:S01]  /*719c0*/  IMAD.WIDE R184, R3, 0x4, R4 ;  /* 0x0000000403b87825 */ /* 0x002fe200078e0204 */
[----:B----4-:R1:W-:Y:S04]  /*719d0*/  @P6 STG.E [R186.64], R246 ;  /* 0x000000f6ba006986 */ /* 0x0103e8000c101904 */
[----:B--2---:R2:W-:Y:S04]  /*719e0*/  @P3 STG.E [R188.64], R245 ;  /* 0x000000f5bc003986 */ /* 0x0045e8000c101904 */
[----:B-1----:R-:W4:Y:S04]  /*719f0*/  LDL.LU R246, [R1+0x70] ;  /* 0x0000700001f67983 */ /* 0x002f280000300800 */
[----:B--2---:R-:W2:Y:S04]  /*71a00*/  LDL.LU R245, [R1+0x244] ;  /* 0x0002440001f57983 */ /* 0x004ea80000300800 */
[----:B------:R-:W2:Y:S04]  /*71a10*/  LDL.LU R192, [R1+0x114] ;  /* 0x0001140001c07983 */ /* 0x000ea80000300800 */
[----:B------:R-:W2:Y:S04]  /*71a20*/  LDL.LU R195, [R1+0xb4] ;  /* 0x0000b40001c37983 */ /* 0x000ea80000300800 */
[----:B---3--:R1:W-:Y:S04]  /*71a30*/  @P2 STG.E [R184.64], R244 ;  /* 0x000000f4b8002986 */ /* 0x0083e8000c101904 */
[----:B-1----:R-:W3:Y:S01]  /*71a40*/  LDL.LU R244, [R1+0x74] ;  /* 0x0000740001f47983 */ /* 0x002ee20000300800 */
[----:B------:R-:W-:-:S02]  /*71a50*/  IADD3 R0, R123, 0x40, RZ ;  /* 0x000000407b007810 */ /* 0x000fc40007ffe0ff */
[----:B------:R-:W-:Y:S01]  /*71a60*/  IADD3 R188, R123, 0x41, RZ ;  /* 0x000000417bbc7810 */ /* 0x000fe20007ffe0ff */
[----:B------:R-:W3:Y:S01]  /*71a70*/  LDL.LU R249, [R1+0x250] ;  /* 0x0002500001f97983 */ /* 0x000ee20000300800 */
[----:B------:R-:W-:Y:S02]  /*71a80*/  ISETP.GE.AND P5, PT, R0, c[0x0][0x17c], PT ;  /* 0x00005f0000007a0c */ /* 0x000fe40003fa6270 */
[----:B------:R-:W-:Y:S01]  /*71a90*/  ISETP.GE.AND P4, PT, R188, c[0x0][0x17c], PT ;  /* 0x00005f00bc007a0c */ /* 0x000fe20003f86270 */
[----:B------:R-:W3:Y:S01]  /*71aa0*/  LDL.LU R248, [R1+0x150] ;  /* 0x0001500001f87983 */ /* 0x000ee20000300800 */
[----:B------:R-:W-:Y:S02]  /*71ab0*/  ISETP.LT.AND P1, PT, R227, c[0x0][0x178], !P5 ;  /* 0x00005e00e3007a0c */ /* 0x000fe40006f21270 */
[----:B------:R-:W-:Y:S01]  /*71ac0*/  IADD3 R0, R3, c[0x0][0x198], RZ ;  /* 0x0000660003007a10 */ /* 0x000fe20007ffe0ff */
[----:B------:R-:W3:Y:S01]  /*71ad0*/  LDL.LU R193, [R1+0xd0] ;  /* 0x0000d00001c17983 */ /* 0x000ee20000300800 */
[----:B------:R-:W-:-:S02]  /*71ae0*/  ISETP.LT.AND P3, PT, R158, c[0x0][0x178], !P5 ;  /* 0x00005e009e007a0c */ /* 0x000fc40006f61270 */
[----:B------:R-:W-:Y:S01]  /*71af0*/  ISETP.LT.AND P6, PT, R159, c[0x0][0x178], !P5 ;  /* 0x00005e009f007a0c */ /* 0x000fe20006fc1270 */
[C---:B------:R-:W-:Y:S01]  /*71b00*/  IMAD.WIDE R186, R0.reuse, 0x4, R182 ;  /* 0x0000000400ba7825 */ /* 0x040fe200078e02b6 */
[----:B------:R-:W-:Y:S01]  /*71b10*/  IADD3 R3, R123, 0x42, RZ ;  /* 0x000000427b037810 */ /* 0x000fe20007ffe0ff */
[----:B------:R-:W3:Y:S01]  /*71b20*/  LDL.LU R194, [R1+0x80] ;  /* 0x0000800001c27983 */ /* 0x000ee20000300800 */
[----:B------:R-:W-:Y:S01]  /*71b30*/  ISETP.LT.AND P5, PT, R119, c[0x0][0x178], !P5 ;  /* 0x00005e0077007a0c */ /* 0x000fe20006fa1270 */
[----:B------:R-:W-:Y:S02]  /*71b40*/  IMAD.WIDE R184, R0, 0x4, R6 ;  /* 0x0000000400b87825 */ /* 0x000fe400078e0206 */
[----:B------:R1:W-:Y:S01]  /*71b50*/  @P1 STG.E [R186.64], R191 ;  /* 0x000000bfba001986 */ /* 0x0003e2000c101904 */
[----:B------:R-:W-:Y:S02]  /*71b60*/  ISETP.LT.AND P1, PT, R227, c[0x0][0x178], !P4 ;  /* 0x00005e00e3007a0c */ /* 0x000fe40006721270 */
[----:B------:R-:W-:-:S02]  /*71b70*/  ISETP.GE.AND P2, PT, R3, c[0x0][0x17c], PT ;  /* 0x00005f0003007a0c */ /* 0x000fc40003f46270 */
[C---:B------:R-:W-:Y:S01]  /*71b80*/  IADD3 R3, R0.reuse, c[0x0][0x198], RZ ;  /* 0x0000660000037a10 */ /* 0x040fe20007ffe0ff */
[----:B-1----:R-:W-:-:S05]  /*71b90*/  IMAD.WIDE R186, R0, 0x4, R180 ;  /* 0x0000000400ba7825 */ /* 0x002fca00078e02b4 */
[----:B------:R-:W-:Y:S01]  /*71ba0*/  @P3 STG.E [R186.64], R251 ;  /* 0x000000fbba003986 */ /* 0x000fe2000c101904 */
[----:B------:R-:W-:Y:S01]  /*71bb0*/  ISETP.LT.AND P3, PT, R158, c[0x0][0x178], !P4 ;  /* 0x00005e009e007a0c */ /* 0x000fe20006761270 */
[----:B------:R-:W-:Y:S02]  /*71bc0*/  IMAD.WIDE R188, R0, 0x4, R4 ;  /* 0x0000000400bc7825 */ /* 0x000fe400078e0204 */
[----:B------:R1:W-:Y:S01]  /*71bd0*/  @P6 STG.E [R184.64], R250 ;  /* 0x000000fab8006986 */ /* 0x0003e2000c101904 */
[----:B------:R-:W-:Y:S01]  /*71be0*/  ISETP.LT.AND P6, PT, R159, c[0x0][0x178], !P4 ;  /* 0x00005e009f007a0c */ /* 0x000fe200067c1270 */
[----:B-1----:R-:W-:-:S04]  /*71bf0*/  IMAD.WIDE R184, R3, 0x4, R182 ;  /* 0x0000000403b87825 */ /* 0x002fc800078e02b6 */
[----:B------:R-:W-:Y:S01]  /*71c00*/  IMAD.WIDE R186, R3, 0x4, R180 ;  /* 0x0000000403ba7825 */ /* 0x000fe200078e02b4 */
[----:B------:R-:W-:Y:S01]  /*71c10*/  ISETP.LT.AND P4, PT, R119, c[0x0][0x178], !P4 ;  /* 0x00005e0077007a0c */ /* 0x000fe20006781270 */
[----:B----4-:R1:W-:Y:S04]  /*71c20*/  @P5 STG.E [R188.64], R246 ;  /* 0x000000f6bc005986 */ /* 0x0103e8000c101904 */
[----:B--2---:R2:W-:Y:S04]  /*71c30*/  @P1 STG.E [R184.64], R245 ;  /* 0x000000f5b8001986 */ /* 0x0045e8000c101904 */
[----:B-1----:R-:W4:Y:S04]  /*71c40*/  LDL.LU R246, [R1+0x254] ;  /* 0x0002540001f67983 */ /* 0x002f280000300800 */
[----:B--2---:R-:W2:Y:S01]  /*71c50*/  LDL.LU R245, [R1+0x154] ;  /* 0x0001540001f57983 */ /* 0x004ea20000300800 */
[----:B------:R-:W-:-:S03]  /*71c60*/  IMAD.WIDE R184, R3, 0x4, R6 ;  /* 0x0000000403b87825 */ /* 0x000fc600078e0206 */
[----:B------:R-:W-:Y:S04]  /*71c70*/  @P3 STG.E [R186.64], R192 ;  /* 0x000000c0ba003986 */ /* 0x000fe8000c101904 */
[----:B------:R1:W-:Y:S04]  /*71c80*/  @P6 STG.E [R184.64], R195 ;  /* 0x000000c3b8006986 */ /* 0x0003e8000c101904 */
[----:B-1----:R-:W2:Y:S01]  /*71c90*/  LDL.LU R195, [R1+0xd4] ;  /* 0x0000d40001c37983 */ /* 0x002ea20000300800 */
[----:B------:R-:W-:-:S05]  /*71ca0*/  IMAD.WIDE R188, R3, 0x4, R4 ;  /* 0x0000000403bc7825 */ /* 0x000fca00078e0204 */
[----:B---3--:R1:W-:Y:S04]  /*71cb0*/  @P4 STG.E [R188.64], R244 ;  /* 0x000000f4bc004986 */ /* 0x0083e8000c101904 */
[----:B-1----:R-:W3:Y:S01]  /*71cc0*/  LDL.LU R244, [R1+0x84] ;  /* 0x0000840001f47983 */ /* 0x002ee20000300800 */
[----:B------:R-:W-:Y:S02]  /*71cd0*/  IADD3 R0, R123, 0x43, RZ ;  /* 0x000000437b007810 */ /* 0x000fe40007ffe0ff */
[----:B------:R-:W-:Y:S02]  /*71ce0*/  ISETP.LT.AND P5, PT, R227, c[0x0][0x178], !P2 ;  /* 0x00005e00e3007a0c */ /* 0x000fe400057a1270 */
[----:B------:R-:W-:Y:S02]  /*71cf0*/  ISETP.GE.AND P1, PT, R0, c[0x0][0x17c], PT ;  /* 0x00005f0000007a0c */ /* 0x000fe40003f26270 */
[----:B------:R-:W-:-:S02]  /*71d00*/  IADD3 R0, R3, c[0x0][0x198], RZ ;  /* 0x0000660003007a10 */ /* 0x000fc40007ffe0ff */
[----:B------:R-:W-:Y:S02]  /*71d10*/  ISETP.LT.AND P3, PT, R158, c[0x0][0x178], !P2 ;  /* 0x00005e009e007a0c */ /* 0x000fe40005761270 */
[----:B------:R-:W-:Y:S01]  /*71d20*/  ISETP.LT.AND P4, PT, R159, c[0x0][0x178], !P2 ;  /* 0x00005e009f007a0c */ /* 0x000fe20005781270 */
[----:B------:R-:W-:Y:S01]  /*71d30*/  IMAD.WIDE R186, R0, 0x4, R182 ;  /* 0x0000000400ba7825 */ /* 0x000fe200078e02b6 */
[----:B------:R-:W-:-:S04]  /*71d40*/  ISETP.LT.AND P2, PT, R119, c[0x0][0x178], !P2 ;  /* 0x00005e0077007a0c */ /* 0x000fc80005741270 */
[----:B------:R1:W-:Y:S01]  /*71d50*/  @P5 STG.E [R186.64], R249 ;  /* 0x000000f9ba005986 */ /* 0x0003e2000c101904 */
[----:B------:R-:W-:Y:S01]  /*71d60*/  ISETP.LT.AND P5, PT, R227, c[0x0][0x178], !P1 ;  /* 0x00005e00e3007a0c */ /* 0x000fe20004fa1270 */
[----:B------:R-:W-:Y:S01]  /*71d70*/  IMAD.WIDE R184, R0, 0x4, R6 ;  /* 0x0000000400b87825 */ /* 0x000fe200078e0206 */
[----:B------:R-:W-:-:S03]  /*71d80*/  ISETP.LT.AND P6, PT, R158, c[0x0][0x178], !P1 ;  /* 0x00005e009e007a0c */ /* 0x000fc60004fc1270 */
[C---:B------:R-:W-:Y:S01]  /*71d90*/  IMAD.WIDE R188, R0.reuse, 0x4, R4 ;  /* 0x0000000400bc7825 */ /* 0x040fe200078e0204 */
[----:B------:R-:W-:-:S03]  /*71da0*/  IADD3 R3, R0, c[0x0][0x198], RZ ;  /* 0x0000660000037a10 */ /* 0x000fc60007ffe0ff */
[----:B-1----:R-:W-:Y:S01]  /*71db0*/  IMAD.WIDE R186, R0, 0x4, R180 ;  /* 0x0000000400ba7825 */ /* 0x002fe200078e02b4 */
[----:B------:R-:W3:Y:S04]  /*71dc0*/  LDL.LU R249, [R1+0x90] ;  /* 0x0000900001f97983 */ /* 0x000ee80000300800 */
[----:B------:R1:W-:Y:S04]  /*71dd0*/  @P3 STG.E [R186.64], R248 ;  /* 0x000000f8ba003986 */ /* 0x0003e8000c101904 */
[----:B------:R1:W-:Y:S04]  /*71de0*/  @P4 STG.E [R184.64], R193 ;  /* 0x000000c1b8004986 */ /* 0x0003e8000c101904 */
[----:B------:R-:W-:Y:S01]  /*71df0*/  @P2 STG.E [R188.64], R194 ;  /* 0x000000c2bc002986 */ /* 0x000fe2000c101904 */
[----:B------:R-:W-:Y:S01]  /*71e00*/  ISETP.LT.AND P2, PT, R159, c[0x0][0x178], !P1 ;  /* 0x00005e009f007a0c */ /* 0x000fe20004f41270 */
[----:B-1----:R-:W-:-:S02]  /*71e10*/  IMAD.WIDE R186, R3, 0x4, R182 ;  /* 0x0000000403ba7825 */ /* 0x002fc400078e02b6 */
[----:B------:R-:W3:Y:S02]  /*71e20*/  LDL.LU R248, [R1+0x264] ;  /* 0x0002640001f87983 */ /* 0x000ee40000300800 */
[C---:B------:R-:W-:Y:S01]  /*71e30*/  IMAD.WIDE R184, R3.reuse, 0x4, R180 ;  /* 0x0000000403b87825 */ /* 0x040fe200078e02b4 */
[----:B------:R-:W-:Y:S02]  /*71e40*/  IADD3 R0, R3, c[0x0][0x198], RZ ;  /* 0x0000660003007a10 */ /* 0x000fe40007ffe0ff */
[----:B------:R-:W-:Y:S02]  /*71e50*/  IADD3 R192, R123, 0x45, RZ ;  /* 0x000000457bc07810 */ /* 0x000fe40007ffe0ff */
[----:B------:R-:W-:Y:S01]  /*71e60*/  ISETP.LT.AND P1, PT, R119, c[0x0][0x178], !P1 ;  /* 0x00005e0077007a0c */ /* 0x000fe20004f21270 */
[----:B----4-:R1:W-:Y:S04]  /*71e70*/  @P5 STG.E [R186.64], R246 ;  /* 0x000000f6ba005986 */ /* 0x0103e8000c101904 */
[----:B--2---:R2:W-:Y:S04]  /*71e80*/  @P6 STG.E [R184.64], R245 ;  /* 0x000000f5b8006986 */ /* 0x0045e8000c101904 */
[----:B-1----:R-:W4:Y:S01]  /*71e90*/  LDL.LU R246, [R1+0x1e4] ;  /* 0x0001e40001f67983 */ /* 0x002f220000300800 */
[----:B--2---:R-:W-:-:S03]  /*71ea0*/  IMAD.WIDE R184, R3, 0x4, R6 ;  /* 0x0000000403b87825 */ /* 0x004fc600078e0206 */
[----:B------:R-:W2:Y:S01]  /*71eb0*/  LDL.LU R245, [R1+0x134] ;  /* 0x0001340001f57983 */ /* 0x000ea20000300800 */
[----:B------:R-:W-:-:S03]  /*71ec0*/  IMAD.WIDE R186, R3, 0x4, R4 ;  /* 0x0000000403ba7825 */ /* 0x000fc600078e0204 */
[----:B------:R-:W2:Y:S04]  /*71ed0*/  LDL.LU R3, [R1+0x1e0] ;  /* 0x0001e00001037983 */ /* 0x000ea80000300800 */
[----:B------:R1:W-:Y:S01]  /*71ee0*/  @P2 STG.E [R184.64], R195 ;  /* 0x000000c3b8002986 */ /* 0x0003e2000c101904 */
[----:B------:R-:W-:-:S03]  /*71ef0*/  ISETP.GE.AND P2, PT, R192, c[0x0][0x17c], PT ;  /* 0x00005f00c0007a0c */ /* 0x000fc60003f46270 */
[----:B-1----:R-:W2:Y:S04]  /*71f00*/  LDL.LU R185, [R1+0x260] ;  /* 0x0002600001b97983 */ /* 0x002ea80000300800 */
[----:B------:R-:W4:Y:S04]  /*71f10*/  LDL.LU R192, [R1+0x130] ;  /* 0x0001300001c07983 */ /* 0x000f280000300800 */
[----:B---3--:R1:W-:Y:S04]  /*71f20*/  @P1 STG.E [R186.64], R244 ;  /* 0x000000f4ba001986 */ /* 0x0083e8000c101904 */
[----:B-1----:R-:W3:Y:S01]  /*71f30*/  LDL.LU R244, [R1+0x94] ;  /* 0x0000940001f47983 */ /* 0x002ee20000300800 */
[----:B------:R-:W-:Y:S01]  /*71f40*/  IADD3 R190, R123, 0x44, RZ ;  /* 0x000000447bbe7810 */ /* 0x000fe20007ffe0ff */
[----:B------:R-:W-:-:S02]  /*71f50*/  IMAD.WIDE R188, R0, 0x4, R182 ;  /* 0x0000000400bc7825 */ /* 0x000fc400078e02b6 */
[----:B------:R-:W3:Y:S01]  /*71f60*/  LDL.LU R251, [R1+0x370] ;  /* 0x0003700001fb7983 */ /* 0x000ee20000300800 */
[----:B------:R-:W-:-:S03]  /*71f70*/  ISETP.GE.AND P3, PT, R190, c[0x0][0x17c], PT ;  /* 0x00005f00be007a0c */ /* 0x000fc60003f66270 */
[----:B------:R-:W3:Y:S01]  /*71f80*/  LDL.LU R250, [R1+0x1f0] ;  /* 0x0001f00001fa7983 */ /* 0x000ee20000300800 */
[----:B------:R-:W-:Y:S02]  /*71f90*/  ISETP.LT.AND P5, PT, R227, c[0x0][0x178], !P3 ;  /* 0x00005e00e3007a0c */ /* 0x000fe40005fa1270 */
[----:B------:R-:W-:Y:S01]  /*71fa0*/  ISETP.LT.AND P4, PT, R158, c[0x0][0x178], !P3 ;  /* 0x00005e009e007a0c */ /* 0x000fe20005f81270 */
[----:B------:R-:W-:Y:S01]  /*71fb0*/  IMAD.WIDE R190, R0, 0x4, R180 ;  /* 0x0000000400be7825 */ /* 0x000fe200078e02b4 */
[----:B------:R-:W-:Y:S01]  /*71fc0*/  ISETP.LT.AND P6, PT, R159, c[0x0][0x178], !P3 ;  /* 0x00005e009f007a0c */ /* 0x000fe20005fc1270 */
[----:B------:R-:W3:Y:S01]  /*71fd0*/  LDL.LU R193, [R1+0x140] ;  /* 0x0001400001c17983 */ /* 0x000ee20000300800 */
[----:B------:R-:W-:Y:S02]  /*71fe0*/  ISETP.LT.AND P3, PT, R119, c[0x0][0x178], !P3 ;  /* 0x00005e0077007a0c */ /* 0x000fe40005f61270 */
[----:B------:R-:W-:Y:S01]  /*71ff0*/  ISETP.LT.AND P1, PT, R159, c[0x0][0x178], !P2 ;  /* 0x00005e009f007a0c */ /* 0x000fe20005721270 */
[----:B------:R-:W3:Y:S04]  /*72000*/  LDL.LU R194, [R1+0xf0] ;  /* 0x0000f00001c27983 */ /* 0x000ee80000300800 */
[----:B------:R-:W3:Y:S04]  /*72010*/  LDL.LU R195, [R1+0x374] ;  /* 0x0003740001c37983 */ /* 0x000ee80000300800 */
[----:B--2---:R1:W-:Y:S01]  /*72020*/  @P5 STG.E [R188.64], R185 ;  /* 0x000000b9bc005986 */ /* 0x0043e2000c101904 */
[----:B------:R-:W-:-:S03]  /*72030*/  ISETP.LT.AND P5, PT, R227, c[0x0][0x178], !P2 ;  /* 0x00005e00e3007a0c */ /* 0x000fc600057a1270 */
[----:B------:R2:W-:Y:S01]  /*72040*/  @P4 STG.E [R190.64], R3 ;  /* 0x00000003be004986 */ /* 0x0005e2000c101904 */
[----:B------:R-:W-:Y:S01]  /*72050*/  ISETP.LT.AND P4, PT, R158, c[0x0][0x178], !P2 ;  /* 0x00005e009e007a0c */ /* 0x000fe20005781270 */
[C---:B-1----:R-:W-:Y:S01]  /*72060*/  IMAD.WIDE R184, R0.reuse, 0x4, R6 ;  /* 0x0000000400b87825 */ /* 0x042fe200078e0206 */
[----:B--2---:R-:W-:-:S04]  /*72070*/  IADD3 R3, R0, c[0x0][0x198], RZ ;  /* 0x0000660000037a10 */ /* 0x004fc80007ffe0ff */
[----:B----4-:R1:W-:Y:S01]  /*72080*/  @P6 STG.E [R184.64], R192 ;  /* 0x000000c0b8006986 */ /* 0x0103e2000c101904 */
[----:B------:R-:W-:Y:S01]  /*72090*/  ISETP.LT.AND P2, PT, R119, c[0x0][0x178], !P2 ;  /* 0x00005e0077007a0c */ /* 0x000fe20005741270 */
[----:B------:R-:W-:-:S04]  /*720a0*/  IMAD.WIDE R186, R3, 0x4, R182 ;  /* 0x0000000403ba7825 */ /* 0x000fc800078e02b6 */
[----:B------:R-:W-:-:S04]  /*720b0*/  IMAD.WIDE R188, R3, 0x4, R180 ;  /* 0x0000000403bc7825 */ /* 0x000fc800078e02b4 */
[----:B-1----:R-:W-:-:S04]  /*720c0*/  IMAD.WIDE R184, R0, 0x4, R4 ;  /* 0x0000000400b87825 */ /* 0x002fc800078e0204 */
[C---:B------:R-:W-:Y:S01]  /*720d0*/  IMAD.WIDE R190, R3.reuse, 0x4, R6 ;  /* 0x0000000403be7825 */ /* 0x040fe200078e0206 */
[----:B------:R1:W-:Y:S04]  /*720e0*/  @P3 STG.E [R184.64], R249 ;  /* 0x000000f9b8003986 */ /* 0x0003e8000c101904 */
[----:B------:R-:W-:Y:S04]  /*720f0*/  @P5 STG.E [R186.64], R248 ;  /* 0x000000f8ba005986 */ /* 0x000fe8000c101904 */
[----:B------:R2:W-:Y:S04]  /*72100*/  @P4 STG.E [R188.64], R246 ;  /* 0x000000f6bc004986 */ /* 0x0005e8000c101904 */
[----:B------:R4:W-:Y:S01]  /*72110*/  @P1 STG.E [R190.64], R245 ;  /* 0x000000f5be001986 */ /* 0x0009e2000c101904 */
[----:B-1----:R-:W-:-:S03]  /*72120*/  IMAD.WIDE R184, R3, 0x4, R4 ;  /* 0x0000000403b87825 */ /* 0x002fc600078e0204 */
[----:B--2---:R-:W2:Y:S04]  /*72130*/  LDL.LU R246, [R1+0x1f4] ;  /* 0x0001f40001f67983 */ /* 0x004ea80000300800 */
[----:B----4-:R-:W4:Y:S04]  /*72140*/  LDL.LU R245, [R1+0x144] ;  /* 0x0001440001f57983 */ /* 0x010f280000300800 */
[----:B---3--:R1:W-:Y:S04]  /*72150*/  @P2 STG.E [R184.64], R244 ;  /* 0x000000f4b8002986 */ /* 0x0083e8000c101904 */
[----:B-1----:R-:W3:Y:S01]  /*72160*/  LDL.LU R244, [R1+0xf4] ;  /* 0x0000f40001f47983 */ /* 0x002ee20000300800 */
[----:B------:R-:W-:-:S02]  /*72170*/  IADD3 R192, R123, 0x46, RZ ;  /* 0x000000467bc07810 */ /* 0x000fc40007ffe0ff */
[----:B------:R-:W-:Y:S01]  /*72180*/  IADD3 R3, R3, c[0x0][0x198], RZ ;  /* 0x0000660003037a10 */ /* 0x000fe20007ffe0ff */
[----:B------:R-:W3:Y:S01]  /*72190*/  LDL.LU R249, [R1+0x3e0] ;  /* 0x0003e00001f97983 */ /* 0x000ee20000300800 */
[----:B------:R-:W-:Y:S02]  /*721a0*/  ISETP.GE.AND P6, PT, R192, c[0x0][0x17c], PT ;  /* 0x00005f00c0007a0c */ /* 0x000fe40003fc6270 */
[----:B------:R-:W-:Y:S02]  /*721b0*/  IADD3 R0, R123, 0x48, RZ ;  /* 0x000000487b007810 */ /* 0x000fe40007ffe0ff */
[----:B------:R-:W-:Y:S01]  /*721c0*/  ISETP.LT.AND P2, PT, R227, c[0x0][0x178], !P0 ;  /* 0x00005e00e3007a0c */ /* 0x000fe20004741270 */
[----:B------:R-:W-:Y:S01]  /*721d0*/  IMAD.WIDE R190, R3, 0x4, R182 ;  /* 0x0000000403be7825 */ /* 0x000fe200078e02b6 */
[----:B------:R-:W-:Y:S01]  /*721e0*/  ISETP.LT.AND P3, PT, R227, c[0x0][0x178], !P6 ;  /* 0x00005e00e3007a0c */ /* 0x000fe20007761270 */
[----:B------:R-:W3:Y:S01]  /*721f0*/  LDL.LU R248, [R1+0x200] ;  /* 0x0002000001f87983 */ /* 0x000ee20000300800 */
[----:B------:R-:W-:-:S02]  /*72200*/  ISETP.LT.AND P1, PT, R158, c[0x0][0x178], !P6 ;  /* 0x00005e009e007a0c */ /* 0x000fc40007721270 */
[----:B------:R-:W-:Y:S02]  /*72210*/  ISETP.LT.AND P5, PT, R159, c[0x0][0x178], !P6 ;  /* 0x00005e009f007a0c */ /* 0x000fe400077a1270 */
[----:B------:R-:W-:Y:S02]  /*72220*/  ISETP.LT.AND P6, PT, R119, c[0x0][0x178], !P6 ;  /* 0x00005e0077007a0c */ /* 0x000fe400077c1270 */
[----:B------:R-:W-:Y:S02]  /*72230*/  ISETP.GE.AND P4, PT, R0, c[0x0][0x17c], PT ;  /* 0x00005f0000007a0c */ /* 0x000fe40003f86270 */
[C---:B------:R-:W-:Y:S01]  /*72240*/  IADD3 R0, R3.reuse, c[0x0][0x198], RZ ;  /* 0x0000660003007a10 */ /* 0x040fe20007ffe0ff */
[C---:B------:R-:W-:Y:S02]  /*72250*/  IMAD.WIDE R188, R3.reuse, 0x4, R180 ;  /* 0x0000000403bc7825 */ /* 0x040fe400078e02b4 */
[----:B------:R1:W-:Y:S02]  /*72260*/  @P3 STG.E [R190.64], R251 ;  /* 0x000000fbbe003986 */ /* 0x0003e4000c101904 */
[----:B------:R-:W-:-:S04]  /*72270*/  IMAD.WIDE R186, R3, 0x4, R6 ;  /* 0x0000000403ba7825 */ /* 0x000fc800078e0206 */
[----:B------:R-:W-:Y:S01]  /*72280*/  IMAD.WIDE R184, R3, 0x4, R4 ;  /* 0x0000000403b87825 */ /* 0x000fe200078e0204 */
[----:B------:R-:W-:Y:S03]  /*72290*/  @P1 STG.E [R188.64], R250 ;  /* 0x000000fabc001986 */ /* 0x000fe6000c101904 */
[----:B-1----:R-:W-:Y:S01]  /*722a0*/  IMAD.WIDE R190, R0, 0x4, R182 ;  /* 0x0000000400be7825 */ /* 0x002fe200078e02b6 */
[----:B------:R1:W-:Y:S01]  /*722b0*/  @P5 STG.E [R186.64], R193 ;  /* 0x000000c1ba005986 */ /* 0x0003e2000c101904 */
[----:B------:R-:W-:-:S03]  /*722c0*/  ISETP.LT.AND P3, PT, R158, c[0x0][0x178], !P0 ;  /* 0x00005e009e007a0c */ /* 0x000fc60004761270 */
[----:B------:R1:W-:Y:S04]  /*722d0*/  @P6 STG.E [R184.64], R194 ;  /* 0x000000c2b8006986 */ /* 0x0003e8000c101904 */
[----:B------:R1:W-:Y:S01]  /*722e0*/  @P2 STG.E [R190.64], R195 ;  /* 0x000000c3be002986 */ /* 0x0003e2000c101904 */
[----:B------:R-:W-:-:S03]  /*722f0*/  ISETP.LT.AND P2, PT, R159, c[0x0][0x178], !P0 ;  /* 0x00005e009f007a0c */ /* 0x000fc60004741270 */
[----:B-1----:R-:W3:Y:S01]  /*72300*/  LDL.LU R193, [R1+0x170] ;  /* 0x0001700001c17983 */ /* 0x002ee20000300800 */
[----:B------:R-:W-:-:S03]  /*72310*/  IADD3 R184, R123, 0x49, RZ ;  /* 0x000000497bb87810 */ /* 0x000fc60007ffe0ff */
[----:B------:R-:W3:Y:S01]  /*72320*/  LDL.LU R194, [R1+0x100] ;  /* 0x0001000001c27983 */ /* 0x000ee20000300800 */
[----:B------:R-:W-:Y:S01]  /*72330*/  IMAD.WIDE R186, R0, 0x4, R180 ;  /* 0x0000000400ba7825 */ /* 0x000fe200078e02b4 */
[----:B------:R-:W-:Y:S02]  /*72340*/  ISETP.LT.AND P0, PT, R119, c[0x0][0x178], !P0 ;  /* 0x00005e0077007a0c */ /* 0x000fe40004701270 */
[----:B------:R-:W-:Y:S01]  /*72350*/  ISETP.GE.AND P1, PT, R184, c[0x0][0x17c], PT ;  /* 0x00005f00b8007a0c */ /* 0x000fe20003f26270 */
[C---:B------:R-:W-:Y:S01]  /*72360*/  IMAD.WIDE R184, R0.reuse, 0x4, R6 ;  /* 0x0000000400b87825 */ /* 0x040fe200078e0206 */
[----:B------:R-:W3:Y:S03]  /*72370*/  LDL.LU R195, [R1+0x3e4] ;  /* 0x0003e40001c37983 */ /* 0x000ee60000300800 */
[----:B------:R-:W-:Y:S01]  /*72380*/  IMAD.WIDE R188, R0, 0x4, R4 ;  /* 0x0000000400bc7825 */ /* 0x000fe200078e0204 */
[----:B--2---:R1:W-:Y:S04]  /*72390*/  @P3 STG.E [R186.64], R246 ;  /* 0x000000f6ba003986 */ /* 0x0043e8000c101904 */
[----:B----4-:R2:W-:Y:S04]  /*723a0*/  @P2 STG.E [R184.64], R245 ;  /* 0x000000f5b8002986 */ /* 0x0105e8000c101904 */
[----:B-1----:R-:W4:Y:S04]  /*723b0*/  LDL.LU R246, [R1+0x204] ;  /* 0x0002040001f67983 */ /* 0x002f280000300800 */
[----:B--2---:R-:W2:Y:S04]  /*723c0*/  LDL.LU R245, [R1+0x174] ;  /* 0x0001740001f57983 */ /* 0x004ea80000300800 */
[----:B---3--:R1:W-:Y:S04]  /*723d0*/  @P0 STG.E [R188.64], R244 ;  /* 0x000000f4bc000986 */ /* 0x0083e8000c101904 */
[----:B-1----:R-:W3:Y:S01]  /*723e0*/  LDL.LU R244, [R1+0x104] ;  /* 0x0001040001f47983 */ /* 0x002ee20000300800 */
[----:B------:R-:W-:-:S02]  /*723f0*/  ISETP.LT.AND P6, PT, R227, c[0x0][0x178], !P4 ;  /* 0x00005e00e3007a0c */ /* 0x000fc400067c1270 */
[----:B------:R-:W-:Y:S01]  /*72400*/  IADD3 R3, R0, c[0x0][0x198], RZ ;  /* 0x0000660000037a10 */ /* 0x000fe20007ffe0ff */
[----:B------:R-:W3:Y:S01]  /*72410*/  LDL.LU R192, [R1+0x7f0] ;  /* 0x0007f00001c07983 */ /* 0x000ee20000300800 */
[----:B------:R-:W-:-:S03]  /*72420*/  ISETP.LT.AND P5, PT, R158, c[0x0][0x178], !P4 ;  /* 0x00005e009e007a0c */ /* 0x000fc600067a1270 */
[C---:B------:R-:W-:Y:S01]  /*72430*/  IMAD.WIDE R190, R3.reuse, 0x4, R182 ;  /* 0x0000000403be7825 */ /* 0x040fe200078e02b6 */
[----:B------:R-:W3:Y:S03]  /*72440*/  LDL.LU R251, [R1+0x210] ;  /* 0x0002100001fb7983 */ /* 0x000ee60000300800 */
[C---:B------:R-:W-:Y:S01]  /*72450*/  IMAD.WIDE R186, R3.reuse, 0x4, R180 ;  /* 0x0000000403ba7825 */ /* 0x040fe200078e02b4 */
[----:B------:R-:W-:Y:S01]  /*72460*/  IADD3 R0, R3, c[0x0][0x198], RZ ;  /* 0x0000660003007a10 */ /* 0x000fe20007ffe0ff */
[----:B------:R-:W-:Y:S01]  /*72470*/  @P6 STG.E [R190.64], R249 ;  /* 0x000000f9be006986 */ /* 0x000fe2000c101904 */
[----:B------:R-:W-:Y:S02]  /*72480*/  ISETP.LT.AND P6, PT, R159, c[0x0][0x178], !P4 ;  /* 0x00005e009f007a0c */ /* 0x000fe400067c1270 */
[----:B------:R-:W-:Y:S01]  /*72490*/  ISETP.LT.AND P4, PT, R119, c[0x0][0x178], !P4 ;  /* 0x00005e0077007a0c */ /* 0x000fe20006781270 */
[----:B------:R1:W-:Y:S01]  /*724a0*/  @P5 STG.E [R186.64], R248 ;  /* 0x000000f8ba005986 */ /* 0x0003e2000c101904 */
[----:B------:R-:W-:Y:S01]  /*724b0*/  ISETP.LT.AND P5, PT, R227, c[0x0][0x178], !P1 ;  /* 0x00005e00e3007a0c */ /* 0x000fe20004fa1270 */
[----:B------:R-:W-:Y:S01]  /*724c0*/  IMAD.WIDE R184, R3, 0x4, R6 ;  /* 0x0000000403b87825 */ /* 0x000fe200078e0206 */
[----:B------:R-:W-:Y:S01]  /*724d0*/  ISETP.LT.AND P3, PT, R158, c[0x0][0x178], !P1 ;  /* 0x00005e009e007a0c */ /* 0x000fe20004f61270 */
[----:B------:R-:W3:Y:S01]  /*724e0*/  LDL.LU R250, [R1+0x1b0] ;  /* 0x0001b00001fa7983 */ /* 0x000ee20000300800 */
[----:B------:R-:W-:Y:S01]  /*724f0*/  ISETP.LT.AND P0, PT, R159, c[0x0][0x178], !P1 ;  /* 0x00005e009f007a0c */ /* 0x000fe20004f01270 */
[----:B------:R-:W-:-:S04]  /*72500*/  IMAD.WIDE R188, R0, 0x4, R182 ;  /* 0x0000000400bc7825 */ /* 0x000fc800078e02b6 */
[----:B-1----:R-:W-:Y:S01]  /*72510*/  IMAD.WIDE R186, R3, 0x4, R4 ;  /* 0x0000000403ba7825 */ /* 0x002fe200078e0204 */
[----:B------:R-:W-:Y:S01]  /*72520*/  ISETP.LT.AND P1, PT, R119, c[0x0][0x178], !P1 ;  /* 0x00005e0077007a0c */ /* 0x000fe20004f21270 */
[----:B------:R1:W-:Y:S04]  /*72530*/  @P6 STG.E [R184.64], R193 ;  /* 0x000000c1b8006986 */ /* 0x0003e8000c101904 */
[----:B------:R1:W-:Y:S04]  /*72540*/  @P4 STG.E [R186.64], R194 ;  /* 0x000000c2ba004986 */ /* 0x0003e8000c101904 */
[----:B------:R1:W-:Y:S02]  /*72550*/  @P5 STG.E [R188.64], R195 ;  /* 0x000000c3bc005986 */ /* 0x0003e4000c101904 */
[----:B-1----:R-:W-:-:S02]  /*72560*/  IMAD.WIDE R184, R0, 0x4, R6 ;  /* 0x0000000400b87825 */ /* 0x002fc400078e0206 */
[----:B------:R-:W3:Y:S02]  /*72570*/  LDL.LU R193, [R1+0x160] ;  /* 0x0001600001c17983 */ /* 0x000ee40000300800 */
[C---:B------:R-:W-:Y:S02]  /*72580*/  IMAD.WIDE R186, R0.reuse, 0x4, R180 ;  /* 0x0000000400ba7825 */ /* 0x040fe400078e02b4 */
[----:B------:R-:W3:Y:S04]  /*72590*/  LDL.LU R195, [R1+0x7f4] ;  /* 0x0007f40001c37983 */ /* 0x000ee80000300800 */
[----:B----4-:R-:W-:Y:S04]  /*725a0*/  @P3 STG.E [R186.64], R246 ;  /* 0x000000f6ba003986 */ /* 0x010fe8000c101904 */
[----:B--2---:R1:W-:Y:S04]  /*725b0*/  @P0 STG.E [R184.64], R245 ;  /* 0x000000f5b8000986 */ /* 0x0043e8000c101904 */
[----:B-1----:R-:W2:Y:S01]  /*725c0*/  LDL.LU R245, [R1+0x214] ;  /* 0x0002140001f57983 */ /* 0x002ea20000300800 */
[----:B------:R-:W-:-:S03]  /*725d0*/  IMAD.WIDE R184, R0, 0x4, R4 ;  /* 0x0000000400b87825 */ /* 0x000fc600078e0204 */
[----:B------:R-:W4:Y:S04]  /*725e0*/  LDL.LU R246, [R1+0x1b4] ;  /* 0x0001b40001f67983 */ /* 0x000f280000300800 */
[----:B---3--:R1:W-:Y:S04]  /*725f0*/  @P1 STG.E [R184.64], R244 ;  /* 0x000000f4b8001986 */ /* 0x0083e8000c101904 */
[----:B-1----:R-:W3:Y:S01]  /*72600*/  LDL.LU R244, [R1+0x164] ;  /* 0x0001640001f47983 */ /* 0x002ee20000300800 */
[C---:B------:R-:W-:Y:S02]  /*72610*/  IADD3 R191, R123.reuse, 0x4a, RZ ;  /* 0x0000004a7bbf7810 */ /* 0x040fe40007ffe0ff */
[----:B------:R-:W-:Y:S01]  /*72620*/  IADD3 R190, R123, 0x4c, RZ ;  /* 0x0000004c7bbe7810 */ /* 0x000fe20007ffe0ff */
[----:B------:R-:W3:Y:S01]  /*72630*/  LDL.LU R249, [R1+0x830] ;  /* 0x0008300001f97983 */ /* 0x000ee20000300800 */
[----:B------:R-:W-:-:S02]  /*72640*/  ISETP.GE.AND P6, PT, R191, c[0x0][0x17c], PT ;  /* 0x00005f00bf007a0c */ /* 0x000fc40003fc6270 */
[----:B------:R-:W-:Y:S01]  /*72650*/  IADD3 R3, R0, c[0x0][0x198], RZ ;  /* 0x0000660000037a10 */ /* 0x000fe20007ffe0ff */
[----:B------:R-:W3:Y:S01]  /*72660*/  LDL.LU R248, [R1+0x7e0] ;  /* 0x0007e00001f87983 */ /* 0x000ee20000300800 */
[----:B------:R-:W-:Y:S02]  /*72670*/  ISETP.LT.AND P4, PT, R227, c[0x0][0x178], !P6 ;  /* 0x00005e00e3007a0c */ /* 0x000fe40007781270 */
[----:B------:R-:W-:Y:S02]  /*72680*/  ISETP.LT.AND P5, PT, R158, c[0x0][0x178], !P6 ;  /* 0x00005e009e007a0c */ /* 0x000fe400077a1270 */
[----:B------:R-:W-:Y:S01]  /*72690*/  ISETP.GE.AND P2, PT, R190, c[0x0][0x17c], PT ;  /* 0x00005f00be007a0c */ /* 0x000fe20003f46270 */
[----:B------:R-:W-:Y:S01]  /*726a0*/  IMAD.WIDE R186, R3, 0x4, R182 ;  /* 0x0000000403ba7825 */ /* 0x000fe200078e02b6 */
[----:B------:R-:W-:Y:S01]  /*726b0*/  IADD3 R190, R123, 0x4b, RZ ;  /* 0x0000004b7bbe7810 */ /* 0x000fe20007ffe0ff */
[----:B------:R-:W3:Y:S01]  /*726c0*/  LDL.LU R194, [R1+0x1d0] ;  /* 0x0001d00001c27983 */ /* 0x000ee20000300800 */
[----:B------:R-:W-:Y:S01]  /*726d0*/  ISETP.LT.AND P0, PT, R159, c[0x0][0x178], !P6 ;  /* 0x00005e009f007a0c */ /* 0x000fe20007701270 */
[----:B------:R-:W-:Y:S01]  /*726e0*/  IMAD.WIDE R188, R3, 0x4, R180 ;  /* 0x0000000403bc7825 */ /* 0x000fe200078e02b4 */
[----:B------:R-:W-:-:S02]  /*726f0*/  ISETP.GE.AND P3, PT, R190, c[0x0][0x17c], PT ;  /* 0x00005f00be007a0c */ /* 0x000fc40003f66270 */
[----:B------:R-:W-:Y:S01]  /*72700*/  ISETP.LT.AND P6, PT, R119, c[0x0][0x178], !P6 ;  /* 0x00005e0077007a0c */ /* 0x000fe200077c1270 */
[----:B------:R1:W-:Y:S01]  /*72710*/  @P4 STG.E [R186.64], R192 ;  /* 0x000000c0ba004986 */ /* 0x0003e2000c101904 */
[----:B------:R-:W-:-:S03]  /*72720*/  IMAD.WIDE R184, R3, 0x4, R6 ;  /* 0x0000000403b87825 */ /* 0x000fc600078e0206 */
[----:B------:R1:W-:Y:S01]  /*72730*/  @P5 STG.E [R188.64], R251 ;  /* 0x000000fbbc005986 */ /* 0x0003e2000c101904 */
[----:B------:R-:W-:Y:S02]  /*72740*/  ISETP.LT.AND P5, PT, R227, c[0x0][0x178], !P3 ;  /* 0x00005e00e3007a0c */ /* 0x000fe40005fa1270 */
[----:B------:R-:W-:Y:S02]  /*72750*/  IADD3 R0, R3, c[0x0][0x198], RZ ;  /* 0x0000660003007a10 */ /* 0x000fe40007ffe0ff */
[----:B------:R-:W-:Y:S01]  /*72760*/  ISETP.LT.AND P1, PT, R158, c[0x0][0x178], !P3 ;  /* 0x00005e009e007a0c */ /* 0x000fe20005f21270 */
[----:B------:R1:W-:Y:S01]  /*72770*/  @P0 STG.E [R184.64], R250 ;  /* 0x000000fab8000986 */ /* 0x0003e2000c101904 */
[----:B------:R-:W-:Y:S01]  /*72780*/  ISETP.LT.AND P4, PT, R159, c[0x0][0x178], !P3 ;  /* 0x00005e009f007a0c */ /* 0x000fe20005f81270 */
[----:B-1----:R-:W-:Y:S01]  /*72790*/  IMAD.WIDE R186, R3, 0x4, R4 ;  /* 0x0000000403ba7825 */ /* 0x002fe200078e0204 */
[----:B------:R-:W-:-:S04]  /*727a0*/  IADD3 R188, R123, 0x4f, RZ ;  /* 0x0000004f7bbc7810 */ /* 0x000fc80007ffe0ff */
[----:B------:R-:W-:Y:S01]  /*727b0*/  ISETP.GE.AND P0, PT, R188, c[0x0][0x17c], PT ;  /* 0x00005f00bc007a0c */ /* 0x000fe20003f06270 */
[C---:B------:R-:W-:Y:S01]  /*727c0*/  IMAD.WIDE R188, R0.reuse, 0x4, R182 ;  /* 0x0000000400bc7825 */ /* 0x040fe200078e02b6 */
[----:B------:R1:W-:Y:S01]  /*727d0*/  @P6 STG.E [R186.64], R193 ;  /* 0x000000c1ba006986 */ /* 0x0003e2000c101904 */
[----:B------:R-:W-:Y:S02]  /*727e0*/  ISETP.LT.AND P3, PT, R119, c[0x0][0x178], !P3 ;  /* 0x00005e0077007a0c */ /* 0x000fe40005f61270 */
[C---:B------:R-:W-:Y:S01]  /*727f0*/  IMAD.WIDE R184, R0.reuse, 0x4, R180 ;  /* 0x0000000400b87825 */ /* 0x040fe200078e02b4 */
[----:B------:R1:W-:Y:S03]  /*72800*/  @P5 STG.E [R188.64], R195 ;  /* 0x000000c3bc005986 */ /* 0x0003e6000c101904 */
[C---:B-1----:R-:W-:Y:S01]  /*72810*/  IMAD.WIDE R186, R0.reuse, 0x4, R6 ;  /* 0x0000000400ba7825 */ /* 0x042fe200078e0206 */
[----:B------:R-:W3:Y:S04]  /*72820*/  LDL.LU R195, [R1+0x1a0] ;  /* 0x0001a00001c37983 */ /* 0x000ee80000300800 */
[----:B--2---:R1:W-:Y:S04]  /*72830*/  @P1 STG.E [R184.64], R245 ;  /* 0x000000f5b8001986 */ /* 0x0043e8000c101904 */
[----:B----4-:R2:W-:Y:S04]  /*72840*/  @P4 STG.E [R186.64], R246 ;  /* 0x000000f6ba004986 */ /* 0x0105e8000c101904 */
[----:B-1----:R-:W4:Y:S01]  /*72850*/  LDL.LU R245, [R1+0x834] ;  /* 0x0008340001f57983 */ /* 0x002f220000300800 */
[----:B------:R-:W-:-:S03]  /*72860*/  IMAD.WIDE R184, R0, 0x4, R4 ;  /* 0x0000000400b87825 */ /* 0x000fc600078e0204 */
[----:B------:R-:W4:Y:S04]  /*72870*/  LDL.LU R193, [R1+0x7e4] ;  /* 0x0007e40001c17983 */ /* 0x000f280000300800 */
[----:B--2---:R-:W2:Y:S04]  /*72880*/  LDL.LU R246, [R1+0x1d4] ;  /* 0x0001d40001f67983 */ /* 0x004ea80000300800 */
[----:B---3--:R1:W-:Y:S04]  /*72890*/  @P3 STG.E [R184.64], R244 ;  /* 0x000000f4b8003986 */ /* 0x0083e8000c101904 */
[----:B-1----:R-:W3:Y:S01]  /*728a0*/  LDL.LU R244, [R1+0x1a4] ;  /* 0x0001a40001f47983 */ /* 0x002ee20000300800 */
[----:B------:R-:W-:-:S02]  /*728b0*/  ISETP.LT.AND P6, PT, R227, c[0x0][0x178], !P2 ;  /* 0x00005e00e3007a0c */ /* 0x000fc400057c1270 */
[----:B------:R-:W-:Y:S01]  /*728c0*/  ISETP.LT.AND P5, PT, R158, c[0x0][0x178], !P2 ;  /* 0x00005e009e007a0c */ /* 0x000fe200057a1270 */
[----:B------:R-:W3:Y:S01]  /*728d0*/  LDL.LU R192, [R1+0x850] ;  /* 0x0008500001c07983 */ /* 0x000ee20000300800 */
[----:B------:R-:W-:Y:S02]  /*728e0*/  IADD3 R3, R0, c[0x0][0x198], RZ ;  /* 0x0000660000037a10 */ /* 0x000fe40007ffe0ff */
[----:B------:R-:W-:Y:S01]  /*728f0*/  IADD3 R190, R123, 0x4d, RZ ;  /* 0x0000004d7bbe7810 */ /* 0x000fe20007ffe0ff */
[----:B------:R-:W3:Y:S01]  /*72900*/  LDL.LU R251, [R1+0x800] ;  /* 0x0008000001fb7983 */ /* 0x000ee20000300800 */
[----:B------:R-:W-:Y:S01]  /*72910*/  ISETP.LT.AND P1, PT, R159, c[0x0][0x178], !P2 ;  /* 0x00005e009f007a0c */ /* 0x000fe20005721270 */
[----:B------:R-:W-:Y:S01]  /*72920*/  IMAD.WIDE R186, R3, 0x4, R182 ;  /* 0x0000000403ba7825 */ /* 0x000fe200078e02b6 */
[----:B------:R-:W-:Y:S02]  /*72930*/  ISETP.GE.AND P4, PT, R190, c[0x0][0x17c], PT ;  /* 0x00005f00be007a0c */ /* 0x000fe40003f86270 */
[----:B------:R-:W-:Y:S01]  /*72940*/  ISETP.LT.AND P2, PT, R119, c[0x0][0x178], !P2 ;  /* 0x00005e0077007a0c */ /* 0x000fe20005741270 */
[----:B------:R-:W-:Y:S01]  /*72950*/  IMAD.WIDE R188, R3, 0x4, R180 ;  /* 0x0000000403bc7825 */ /* 0x000fe200078e02b4 */
[----:B------:R1:W-:Y:S01]  /*72960*/  @P6 STG.E [R186.64], R249 ;  /* 0x000000f9ba006986 */ /* 0x0003e2000c101904 */
[----:B------:R-:W-:-:S02]  /*72970*/  ISETP.LT.AND P6, PT, R227, c[0x0][0x178], !P4 ;  /* 0x00005e00e3007a0c */ /* 0x000fc400067c1270 */
[----:B------:R-:W-:Y:S01]  /*72980*/  ISETP.LT.AND P3, PT, R158, c[0x0][0x178], !P4 ;  /* 0x00005e009e007a0c */ /* 0x000fe20006761270 */
[----:B------:R1:W-:Y:S01]  /*72990*/  @P5 STG.E [R188.64], R248 ;  /* 0x000000f8bc005986 */ /* 0x0003e2000c101904 */
[----:B------:R-:W-:Y:S01]  /*729a0*/  ISETP.LT.AND P5, PT, R159, c[0x0][0x178], !P4 ;  /* 0x00005e009f007a0c */ /* 0x000fe200067a1270 */
[C---:B------:R-:W-:Y:S01]  /*729b0*/  IMAD.WIDE R184, R3.reuse, 0x4, R4 ;  /* 0x0000000403b87825 */ /* 0x040fe200078e0204 */
[----:B------:R-:W-:-:S03]  /*729c0*/  IADD3 R0, R3, c[0x0][0x198], RZ ;  /* 0x0000660003007a10 */ /* 0x000fc60007ffe0ff */
[----:B-1----:R-:W-:Y:S01]  /*729d0*/  IMAD.WIDE R186, R3, 0x4, R6 ;  /* 0x0000000403ba7825 */ /* 0x002fe200078e0206 */
[----:B------:R-:W3:Y:S01]  /*729e0*/  LDL.LU R249, [R1+0x230] ;  /* 0x0002300001f97983 */ /* 0x000ee20000300800 */
[----:B------:R-:W-:Y:S02]  /*729f0*/  ISETP.LT.AND P4, PT, R119, c[0x0][0x178], !P4 ;  /* 0x00005e0077007a0c */ /* 0x000fe40006781270 */
[C---:B------:R-:W-:Y:S01]  /*72a00*/  IMAD.WIDE R188, R0.reuse, 0x4, R182 ;  /* 0x0000000400bc7825 */ /* 0x040fe200078e02b6 */
[----:B------:R1:W-:Y:S04]  /*72a10*/  @P1 STG.E [R186.64], R194 ;  /* 0x000000c2ba001986 */ /* 0x0003e8000c101904 */
[----:B-1----:R-:W3:Y:S01]  /*72a20*/  LDL.LU R194, [R1+0x1c0] ;  /* 0x0001c00001c27983 */ /* 0x002ee20000300800 */
[----:B------:R-:W-:-:S03]  /*72a30*/  IMAD.WIDE R186, R0, 0x4, R180 ;  /* 0x0000000400ba7825 */ /* 0x000fc600078e02b4 */
[----:B------:R1:W-:Y:S02]  /*72a40*/  @P2 STG.E [R184.64], R195 ;  /* 0x000000c3b8002986 */ /* 0x0003e4000c101904 */
[C---:B-1----:R-:W-:Y:S02]  /*72a50*/  IMAD.WIDE R184, R0.reuse, 0x4, R6 ;  /* 0x0000000400b87825 */ /* 0x042fe400078e0206 */
[----:B------:R-:W3:Y:S04]  /*72a60*/  LDL.LU R195, [R1+0x854] ;  /* 0x0008540001c37983 */ /* 0x000ee80000300800 */
[----:B----4-:R1:W-:Y:S04]  /*72a70*/  @P6 STG.E [R188.64], R245 ;  /* 0x000000f5bc006986 */ /* 0x0103e8000c101904 */
[----:B------:R-:W-:Y:S04]  /*72a80*/  @P3 STG.E [R186.64], R193 ;  /* 0x000000c1ba003986 */ /* 0x000fe8000c101904 */
[----:B--2---:R2:W-:Y:S04]  /*72a90*/  @P5 STG.E [R184.64], R246 ;  /* 0x000000f6b8005986 */ /* 0x0045e8000c101904 */
[----:B-1----:R-:W4:Y:S01]  /*72aa0*/  LDL.LU R245, [R1+0x804] ;  /* 0x0008040001f57983 */ /* 0x002f220000300800 */
[----:B------:R-:W-:-:S03]  /*72ab0*/  IMAD.WIDE R188, R0, 0x4, R4 ;  /* 0x0000000400bc7825 */ /* 0x000fc600078e0204 */
[----:B--2---:R-:W2:Y:S04]  /*72ac0*/  LDL.LU R246, [R1+0x234] ;  /* 0x0002340001f67983 */ /* 0x004ea80000300800 */
[----:B---3--:R1:W-:Y:S04]  /*72ad0*/  @P4 STG.E [R188.64], R244 ;  /* 0x000000f4bc004986 */ /* 0x0083e8000c101904 */
[----:B-1----:R-:W3:Y:S01]  /*72ae0*/  LDL.LU R244, [R1+0x1c4] ;  /* 0x0001c40001f47983 */ /* 0x002ee20000300800 */
[----:B------:R-:W-:Y:S02]  /*72af0*/  IADD3 R190, R123, 0x4e, RZ ;  /* 0x0000004e7bbe7810 */ /* 0x000fe40007ffe0ff */
[----:B------:R-:W-:Y:S01]  /*72b00*/  IADD3 R3, R0, c[0x0][0x198], RZ ;  /* 0x0000660000037a10 */ /* 0x000fe20007ffe0ff */
[----:B------:R-:W3:Y:S01]  /*72b10*/  LDL.LU R250, [R1+0x248] ;  /* 0x0002480001fa7983 */ /* 0x000ee20000300800 */
[----:B------:R-:W-:-:S03]  /*72b20*/  ISETP.GE.AND P1, PT, R190, c[0x0][0x17c], PT ;  /* 0x00005f00be007a0c */ /* 0x000fc60003f26270 */
[----:B------:R-:W-:Y:S01]  /*72b30*/  IMAD.WIDE R184, R3, 0x4, R182 ;  /* 0x0000000403b87825 */ /* 0x000fe200078e02b6 */
[----:B------:R-:W-:Y:S01]  /*72b40*/  ISETP.LT.AND P2, PT, R227, c[0x0][0x178], !P1 ;  /* 0x00005e00e3007a0c */ /* 0x000fe20004f41270 */
[----:B------:R-:W3:Y:S01]  /*72b50*/  LDL.LU R248, [R1+0x118] ;  /* 0x0001180001f87983 */ /* 0x000ee20000300800 */
[C---:B------:R-:W-:Y:S02]  /*72b60*/  ISETP.LT.AND P3, PT, R158.reuse, c[0x0][0x178], !P1 ;  /* 0x00005e009e007a0c */ /* 0x040fe40004f61270 */
[----:B------:R-:W-:Y:S01]  /*72b70*/  ISETP.LT.AND P4, PT, R159, c[0x0][0x178], !P1 ;  /* 0x00005e009f007a0c */ /* 0x000fe20004f81270 */
[----:B------:R-:W-:Y:S01]  /*72b80*/  IMAD.WIDE R186, R3, 0x4, R180 ;  /* 0x0000000403ba7825 */ /* 0x000fe200078e02b4 */
[----:B------:R-:W-:Y:S01]  /*72b90*/  ISETP.LT.AND P1, PT, R119, c[0x0][0x178], !P1 ;  /* 0x00005e0077007a0c */ /* 0x000fe20004f21270 */
[----:B------:R-:W3:Y:S01]  /*72ba0*/  LDL.LU R193, [R1+0xb8] ;  /* 0x0000b80001c17983 */ /* 0x000ee20000300800 */
[----:B------:R-:W-:Y:S02]  /*72bb0*/  ISETP.LT.AND P6, PT, R227, c[0x0][0x178], !P0 ;  /* 0x00005e00e3007a0c */ /* 0x000fe400047c1270 */
[----:B------:R-:W-:-:S03]  /*72bc0*/  ISETP.LT.AND P5, PT, R158, c[0x0][0x178], !P0 ;  /* 0x00005e009e007a0c */ /* 0x000fc600047a1270 */
[----:B------:R1:W-:Y:S01]  /*72bd0*/  @P2 STG.E [R184.64], R192 ;  /* 0x000000c0b8002986 */ /* 0x0003e2000c101904 */
[----:B------:R-:W-:-:S03]  /*72be0*/  IADD3 R188, R123, 0x50, RZ ;  /* 0x000000507bbc7810 */ /* 0x000fc60007ffe0ff */
[----:B------:R1:W-:Y:S01]  /*72bf0*/  @P3 STG.E [R186.64], R251 ;  /* 0x000000fbba003986 */ /* 0x0003e2000c101904 */
[----:B------:R-:W-:Y:S02]  /*72c00*/  ISETP.LT.AND P3, PT, R159, c[0x0][0x178], !P0 ;  /* 0x00005e009f007a0c */ /* 0x000fe40004761270 */
[C---:B------:R-:W-:Y:S01]  /*72c10*/  IADD3 R0, R3.reuse, c[0x0][0x198], RZ ;  /* 0x0000660003007a10 */ /* 0x040fe20007ffe0ff */
[----:B-1----:R-:W-:-:S04]  /*72c20*/  IMAD.WIDE R184, R3, 0x4, R6 ;  /* 0x0000000403b87825 */ /* 0x002fc800078e0206 */
[----:B------:R-:W-:Y:S01]  /*72c30*/  IMAD.WIDE R186, R3, 0x4, R4 ;  /* 0x0000000403ba7825 */ /* 0x000fe200078e0204 */
[----:B------:R1:W-:Y:S01]  /*72c40*/  @P4 STG.E [R184.64], R249 ;  /* 0x000000f9b8004986 */ /* 0x0003e2000c101904 */
[----:B------:R-:W-:Y:S02]  /*72c50*/  ISETP.GE.AND P2, PT, R188, c[0x0][0x17c], PT ;  /* 0x00005f00bc007a0c */ /* 0x000fe40003f46270 */
[C---:B------:R-:W-:Y:S01]  /*72c60*/  IMAD.WIDE R188, R0.reuse, 0x4, R182 ;  /* 0x0000000400bc7825 */ /* 0x040fe200078e02b6 */
[----:B------:R1:W-:Y:S01]  /*72c70*/  @P1 STG.E [R186.64], R194 ;  /* 0x000000c2ba001986 */ /* 0x0003e2000c101904 */
[----:B------:R-:W-:Y:S02]  /*72c80*/  ISETP.LT.AND P1, PT, R119, c[0x0][0x178], !P0 ;  /* 0x00005e0077007a0c */ /* 0x000fe40004721270 */
[----:B------:R-:W-:-:S04]  /*72c90*/  IMAD.WIDE R190, R0, 0x4, R180 ;  /* 0x0000000400be7825 */ /* 0x000fc800078e02b4 */
[C---:B-1----:R-:W-:Y:S01]  /*72ca0*/  IMAD.WIDE R184, R0.reuse, 0x4, R6 ;  /* 0x0000000400b87825 */ /* 0x042fe200078e0206 */
[----:B------:R1:W-:Y:S04]  /*72cb0*/  @P6 STG.E [R188.64], R195 ;  /* 0x000000c3bc006986 */ /* 0x0003e8000c101904 */
[----:B------:R-:W3:Y:S04]  /*72cc0*/  LDL.LU R194, [R1+0x78] ;  /* 0x0000780001c27983 */ /* 0x000ee80000300800 */
[----:B-1----:R-:W3:Y:S04]  /*72cd0*/  LDL.LU R195, [R1+0x24c] ;  /* 0x00024c0001c37983 */ /* 0x002ee80000300800 */
[----:B----4-:R1:W-:Y:S04]  /*72ce0*/  @P5 STG.E [R190.64], R245 ;  /* 0x000000f5be005986 */ /* 0x0103e8000c101904 */
[----:B--2---:R2:W-:Y:S04]  /*72cf0*/  @P3 STG.E [R184.64], R246 ;  /* 0x000000f6b8003986 */ /* 0x0045e8000c101904 */
[----:B-1----:R-:W4:Y:S01]  /*72d00*/  LDL.LU R245, [R1+0x11c] ;  /* 0x00011c0001f57983 */ /* 0x002f220000300800 */
[----:B--2---:R-:W-:-:S03]  /*72d10*/  IMAD.WIDE R184, R0, 0x4, R4 ;  /* 0x0000000400b87825 */ /* 0x004fc600078e0204 */
[----:B------:R-:W2:Y:S04]  /*72d20*/  LDL.LU R246, [R1+0xbc] ;  /* 0x0000bc0001f67983 */ /* 0x000ea80000300800 */
[----:B---3--:R1:W-:Y:S04]  /*72d30*/  @P1 STG.E [R184.64], R244 ;  /* 0x000000f4b8001986 */ /* 0x0083e8000c101904 */
[----:B-1----:R-:W3:Y:S01]  /*72d40*/  LDL.LU R244, [R1+0x7c] ;  /* 0x00007c0001f47983 */ /* 0x002ee20000300800 */
[----:B------:R-:W-:Y:S02]  /*72d50*/  ISETP.LT.AND P6, PT, R227, c[0x0][0x178], !P2 ;  /* 0x00005e00e3007a0c */ /* 0x000fe400057c1270 */
[----:B------:R-:W-:Y:S01]  /*72d60*/  ISETP.LT.AND P5, PT, R158, c[0x0][0x178], !P2 ;  /* 0x00005e009e007a0c */ /* 0x000fe200057a1270 */
[----:B------:R-:W3:Y:S01]  /*72d70*/  LDL.LU R192, [R1+0x258] ;  /* 0x0002580001c07983 */ /* 0x000ee20000300800 */
[----:B------:R-:W-:-:S02]  /*72d80*/  ISETP.LT.AND P4, PT, R159, c[0x0][0x178], !P2 ;  /* 0x00005e009f007a0c */ /* 0x000fc40005781270 */
[C---:B------:R-:W-:Y:S01]  /*72d90*/  IADD3 R186, R123.reuse, 0x52, RZ ;  /* 0x000000527bba7810 */ /* 0x040fe20007ffe0ff */
[----:B------:R-:W3:Y:S01]  /*72da0*/  LDL.LU R251, [R1+0x158] ;  /* 0x0001580001fb7983 */ /* 0x000ee20000300800 */
[----:B------:R-:W-:Y:S02]  /*72db0*/  IADD3 R3, R0, c[0x0][0x198], RZ ;  /* 0x0000660000037a10 */ /* 0x000fe40007ffe0ff */
[----:B------:R-:W-:Y:S01]  /*72dc0*/  IADD3 R188, R123, 0x51, RZ ;  /* 0x000000517bbc7810 */ /* 0x000fe20007ffe0ff */
[----:B------:R-:W3:Y:S01]  /*72dd0*/  LDL.LU R249, [R1+0xd8] ;  /* 0x0000d80001f97983 */ /* 0x000ee20000300800 */
[----:B------:R-:W-:Y:S01]  /*72de0*/  ISETP.GE.AND P0, PT, R186, c[0x0][0x17c], PT ;  /* 0x00005f00ba007a0c */ /* 0x000fe20003f06270 */
[----:B------:R-:W-:Y:S01]  /*72df0*/  IMAD.WIDE R186, R3, 0x4, R182 ;  /* 0x0000000403ba7825 */ /* 0x000fe200078e02b6 */
[----:B------:R-:W-:-:S03]  /*72e00*/  ISETP.GE.AND P3, PT, R188, c[0x0][0x17c], PT ;  /* 0x00005f00bc007a0c */ /* 0x000fc60003f66270 */
[C---:B------:R-:W-:Y:S01]  /*72e10*/  IMAD.WIDE R188, R3.reuse, 0x4, R180 ;  /* 0x0000000403bc7825 */ /* 0x040fe200078e02b4 */
[----:B------:R-:W-:Y:S03]  /*72e20*/  @P6 STG.E [R186.64], R250 ;  /* 0x000000faba006986 */ /* 0x000fe6000c101904 */
[----:B------:R-:W-:Y:S01]  /*72e30*/  IMAD.WIDE R190, R3, 0x4, R6 ;  /* 0x0000000403be7825 */ /* 0x000fe200078e0206 */
[----:B------:R-:W-:Y:S01]  /*72e40*/  @P5 STG.E [R188.64], R248 ;  /* 0x000000f8bc005986 */ /* 0x000fe2000c101904 */
[----:B------:R-:W-:-:S03]  /*72e50*/  ISETP.LT.AND P2, PT, R119, c[0x0][0x178], !P2 ;  /* 0x00005e0077007a0c */ /* 0x000fc60005741270 */
[----:B------:R1:W-:Y:S01]  /*72e60*/  @P4 STG.E [R190.64], R193 ;  /* 0x000000c1be004986 */ /* 0x0003e2000c101904 */
[----:B------:R-:W-:Y:S02]  /*72e70*/  ISETP.LT.AND P4, PT, R227, c[0x0][0x178], !P3 ;  /* 0x00005e00e3007a0c */ /* 0x000fe40005f81270 */
[----:B------:R-:W-:Y:S02]  /*72e80*/  ISETP.LT.AND P6, PT, R158, c[0x0][0x178], !P3 ;  /* 0x00005e009e007a0c */ /* 0x000fe40005fc1270 */
[----:B------:R-:W-:Y:S02]  /*72e90*/  ISETP.LT.AND P1, PT, R119, c[0x0][0x178], !P3 ;  /* 0x00005e0077007a0c */ /* 0x000fe40005f21270 */
[----:B------:R-:W-:Y:S01]  /*72ea0*/  ISETP.LT.AND P3, PT, R159, c[0x0][0x178], !P3 ;  /* 0x00005e009f007a0c */ /* 0x000fe20005f61270 */
[C---:B------:R-:W-:Y:S01]  /*72eb0*/  IMAD.WIDE R184, R3.reuse, 0x4, R4 ;  /* 0x0000000403b87825 */ /* 0x040fe200078e0204 */
[----:B-1----:R-:W-:Y:S01]  /*72ec0*/  IADD3 R190, R3, c[0x0][0x198], RZ ;  /* 0x0000660003be7a10 */ /* 0x002fe20007ffe0ff */
[----:B------:R-:W3:Y:S04]  /*72ed0*/  LDL.LU R193, [R1+0x88] ;  /* 0x0000880001c17983 */ /* 0x000ee80000300800 */
[C---:B------:R-:W-:Y:S01]  /*72ee0*/  IMAD.WIDE R186, R190.reuse, 0x4, R182 ;  /* 0x00000004beba7825 */ /* 0x040fe200078e02b6 */
[----:B------:R1:W-:Y:S03]  /*72ef0*/  @P2 STG.E [R184.64], R194 ;  /* 0x000000c2b8002986 */ /* 0x0003e6000c101904 */
[C---:B------:R-:W-:Y:S01]  /*72f00*/  IMAD.WIDE R188, R190.reuse, 0x4, R180 ;  /* 0x00000004bebc7825 */ /* 0x040fe200078e02b4 */
[----:B------:R1:W-:Y:S03]  /*72f10*/  @P4 STG.E [R186.64], R195 ;  /* 0x000000c3ba004986 */ /* 0x0003e6000c101904 */
[----:B-1----:R-:W-:-:S04]  /*72f20*/  IMAD.WIDE R184, R190, 0x4, R6 ;  /* 0x00000004beb87825 */ /* 0x002fc800078e0206 */
[----:B------:R-:W-:Y:S01]  /*72f30*/  IMAD.WIDE R186, R190, 0x4, R4 ;  /* 0x00000004beba7825 */ /* 0x000fe200078e0204 */
[----:B------:R-:W3:Y:S04]  /*72f40*/  LDL.LU R195, [R1+0x25c] ;  /* 0x00025c0001c37983 */ /* 0x000ee80000300800 */
[----:B----4-:R1:W-:Y:S04]  /*72f50*/  @P6 STG.E [R188.64], R245 ;  /* 0x000000f5bc006986 */ /* 0x0103e8000c101904 */
[----:B--2---:R-:W-:Y:S04]  /*72f60*/  @P3 STG.E [R184.64], R246 ;  /* 0x000000f6b8003986 */ /* 0x004fe8000c101904 */
[----:B-1----:R-:W2:Y:S04]  /*72f70*/  LDL.LU R245, [R1+0x15c] ;  /* 0x00015c0001f57983 */ /* 0x002ea80000300800 */
[----:B---3--:R1:W-:Y:S04]  /*72f80*/  @P1 STG.E [R186.64], R244 ;  /* 0x000000f4ba001986 */ /* 0x0083e8000c101904 */
[----:B-1----:R-:W3:Y:S01]  /*72f90*/  LDL.LU R244, [R1+0xdc] ;  /* 0x0000dc0001f47983 */ /* 0x002ee20000300800 */
[----:B------:R-:W-:-:S02]  /*72fa0*/  IADD3 R0, R123, 0x53, RZ ;  /* 0x000000537b007810 */ /* 0x000fc40007ffe0ff */
[----:B------:R-:W-:Y:S01]  /*72fb0*/  ISETP.LT.AND P5, PT, R227, c[0x0][0x178], !P0 ;  /* 0x00005e00e3007a0c */ /* 0x000fe200047a1270 */
[----:B------:R-:W4:Y:S01]  /*72fc0*/  LDL.LU R194, [R1+0x8c] ;  /* 0x00008c0001c27983 */ /* 0x000f220000300800 */
[----:B------:R-:W-:Y:S02]  /*72fd0*/  ISETP.LT.AND P6, PT, R158, c[0x0][0x178], !P0 ;  /* 0x00005e009e007a0c */ /* 0x000fe400047c1270 */
[----:B------:R-:W-:Y:S01]  /*72fe0*/  ISETP.GE.AND P2, PT, R0, c[0x0][0x17c], PT ;  /* 0x00005f0000007a0c */ /* 0x000fe20003f46270 */
[----:B------:R-:W4:Y:S01]  /*72ff0*/  LDL.LU R246, [R1+0x268] ;  /* 0x0002680001f67983 */ /* 0x000f220000300800 */
[----:B------:R-:W-:Y:S02]  /*73000*/  IADD3 R0, R190, c[0x0][0x198], RZ ;  /* 0x00006600be007a10 */ /* 0x000fe40007ffe0ff */
[----:B------:R-:W-:Y:S01]  /*73010*/  ISETP.LT.AND P4, PT, R159, c[0x0][0x178], !P0 ;  /* 0x00005e009f007a0c */ /* 0x000fe20004781270 */
[----:B------:R-:W4:Y:S01]  /*73020*/  LDL.LU R250, [R1+0x138] ;  /* 0x0001380001fa7983 */ /* 0x000f220000300800 */
[----:B------:R-:W-:Y:S01]  /*73030*/  ISETP.LT.AND P1, PT, R119, c[0x0][0x178], !P0 ;  /* 0x00005e0077007a0c */ /* 0x000fe20004721270 */
[C---:B------:R-:W-:Y:S01]  /*73040*/  IMAD.WIDE R188, R0.reuse, 0x4, R182 ;  /* 0x0000000400bc7825 */ /* 0x040fe200078e02b6 */
[----:B------:R-:W-:Y:S01]  /*73050*/  IADD3 R3, R123, 0x56, RZ ;  /* 0x000000567b037810 */ /* 0x000fe20007ffe0ff */
[----:B------:R-:W4:Y:S02]  /*73060*/  LDL.LU R248, [R1+0x98] ;  /* 0x0000980001f87983 */ /* 0x000f240000300800 */
[C---:B------:R-:W-:Y:S01]  /*73070*/  IMAD.WIDE R186, R0.reuse, 0x4, R180 ;  /* 0x0000000400ba7825 */ /* 0x040fe200078e02b4 */
[----:B------:R-:W-:Y:S01]  /*73080*/  ISETP.LT.AND P3, PT, R227, c[0x0][0x178], !P2 ;  /* 0x00005e00e3007a0c */ /* 0x000fe20005761270 */
[----:B------:R1:W-:Y:S02]  /*73090*/  @P5 STG.E [R188.64], R192 ;  /* 0x000000c0bc005986 */ /* 0x0003e4000c101904 */
[----:B------:R-:W-:Y:S01]  /*730a0*/  IMAD.WIDE R184, R0, 0x4, R6 ;  /* 0x0000000400b87825 */ /* 0x000fe200078e0206 */
[----:B------:R-:W-:Y:S01]  /*730b0*/  ISETP.LT.AND P5, PT, R158, c[0x0][0x178], !P2 ;  /* 0x00005e009e007a0c */ /* 0x000fe200057a1270 */
[----:B------:R1:W-:Y:S01]  /*730c0*/  @P6 STG.E [R186.64], R251 ;  /* 0x000000fbba006986 */ /* 0x0003e2000c101904 */
[----:B------:R-:W-:-:S02]  /*730d0*/  ISETP.GE.AND P0, PT, R3, c[0x0][0x17c], PT ;  /* 0x00005f0003007a0c */ /* 0x000fc40003f06270 */
[----:B------:R-:W-:Y:S01]  /*730e0*/  IADD3 R3, R0, c[0x0][0x198], RZ ;  /* 0x0000660000037a10 */ /* 0x000fe20007ffe0ff */
[----:B------:R1:W-:Y:S01]  /*730f0*/  @P4 STG.E [R184.64], R249 ;  /* 0x000000f9b8004986 */ /* 0x0003e2000c101904 */
[----:B------:R-:W-:-:S03]  /*73100*/  ISETP.LT.AND P6, PT, R159, c[0x0][0x178], !P2 ;  /* 0x00005e009f007a0c */ /* 0x000fc600057c1270 */
[----:B-1----:R-:W-:-:S04]  /*73110*/  IMAD.WIDE R188, R3, 0x4, R180 ;  /* 0x0000000403bc7825 */ /* 0x002fc800078e02b4 */
[----:B------:R-:W-:-:S04]  /*73120*/  IMAD.WIDE R186, R3, 0x4, R182 ;  /* 0x0000000403ba7825 */ /* 0x000fc800078e02b6 */
[----:B------:R-:W-:Y:S01]  /*73130*/  IMAD.WIDE R184, R0, 0x4, R4 ;  /* 0x0000000400b87825 */ /* 0x000fe200078e0204 */
[----:B------:R-:W-:-:S04]  /*73140*/  IADD3 R190, R123, 0x54, RZ ;  /* 0x000000547bbe7810 */ /* 0x000fc80007ffe0ff */
[----:B------:R1:W-:Y:S01]  /*73150*/  @P1 STG.E [R184.64], R193 ;  /* 0x000000c1b8001986 */ /* 0x0003e2000c101904 */
[----:B------:R-:W-:Y:S01]  /*73160*/  ISETP.GE.AND P4, PT, R190, c[0x0][0x17c], PT ;  /* 0x00005f00be007a0c */ /* 0x000fe20003f86270 */
[C---:B------:R-:W-:Y:S01]  /*73170*/  IMAD.WIDE R190, R3.reuse, 0x4, R4 ;  /* 0x0000000403be7825 */ /* 0x040fe200078e0204 */
[C---:B------:R-:W-:Y:S01]  /*73180*/  IADD3 R0, R3.reuse, c[0x0][0x198], RZ ;  /* 0x0000660003007a10 */ /* 0x040fe20007ffe0ff */
[----:B------:R1:W-:Y:S02]  /*73190*/  @P3 STG.E [R186.64], R195 ;  /* 0x000000c3ba003986 */ /* 0x0003e4000c101904 */
[----:B-1----:R-:W-:Y:S02]  /*731a0*/  IMAD.WIDE R184, R3, 0x4, R6 ;  /* 0x0000000403b87825 */ /* 0x002fe400078e0206 */
[----:B------:R-:W4:Y:S04]  /*731b0*/  LDL.LU R195, [R1+0x26c] ;  /* 0x00026c0001c37983 */ /* 0x000f280000300800 */
[----:B------:R-:W4:Y:S04]  /*731c0*/  LDL.LU R193, [R1+0x1ec] ;  /* 0x0001ec0001c17983 */ /* 0x000f280000300800 */
[----:B--2---:R1:W-:Y:S04]  /*731d0*/  @P5 STG.E [R188.64], R245 ;  /* 0x000000f5bc005986 */ /* 0x0043e8000c101904 */
[----:B-1----:R-:W2:Y:S04]  /*731e0*/  LDL.LU R245, [R1+0x13c] ;  /* 0x00013c0001f57983 */ /* 0x002ea80000300800 */
[----:B---3--:R1:W-:Y:S04]  /*731f0*/  @P6 STG.E [R184.64], R244 ;  /* 0x000000f4b8006986 */ /* 0x0083e8000c101904 */
[----:B-1----:R-:W3:Y:S04]  /*73200*/  LDL.LU R244, [R1+0x9c] ;  /* 0x00009c0001f47983 */ /* 0x002ee80000300800 */
[----:B------:R-:W2:Y:S01]  /*73210*/  LDL.LU R3, [R1+0x1e8] ;  /* 0x0001e80001037983 */ /* 0x000ea20000300800 */
[----:B------:R-:W-:-:S02]  /*73220*/  ISETP.LT.AND P2, PT, R119, c[0x0][0x178], !P2 ;  /* 0x00005e0077007a0c */ /* 0x000fc40005741270 */
[----:B------:R-:W-:Y:S02]  /*73230*/  ISETP.LT.AND P5, PT, R227, c[0x0][0x178], !P4 ;  /* 0x00005e00e3007a0c */ /* 0x000fe400067a1270 */
[----:B------:R-:W-:Y:S02]  /*73240*/  ISETP.LT.AND P3, PT, R158, c[0x0][0x178], !P4 ;  /* 0x00005e009e007a0c */ /* 0x000fe40006761270 */
[----:B------:R-:W-:Y:S02]  /*73250*/  ISETP.LT.AND P1, PT, R159, c[0x0][0x178], !P4 ;  /* 0x00005e009f007a0c */ /* 0x000fe40006721270 */
[----:B------:R-:W-:Y:S01]  /*73260*/  IADD3 R186, R123, 0x55, RZ ;  /* 0x000000557bba7810 */ /* 0x000fe20007ffe0ff */
[----:B------:R-:W-:Y:S01]  /*73270*/  IMAD.WIDE R184, R0, 0x4, R182 ;  /* 0x0000000400b87825 */ /* 0x000fe200078e02b6 */
[----:B------:R-:W-:Y:S01]  /*73280*/  ISETP.LT.AND P4, PT, R119, c[0x0][0x178], !P4 ;  /* 0x00005e0077007a0c */ /* 0x000fe20006781270 */
[----:B------:R-:W3:Y:S01]  /*73290*/  LDL.LU R192, [R1+0x1f8] ;  /* 0x0001f80001c07983 */ /* 0x000ee20000300800 */
[----:B------:R-:W-:Y:S01]  /*732a0*/  ISETP.GE.AND P6, PT, R186, c[0x0][0x17c], PT ;  /* 0x00005f00ba007a0c */ /* 0x000fe20003fc6270 */
[----:B------:R-:W-:-:S02]  /*732b0*/  IMAD.WIDE R186, R0, 0x4, R180 ;  /* 0x0000000400ba7825 */ /* 0x000fc400078e02b4 */
[----:B----4-:R1:W-:Y:S02]  /*732c0*/  @P2 STG.E [R190.64], R194 ;  /* 0x000000c2be002986 */ /* 0x0103e4000c101904 */
[C---:B------:R-:W-:Y:S02]  /*732d0*/  IMAD.WIDE R188, R0.reuse, 0x4, R6 ;  /* 0x0000000400bc7825 */ /* 0x040fe400078e0206 */
[----:B------:R-:W4:Y:S04]  /*732e0*/  LDL.LU R251, [R1+0x148] ;  /* 0x0001480001fb7983 */ /* 0x000f280000300800 */
[----:B------:R1:W-:Y:S02]  /*732f0*/  @P5 STG.E [R184.64], R246 ;  /* 0x000000f6b8005986 */ /* 0x0003e4000c101904 */
[----:B-1----:R-:W-:-:S02]  /*73300*/  IMAD.WIDE R190, R0, 0x4, R4 ;  /* 0x0000000400be7825 */ /* 0x002fc400078e0204 */
[----:B------:R-:W3:Y:S04]  /*73310*/  LDL.LU R249, [R1+0xf8] ;  /* 0x0000f80001f97983 */ /* 0x000ee80000300800 */
        /* <DEDUP_REMOVED lines=8> */
[----:B------:R-:W-:Y:S02]  /*733a0*/  ISETP.LT.AND P4, PT, R158, c[0x0][0x178], !P6 ;  /* 0x00005e009e007a0c */ /* 0x000fe40007781270 */
[----:B------:R-:W-:Y:S01]  /*733b0*/  ISETP.LT.AND P3, PT, R159, c[0x0][0x178], !P6 ;  /* 0x00005e009f007a0c */ /* 0x000fe20007761270 */
[----:B------:R-:W-:Y:S01]  /*733c0*/  IMAD.WIDE R188, R3, 0x4, R182 ;  /* 0x0000000403bc7825 */ /* 0x000fe200078e02b6 */
[----:B------:R-:W-:-:S03]  /*733d0*/  ISETP.LT.AND P6, PT, R119, c[0x0][0x178], !P6 ;  /* 0x00005e0077007a0c */ /* 0x000fc600077c1270 */
[C---:B------:R-:W-:Y:S01]  /*733e0*/  IMAD.WIDE R184, R3.reuse, 0x4, R180 ;  /* 0x0000000403b87825 */ /* 0x040fe200078e02b4 */
[----:B------:R1:W-:Y:S03]  /*733f0*/  @P2 STG.E [R188.64], R195 ;  /* 0x000000c3bc002986 */ /* 0x0003e6000c101904 */
        /* <DEDUP_REMOVED lines=30> */
[----:B----4-:R1:W-:Y:S04]  /*735e0*/  @P4 STG.E [R184.64], R251 ;  /* 0x000000fbb8004986 */ /* 0x0103e8000c101904 */
[----:B------:R-:W-:Y:S01]  /*735f0*/  @P5 STG.E [R188.64], R249 ;  /* 0x000000f9bc005986 */ /* 0x000fe2000c101904 */
[----:B------:R-:W-:-:S03]  /*73600*/  ISETP.LT.AND P5, PT, R159, c[0x0][0x178], !P1 ;  /* 0x00005e009f007a0c */ /* 0x000fc60004fa1270 */
[----:B------:R2:W-:Y:S01]  /*73610*/  @P6 STG.E [R186.64], R194 ;  /* 0x000000c2ba006986 */ /* 0x0005e2000c101904 */
[----:B-1----:R-:W-:Y:S01]  /*73620*/  IMAD.WIDE R184, R3, 0x4, R180 ;  /* 0x0000000403b87825 */ /* 0x002fe200078e02b4 */
[----:B------:R-:W-:-:S04]  /*73630*/  ISETP.LT.AND P1, PT, R119, c[0x0][0x178], !P1 ;  /* 0x00005e0077007a0c */ /* 0x000fc80004f21270 */
[----:B------:R1:W-:Y:S04]  /*73640*/  @P0 STG.E [R184.64], R195 ;  /* 0x000000c3b8000986 */ /* 0x0003e8000c101904 */
        /* <DEDUP_REMOVED lines=15> */
[----:B------:R-:W-:Y:S02]  /*73740*/  ISETP.GE.AND P5, PT, R188, c[0x0][0x17c], PT ;  /* 0x00005f00bc007a0c */ /* 0x000fe40003fa6270 */
[----:B------:R-:W-:Y:S01]  /*73750*/  ISETP.LT.AND P2, PT, R119, c[0x0][0x178], !P2 ;  /* 0x00005e0077007a0c */ /* 0x000fe20005741270 */
[----:B------:R-:W-:Y:S01]  /*73760*/  IMAD.WIDE R184, R3, 0x4, R182 ;  /* 0x0000000403b87825 */ /* 0x000fe200078e02b6 */
[----:B------:R-:W-:-:S03]  /*73770*/  IADD3 R0, R123, 0x60, RZ ;  /* 0x000000607b007810 */ /* 0x000fc60007ffe0ff */
        /* <DEDUP_REMOVED lines=41> */
[----:B------:R-:W-:Y:S01]  /*73a10*/  IMAD.WIDE R186, R3, 0x4, R180 ;  /* 0x0000000403ba7825 */ /* 0x000fe200078e02b4 */
[----:B------:R-:W-:Y:S01]  /*73a20*/  ISETP.LT.AND P5, PT, R227, c[0x0][0x178], !P2 ;  /* 0x00005e00e3007a0c */ /* 0x000fe200057a1270 */
[----:B------:R1:W-:Y:S01]  /*73a30*/  @P1 STG.E [R184.64], R192 ;  /* 0x000000c0b8001986 */ /* 0x0003e2000c101904 */
[----:B------:R-:W-:Y:S02]  /*73a40*/  ISETP.GE.AND P1, PT, R0, c[0x0][0x17c], PT ;  /* 0x00005f0000007a0c */ /* 0x000fe40003f26270 */
[C---:B------:R-:W-:Y:S01]  /*73a50*/  IADD3 R0, R3.reuse, c[0x0][0x198], RZ ;  /* 0x0000660003007a10 */ /* 0x040fe20007ffe0ff */
[C---:B------:R-:W-:Y:S01]  /*73a60*/  IMAD.WIDE R188, R3.reuse, 0x4, R4 ;  /* 0x0000000403bc7825 */ /* 0x040fe200078e0204 */
[----:B------:R1:W-:Y:S01]  /*73a70*/  @P3 STG.E [R186.64], R248 ;  /* 0x000000f8ba003986 */ /* 0x0003e2000c101904 */
[----:B------:R-:W-:Y:S02]  /*73a80*/  ISETP.LT.AND P3, PT, R158, c[0x0][0x178], !P2 ;  /* 0x00005e009e007a0c */ /* 0x000fe40005761270 */
[----:B-1----:R-:W-:-:S05]  /*73a90*/  IMAD.WIDE R184, R3, 0x4, R6 ;  /* 0x0000000403b87825 */ /* 0x002fca00078e0206 */
[----:B------:R1:W-:Y:S01]  /*73aa0*/  @P6 STG.E [R184.64], R193 ;  /* 0x000000c1b8006986 */ /* 0x0003e2000c101904 */
[----:B------:R-:W-:-:S03]  /*73ab0*/  IMAD.WIDE R186, R0, 0x4, R182 ;  /* 0x0000000400ba7825 */ /* 0x000fc600078e02b6 */
        /* <DEDUP_REMOVED lines=30> */
[----:B------:R-:W-:Y:S02]  /*73ca0*/  IADD3 R0, R3, c[0x0][0x198], RZ ;  /* 0x0000660003007a10 */ /* 0x000fe40007ffe0ff */
[----:B------:R-:W-:Y:S01]  /*73cb0*/  ISETP.LT.AND P3, PT, R119, c[0x0][0x178], !P3 ;  /* 0x00005e0077007a0c */ /* 0x000fe20005f61270 */
[----:B-1----:R-:W-:Y:S01]  /*73cc0*/  IMAD.WIDE R186, R3, 0x4, R4 ;  /* 0x0000000403ba7825 */ /* 0x002fe200078e0204 */
[----:B------:R-:W-:Y:S01]  /*73cd0*/  IADD3 R192, R123, 0x5e, RZ ;  /* 0x0000005e7bc07810 */ /* 0x000fe20007ffe0ff */
[----:B------:R-:W3:Y:S02]  /*73ce0*/  LDL.LU R250, [R1+0x80c] ;  /* 0x00080c0001fa7983 */ /* 0x000ee40000300800 */
[----:B------:R-:W-:-:S04]  /*73cf0*/  IMAD.WIDE R184, R3, 0x4, R6 ;  /* 0x0000000403b87825 */ /* 0x000fc800078e0206 */
[C---:B------:R-:W-:Y:S01]  /*73d00*/  IMAD.WIDE R188, R0.reuse, 0x4, R182 ;  /* 0x0000000400bc7825 */ /* 0x040fe200078e02b6 */
[----:B------:R1:W-:Y:S03]  /*73d10*/  @P2 STG.E [R184.64], R248 ;  /* 0x000000f8b8002986 */ /* 0x0003e6000c101904 */
[----:B------:R-:W-:Y:S01]  /*73d20*/  IMAD.WIDE R190, R0, 0x4, R180 ;  /* 0x0000000400be7825 */ /* 0x000fe200078e02b4 */
[----:B------:R-:W-:Y:S01]  /*73d30*/  @P1 STG.E [R186.64], R193 ;  /* 0x000000c1ba001986 */ /* 0x000fe2000c101904 */
[----:B------:R-:W-:Y:S02]  /*73d40*/  ISETP.GE.AND P2, PT, R192, c[0x0][0x17c], PT ;  /* 0x00005f00c0007a0c */ /* 0x000fe40003f46270 */
[----:B------:R-:W-:Y:S01]  /*73d50*/  IADD3 R192, R123, 0x5f, RZ ;  /* 0x0000005f7bc07810 */ /* 0x000fe20007ffe0ff */
[C---:B-1----:R-:W-:Y:S01]  /*73d60*/  IMAD.WIDE R184, R0.reuse, 0x4, R6 ;  /* 0x0000000400b87825 */ /* 0x042fe200078e0206 */
[----:B------:R-:W-:Y:S01]  /*73d70*/  IADD3 R3, R0, c[0x0][0x198], RZ ;  /* 0x0000660000037a10 */ /* 0x000fe20007ffe0ff */
[----:B----4-:R1:W-:Y:S04]  /*73d80*/  @P5 STG.E [R188.64], R194 ;  /* 0x000000c2bc005986 */ /* 0x0103e8000c101904 */
[----:B--2---:R2:W-:Y:S04]  /*73d90*/  @P4 STG.E [R190.64], R195 ;  /* 0x000000c3be004986 */ /* 0x0045e8000c101904 */
[----:B-1----:R-:W4:Y:S04]  /*73da0*/  LDL.LU R194, [R1+0x23c] ;  /* 0x00023c0001c27983 */ /* 0x002f280000300800 */
[----:B--2---:R-:W2:Y:S04]  /*73db0*/  LDL.LU R195, [R1+0x1cc] ;  /* 0x0001cc0001c37983 */ /* 0x004ea80000300800 */
[----:B------:R1:W-:Y:S01]  /*73dc0*/  @P6 STG.E [R184.64], R245 ;  /* 0x000000f5b8006986 */ /* 0x0003e2000c101904 */
[----:B------:R-:W-:Y:S01]  /*73dd0*/  ISETP.GE.AND P6, PT, R192, c[0x0][0x17c], PT ;  /* 0x00005f00c0007a0c */ /* 0x000fe20003fc6270 */
[----:B-1----:R-:W-:-:S02]  /*73de0*/  IMAD.WIDE R184, R0, 0x4, R4 ;  /* 0x0000000400b87825 */ /* 0x002fc400078e0204 */
[----:B------:R-:W2:Y:S04]  /*73df0*/  LDL.LU R0, [R1+0x238] ;  /* 0x0002380001007983 */ /* 0x000ea80000300800 */
[----:B------:R-:W2:Y:S04]  /*73e00*/  LDL.LU R192, [R1+0x85c] ;  /* 0x00085c0001c07983 */ /* 0x000ea80000300800 */
[----:B---3--:R1:W-:Y:S04]  /*73e10*/  @P3 STG.E [R184.64], R244 ;  /* 0x000000f4b8003986 */ /* 0x0083e8000c101904 */
[----:B-1----:R-:W3:Y:S01]  /*73e20*/  LDL.LU R184, [R1+0x858] ;  /* 0x0008580001b87983 */ /* 0x002ee20000300800 */
[----:B------:R-:W-:-:S03]  /*73e30*/  ISETP.LT.AND P5, PT, R227, c[0x0][0x178], !P2 ;  /* 0x00005e00e3007a0c */ /* 0x000fc600057a1270 */
[----:B------:R-:W2:Y:S01]  /*73e40*/  LDL.LU R185, [R1+0x808] ;  /* 0x0008080001b97983 */ /* 0x000ea20000300800 */
[----:B------:R-:W-:-:S03]  /*73e50*/  IMAD.WIDE R186, R3, 0x4, R182 ;  /* 0x0000000403ba7825 */ /* 0x000fc600078e02b6 */
[----:B------:R-:W2:Y:S04]  /*73e60*/  LDL.LU R251, [R1+0x890] ;  /* 0x0008900001fb7983 */ /* 0x000ea80000300800 */
[----:B------:R-:W2:Y:S04]  /*73e70*/  LDL.LU R249, [R1+0x2e0] ;  /* 0x0002e00001f97983 */ /* 0x000ea80000300800 */
[----:B------:R-:W2:Y:S04]  /*73e80*/  LDL.LU R248, [R1+0x290] ;  /* 0x0002900001f87983 */ /* 0x000ea80000300800 */
[----:B------:R-:W2:Y:S04]  /*73e90*/  LDL.LU R193, [R1+0x220] ;  /* 0x0002200001c17983 */ /* 0x000ea80000300800 */
[----:B------:R-:W2:Y:S04]  /*73ea0*/  LDL.LU R245, [R1+0x894] ;  /* 0x0008940001f57983 */ /* 0x000ea80000300800 */
[----:B------:R-:W4:Y:S04]  /*73eb0*/  LDL.LU R244, [R1+0x2e4] ;  /* 0x0002e40001f47983 */ /* 0x000f280000300800 */
[----:B---3--:R1:W-:Y:S04]  /*73ec0*/  @P5 STG.E [R186.64], R184 ;  /* 0x000000b8ba005986 */ /* 0x0083e8000c101904 */
[----:B-1----:R-:W3:Y:S01]  /*73ed0*/  LDL.LU R187, [R1+0x1c8] ;  /* 0x0001c80001bb7983 */ /* 0x002ee20000300800 */
[----:B------:R-:W-:-:S02]  /*73ee0*/  ISETP.LT.AND P4, PT, R158, c[0x0][0x178], !P2 ;  /* 0x00005e009e007a0c */ /* 0x000fc40005781270 */
[----:B------:R-:W-:Y:S01]  /*73ef0*/  ISETP.LT.AND P1, PT, R159, c[0x0][0x178], !P2 ;  /* 0x00005e009f007a0c */ /* 0x000fe20005721270 */
[----:B------:R-:W-:Y:S01]  /*73f00*/  IMAD.WIDE R188, R3, 0x4, R180 ;  /* 0x0000000403bc7825 */ /* 0x000fe200078e02b4 */
[----:B------:R-:W-:-:S03]  /*73f10*/  ISETP.LT.AND P2, PT, R119, c[0x0][0x178], !P2 ;  /* 0x00005e0077007a0c */ /* 0x000fc60005741270 */
[----:B------:R-:W-:Y:S01]  /*73f20*/  IMAD.WIDE R190, R3, 0x4, R6 ;  /* 0x0000000403be7825 */ /* 0x000fe200078e0206 */
[----:B------:R-:W-:Y:S02]  /*73f30*/  ISETP.LT.AND P3, PT, R227, c[0x0][0x178], !P6 ;  /* 0x00005e00e3007a0c */ /* 0x000fe40007761270 */
[----:B------:R-:W-:-:S03]  /*73f40*/  ISETP.LT.AND P5, PT, R159, c[0x0][0x178], !P6 ;  /* 0x00005e009f007a0c */ /* 0x000fc600077a1270 */
[----:B--2---:R1:W-:Y:S04]  /*73f50*/  @P4 STG.E [R188.64], R185 ;  /* 0x000000b9bc004986 */ /* 0x0043e8000c101904 */
[----:B------:R2:W-:Y:S01]  /*73f60*/  @P1 STG.E [R190.64], R0 ;  /* 0x00000000be001986 */ /* 0x0005e2000c101904 */
[----:B------:R-:W-:Y:S01]  /*73f70*/  ISETP.LT.AND P1, PT, R158, c[0x0][0x178], !P6 ;  /* 0x00005e009e007a0c */ /* 0x000fe20007721270 */
[C---:B-1----:R-:W-:Y:S01]  /*73f80*/  IMAD.WIDE R184, R3.reuse, 0x4, R4 ;  /* 0x0000000403b87825 */ /* 0x042fe200078e0204 */
[----:B------:R-:W-:Y:S02]  /*73f90*/  IADD3 R3, R3, c[0x0][0x198], RZ ;  /* 0x0000660003037a10 */ /* 0x000fe40007ffe0ff */
[----:B------:R-:W-:-:S03]  /*73fa0*/  ISETP.LT.AND P6, PT, R119, c[0x0][0x178], !P6 ;  /* 0x00005e0077007a0c */ /* 0x000fc600077c1270 */
[----:B--2---:R-:W-:-:S04]  /*73fb0*/  IMAD.WIDE R190, R3, 0x4, R182 ;  /* 0x0000000403be7825 */ /* 0x004fc800078e02b6 */
[----:B------:R-:W-:Y:S01]  /*73fc0*/  IMAD.WIDE R188, R3, 0x4, R180 ;  /* 0x0000000403bc7825 */ /* 0x000fe200078e02b4 */
[----:B------:R-:W-:Y:S01]  /*73fd0*/  IADD3 R0, R123, 0x61, RZ ;  /* 0x000000617b007810 */ /* 0x000fe20007ffe0ff */
[----:B---3--:R1:W-:Y:S04]  /*73fe0*/  @P2 STG.E [R184.64], R187 ;  /* 0x000000bbb8002986 */ /* 0x0083e8000c101904 */
[----:B------:R-:W-:Y:S04]  /*73ff0*/  @P3 STG.E [R190.64], R192 ;  /* 0x000000c0be003986 */ /* 0x000fe8000c101904 */
[----:B------:R-:W-:Y:S01]  /*74000*/  @P1 STG.E [R188.64], R250 ;  /* 0x000000fabc001986 */ /* 0x000fe2000c101904 */
[----:B-1----:R-:W-:-:S05]  /*74010*/  IMAD.WIDE R186, R3, 0x4, R6 ;  /* 0x0000000403ba7825 */ /* 0x002fca00078e0206 */
[----:B----4-:R1:W-:Y:S01]  /*74020*/  @P5 STG.E [R186.64], R194 ;  /* 0x000000c2ba005986 */ /* 0x0103e2000c101904 */
[----:B------:R-:W-:-:S05]  /*74030*/  IMAD.WIDE R184, R3, 0x4, R4 ;  /* 0x0000000403b87825 */ /* 0x000fca00078e0204 */
[----:B------:R2:W-:Y:S04]  /*74040*/  @P6 STG.E [R184.64], R195 ;  /* 0x000000c3b8006986 */ /* 0x0005e8000c101904 */
[----:B-1----:R-:W3:Y:S04]  /*74050*/  LDL.LU R194, [R1+0x294] ;  /* 0x0002940001c27983 */ /* 0x002ee80000300800 */
[----:B--2---:R-:W2:Y:S01]  /*74060*/  LDL.LU R195, [R1+0x224] ;  /* 0x0002240001c37983 */ /* 0x004ea20000300800 */
[----:B------:R-:W-:Y:S02]  /*74070*/  ISETP.LT.AND P2, PT, R227, c[0x0][0x178], !P0 ;  /* 0x00005e00e3007a0c */ /* 0x000fe40004741270 */
[----:B------:R-:W-:Y:S01]  /*74080*/  ISETP.GE.AND P4, PT, R0, c[0x0][0x17c], PT ;  /* 0x00005f0000007a0c */ /* 0x000fe20003f86270 */
[----:B------:R-:W4:Y:S01]  /*74090*/  LDL.LU R250, [R1+0x8d0] ;  /* 0x0008d00001fa7983 */ /* 0x000f220000300800 */
[----:B------:R-:W-:-:S05]  /*740a0*/  IADD3 R0, R3, c[0x0][0x198], RZ ;  /* 0x0000660003007a10 */ /* 0x000fca0007ffe0ff */
[----:B------:R-:W-:Y:S01]  /*740b0*/  IMAD.WIDE R190, R0, 0x4, R182 ;  /* 0x0000000400be7825 */ /* 0x000fe200078e02b6 */
[----:B------:R-:W-:-:S04]  /*740c0*/  ISETP.LT.AND P3, PT, R158, c[0x0][0x178], !P0 ;  /* 0x00005e009e007a0c */ /* 0x000fc80004761270 */
[----:B------:R1:W-:Y:S01]  /*740d0*/  @P2 STG.E [R190.64], R251 ;  /* 0x000000fbbe002986 */ /* 0x0003e2000c101904 */
[----:B------:R-:W-:Y:S02]  /*740e0*/  ISETP.LT.AND P2, PT, R159, c[0x0][0x178], !P0 ;  /* 0x00005e009f007a0c */ /* 0x000fe40004741270 */
[----:B------:R-:W-:Y:S02]  /*740f0*/  ISETP.LT.AND P0, PT, R119, c[0x0][0x178], !P0 ;  /* 0x00005e0077007a0c */ /* 0x000fe40004701270 */
[----:B------:R-:W-:Y:S02]  /*74100*/  ISETP.LT.AND P6, PT, R227, c[0x0][0x178], !P4 ;  /* 0x00005e00e3007a0c */ /* 0x000fe400067c1270 */
[----:B------:R-:W-:Y:S02]  /*74110*/  IADD3 R184, R123, 0x62, RZ ;  /* 0x000000627bb87810 */ /* 0x000fe40007ffe0ff */
[C---:B------:R-:W-:Y:S01]  /*74120*/  IADD3 R3, R0.reuse, c[0x0][0x198], RZ ;  /* 0x0000660000037a10 */ /* 0x040fe20007ffe0ff */
[----:B------:R-:W-:Y:S01]  /*74130*/  IMAD.WIDE R186, R0, 0x4, R180 ;  /* 0x0000000400ba7825 */ /* 0x000fe200078e02b4 */
[----:B------:R-:W-:-:S03]  /*74140*/  ISETP.GE.AND P1, PT, R184, c[0x0][0x17c], PT ;  /* 0x00005f00b8007a0c */ /* 0x000fc60003f26270 */
[C---:B------:R-:W-:Y:S01]  /*74150*/  IMAD.WIDE R184, R0.reuse, 0x4, R6 ;  /* 0x0000000400b87825 */ /* 0x040fe200078e0206 */
[----:B------:R1:W-:Y:S03]  /*74160*/  @P3 STG.E [R186.64], R249 ;  /* 0x000000f9ba003986 */ /* 0x0003e6000c101904 */
[----:B------:R-:W-:Y:S01]  /*74170*/  IMAD.WIDE R188, R0, 0x4, R4 ;  /* 0x0000000400bc7825 */ /* 0x000fe200078e0204 */
[----:B------:R1:W-:Y:S03]  /*74180*/  @P2 STG.E [R184.64], R248 ;  /* 0x000000f8b8002986 */ /* 0x0003e6000c101904 */
[----:B-1----:R-:W-:Y:S01]  /*74190*/  IMAD.WIDE R190, R3, 0x4, R182 ;  /* 0x0000000403be7825 */ /* 0x002fe200078e02b6 */
[----:B------:R-:W-:Y:S01]  /*741a0*/  ISETP.LT.AND P5, PT, R158, c[0x0][0x178], !P4 ;  /* 0x00005e009e007a0c */ /* 0x000fe200067a1270 */
[----:B------:R1:W-:Y:S04]  /*741b0*/  @P0 STG.E [R188.64], R193 ;  /* 0x000000c1bc000986 */ /* 0x0003e8000c101904 */
[----:B------:R-:W4:Y:S04]  /*741c0*/  LDL.LU R249, [R1+0x320] ;  /* 0x0003200001f97983 */ /* 0x000f280000300800 */
[----:B------:R1:W-:Y:S01]  /*741d0*/  @P6 STG.E [R190.64], R245 ;  /* 0x000000f5be006986 */ /* 0x0003e2000c101904 */
[----:B------:R-:W-:-:S03]  /*741e0*/  ISETP.LT.AND P6, PT, R159, c[0x0][0x178], !P4 ;  /* 0x00005e009f007a0c */ /* 0x000fc600067c1270 */
[----:B------:R-:W4:Y:S01]  /*741f0*/  LDL.LU R248, [R1+0x2b0] ;  /* 0x0002b00001f87983 */ /* 0x000f220000300800 */
[----:B------:R-:W-:Y:S01]  /*74200*/  IMAD.WIDE R186, R3, 0x4, R180 ;  /* 0x0000000403ba7825 */ /* 0x000fe200078e02b4 */
[----:B------:R-:W-:Y:S02]  /*74210*/  ISETP.LT.AND P4, PT, R119, c[0x0][0x178], !P4 ;  /* 0x00005e0077007a0c */ /* 0x000fe40006781270 */
[----:B-1----:R-:W4:Y:S01]  /*74220*/  LDL.LU R193, [R1+0x270] ;  /* 0x0002700001c17983 */ /* 0x002f220000300800 */
[----:B------:R-:W-:-:S03]  /*74230*/  IMAD.WIDE R184, R3, 0x4, R6 ;  /* 0x0000000403b87825 */ /* 0x000fc600078e0206 */
[----:B------:R-:W4:Y:S04]  /*74240*/  LDL.LU R245, [R1+0x8d4] ;  /* 0x0008d40001f57983 */ /* 0x000f280000300800 */
[----:B------:R1:W-:Y:S04]  /*74250*/  @P5 STG.E [R186.64], R244 ;  /* 0x000000f4ba005986 */ /* 0x0003e8000c101904 */
[----:B-1----:R-:W4:Y:S01]  /*74260*/  LDL.LU R244, [R1+0x324] ;  /* 0x0003240001f47983 */ /* 0x002f220000300800 */
[----:B------:R-:W-:-:S03]  /*74270*/  IMAD.WIDE R186, R3, 0x4, R4 ;  /* 0x0000000403ba7825 */ /* 0x000fc600078e0204 */
[----:B---3--:R1:W-:Y:S04]  /*74280*/  @P6 STG.E [R184.64], R194 ;  /* 0x000000c2b8006986 */ /* 0x0083e8000c101904 */
[----:B--2---:R2:W-:Y:S04]  /*74290*/  @P4 STG.E [R186.64], R195 ;  /* 0x000000c3ba004986 */ /* 0x0045e8000c101904 */
[----:B-1----:R-:W3:Y:S04]  /*742a0*/  LDL.LU R194, [R1+0x2b4] ;  /* 0x0002b40001c27983 */ /* 0x002ee80000300800 */
[----:B--2---:R-:W2:Y:S01]  /*742b0*/  LDL.LU R195, [R1+0x274] ;  /* 0x0002740001c37983 */ /* 0x004ea20000300800 */
[----:B------:R-:W-:-:S02]  /*742c0*/  ISETP.LT.AND P5, PT, R227, c[0x0][0x178], !P1 ;  /* 0x00005e00e3007a0c */ /* 0x000fc40004fa1270 */
[----:B------:R-:W-:Y:S02]  /*742d0*/  ISETP.LT.AND P3, PT, R158, c[0x0][0x178], !P1 ;  /* 0x00005e009e007a0c */ /* 0x000fe40004f61270 */
[----:B------:R-:W-:Y:S02]  /*742e0*/  IADD3 R0, R3, c[0x0][0x198], RZ ;  /* 0x0000660003007a10 */ /* 0x000fe40007ffe0ff */
[----:B------:R-:W-:Y:S02]  /*742f0*/  IADD3 R191, R123, 0x63, RZ ;  /* 0x000000637bbf7810 */ /* 0x000fe40007ffe0ff */
[----:B------:R-:W-:Y:S02]  /*74300*/  ISETP.LT.AND P0, PT, R159, c[0x0][0x178], !P1 ;  /* 0x00005e009f007a0c */ /* 0x000fe40004f01270 */
[----:B------:R-:W-:Y:S01]  /*74310*/  IADD3 R190, R123, 0x65, RZ ;  /* 0x000000657bbe7810 */ /* 0x000fe20007ffe0ff */
[----:B------:R-:W-:Y:S01]  /*74320*/  IMAD.WIDE R188, R0, 0x4, R182 ;  /* 0x0000000400bc7825 */ /* 0x000fe200078e02b6 */
[----:B------:R-:W-:-:S02]  /*74330*/  ISETP.GE.AND P6, PT, R191, c[0x0][0x17c], PT ;  /* 0x00005f00bf007a0c */ /* 0x000fc40003fc6270 */
[----:B------:R-:W-:Y:S01]  /*74340*/  ISETP.GE.AND P2, PT, R190, c[0x0][0x17c], PT ;  /* 0x00005f00be007a0c */ /* 0x000fe20003f46270 */
[C---:B------:R-:W-:Y:S01]  /*74350*/  IMAD.WIDE R186, R0.reuse, 0x4, R180 ;  /* 0x0000000400ba7825 */ /* 0x040fe200078e02b4 */
[----:B------:R-:W-:Y:S02]  /*74360*/  IADD3 R190, R123, 0x64, RZ ;  /* 0x000000647bbe7810 */ /* 0x000fe40007ffe0ff */
[----:B------:R-:W-:Y:S01]  /*74370*/  ISETP.LT.AND P1, PT, R119, c[0x0][0x178], !P1 ;  /* 0x00005e0077007a0c */ /* 0x000fe20004f21270 */
[C---:B------:R-:W-:Y:S01]  /*74380*/  IMAD.WIDE R184, R0.reuse, 0x4, R6 ;  /* 0x0000000400b87825 */ /* 0x040fe200078e0206 */
[----:B------:R-:W-:Y:S01]  /*74390*/  ISETP.LT.AND P4, PT, R227, c[0x0][0x178], !P6 ;  /* 0x00005e00e3007a0c */ /* 0x000fe20007781270 */
[----:B----4-:R-:W-:Y:S01]  /*743a0*/  @P5 STG.E [R188.64], R250 ;  /* 0x000000fabc005986 */ /* 0x010fe2000c101904 */
[----:B------:R-:W-:-:S03]  /*743b0*/  IADD3 R3, R0, c[0x0][0x198], RZ ;  /* 0x0000660000037a10 */ /* 0x000fc60007ffe0ff */
[----:B------:R-:W4:Y:S01]  /*743c0*/  LDL.LU R191, [R1+0x340] ;  /* 0x0003400001bf7983 */ /* 0x000f220000300800 */
[----:B------:R-:W-:-:S03]  /*743d0*/  ISETP.LT.AND P5, PT, R158, c[0x0][0x178], !P6 ;  /* 0x00005e009e007a0c */ /* 0x000fc600077a1270 */
[----:B------:R-:W4:Y:S04]  /*743e0*/  LDL.LU R192, [R1+0x2f0] ;  /* 0x0002f00001c07983 */ /* 0x000f280000300800 */
[----:B------:R1:W-:Y:S01]  /*743f0*/  @P3 STG.E [R186.64], R249 ;  /* 0x000000f9ba003986 */ /* 0x0003e2000c101904 */
[----:B------:R-:W-:-:S03]  /*74400*/  ISETP.GE.AND P3, PT, R190, c[0x0][0x17c], PT ;  /* 0x00005f00be007a0c */ /* 0x000fc60003f66270 */
[----:B------:R-:W4:Y:S04]  /*74410*/  LDL.LU R190, [R1+0x8e0] ;  /* 0x0008e00001be7983 */ /* 0x000f280000300800 */
[----:B------:R1:W-:Y:S01]  /*74420*/  @P0 STG.E [R184.64], R248 ;  /* 0x000000f8b8000986 */ /* 0x0003e2000c101904 */
[----:B------:R-:W-:Y:S01]  /*74430*/  ISETP.LT.AND P0, PT, R159, c[0x0][0x178], !P6 ;  /* 0x00005e009f007a0c */ /* 0x000fe20007701270 */
[----:B-1----:R-:W-:Y:S01]  /*74440*/  IMAD.WIDE R186, R3, 0x4, R182 ;  /* 0x0000000403ba7825 */ /* 0x002fe200078e02b6 */
[----:B------:R-:W-:Y:S01]  /*74450*/  ISETP.LT.AND P6, PT, R119, c[0x0][0x178], !P6 ;  /* 0x00005e0077007a0c */ /* 0x000fe200077c1270 */
[----:B------:R-:W4:Y:S02]  /*74460*/  LDL.LU R251, [R1+0x280] ;  /* 0x0002800001fb7983 */ /* 0x000f240000300800 */
[----:B------:R-:W-:-:S04]  /*74470*/  IMAD.WIDE R184, R0, 0x4, R4 ;  /* 0x0000000400b87825 */ /* 0x000fc800078e0204 */
[C---:B------:R-:W-:Y:S01]  /*74480*/  IMAD.WIDE R188, R3.reuse, 0x4, R180 ;  /* 0x0000000403bc7825 */ /* 0x040fe200078e02b4 */
[----:B------:R1:W-:Y:S04]  /*74490*/  @P1 STG.E [R184.64], R193 ;  /* 0x000000c1b8001986 */ /* 0x0003e8000c101904 */
[----:B------:R1:W-:Y:S04]  /*744a0*/  @P4 STG.E [R186.64], R245 ;  /* 0x000000f5ba004986 */ /* 0x0003e8000c101904 */
[----:B------:R1:W-:Y:S02]  /*744b0*/  @P5 STG.E [R188.64], R244 ;  /* 0x000000f4bc005986 */ /* 0x0003e4000c101904 */
[----:B-1----:R-:W-:-:S02]  /*744c0*/  IMAD.WIDE R184, R3, 0x4, R6 ;  /* 0x0000000403b87825 */ /* 0x002fc400078e0206 */
[----:B------:R-:W4:Y:S02]  /*744d0*/  LDL.LU R245, [R1+0x8e4] ;  /* 0x0008e40001f57983 */ /* 0x000f240000300800 */
[----:B------:R-:W-:Y:S02]  /*744e0*/  IMAD.WIDE R186, R3, 0x4, R4 ;  /* 0x0000000403ba7825 */ /* 0x000fe400078e0204 */
[----:B------:R-:W4:Y:S04]  /*744f0*/  LDL.LU R244, [R1+0x344] ;  /* 0x0003440001f47983 */ /* 0x000f280000300800 */
[----:B---3--:R1:W-:Y:S04]  /*74500*/  @P0 STG.E [R184.64], R194 ;  /* 0x000000c2b8000986 */ /* 0x0083e8000c101904 */
[----:B--2---:R2:W-:Y:S04]  /*74510*/  @P6 STG.E [R186.64], R195 ;  /* 0x000000c3ba006986 */ /* 0x0045e8000c101904 */
[----:B-1----:R-:W3:Y:S04]  /*74520*/  LDL.LU R194, [R1+0x2f4] ;  /* 0x0002f40001c27983 */ /* 0x002ee80000300800 */
[----:B--2---:R-:W2:Y:S01]  /*74530*/  LDL.LU R195, [R1+0x284] ;  /* 0x0002840001c37983 */ /* 0x004ea20000300800 */
[----:B------:R-:W-:-:S02]  /*74540*/  ISETP.LT.AND P5, PT, R227, c[0x0][0x178], !P3 ;  /* 0x00005e00e3007a0c */ /* 0x000fc40005fa1270 */
[----:B------:R-:W-:Y:S01]  /*74550*/  ISETP.LT.AND P1, PT, R158, c[0x0][0x178], !P3 ;  /* 0x00005e009e007a0c */ /* 0x000fe20005f21270 */
[----:B------:R-:W2:Y:S01]  /*74560*/  LDL.LU R250, [R1+0x8f0] ;  /* 0x0008f00001fa7983 */ /* 0x000ea20000300800 */
[----:B------:R-:W-:Y:S02]  /*74570*/  IADD3 R188, R123, 0x68, RZ ;  /* 0x000000687bbc7810 */ /* 0x000fe40007ffe0ff */
[----:B------:R-:W-:Y:S01]  /*74580*/  IADD3 R0, R3, c[0x0][0x198], RZ ;  /* 0x0000660003007a10 */ /* 0x000fe20007ffe0ff */
[----:B------:R-:W2:Y:S01]  /*74590*/  LDL.LU R249, [R1+0x410] ;  /* 0x0004100001f97983 */ /* 0x000ea20000300800 */
[----:B------:R-:W-:Y:S02]  /*745a0*/  ISETP.LT.AND P4, PT, R159, c[0x0][0x178], !P3 ;  /* 0x00005e009f007a0c */ /* 0x000fe40005f81270 */
[----:B------:R-:W-:Y:S01]  /*745b0*/  ISETP.GE.AND P0, PT, R188, c[0x0][0x17c], PT ;  /* 0x00005f00bc007a0c */ /* 0x000fe20003f06270 */
[C---:B------:R-:W-:Y:S01]  /*745c0*/  IMAD.WIDE R188, R0.reuse, 0x4, R182 ;  /* 0x0000000400bc7825 */ /* 0x040fe200078e02b6 */
[----:B------:R-:W-:Y:S01]  /*745d0*/  ISETP.LT.AND P3, PT, R119, c[0x0][0x178], !P3 ;  /* 0x00005e0077007a0c */ /* 0x000fe20005f61270 */
[----:B------:R-:W2:Y:S01]  /*745e0*/  LDL.LU R248, [R1+0x300] ;  /* 0x0003000001f87983 */ /* 0x000ea20000300800 */
[----:B------:R-:W-:Y:S01]  /*745f0*/  ISETP.LT.AND P6, PT, R227, c[0x0][0x178], !P2 ;  /* 0x00005e00e3007a0c */ /* 0x000fe200057c1270 */
[C---:B------:R-:W-:Y:S01]  /*74600*/  IMAD.WIDE R184, R0.reuse, 0x4, R180 ;  /* 0x0000000400b87825 */ /* 0x040fe200078e02b4 */
[C---:B------:R-:W-:Y:S01]  /*74610*/  IADD3 R3, R0.reuse, c[0x0][0x198], RZ ;  /* 0x0000660000037a10 */ /* 0x040fe20007ffe0ff */
[----:B------:R-:W2:Y:S02]  /*74620*/  LDL.LU R193, [R1+0x2a0] ;  /* 0x0002a00001c17983 */ /* 0x000ea40000300800 */
[----:B------:R-:W-:-:S02]  /*74630*/  IMAD.WIDE R186, R0, 0x4, R6 ;  /* 0x0000000400ba7825 */ /* 0x000fc400078e0206 */
[----:B----4-:R-:W-:Y:S01]  /*74640*/  @P5 STG.E [R188.64], R190 ;  /* 0x000000bebc005986 */ /* 0x010fe2000c101904 */
[----:B------:R-:W-:-:S03]  /*74650*/  ISETP.LT.AND P5, PT, R158, c[0x0][0x178], !P2 ;  /* 0x00005e009e007a0c */ /* 0x000fc600057a1270 */
[----:B------:R1:W-:Y:S01]  /*74660*/  @P1 STG.E [R184.64], R191 ;  /* 0x000000bfb8001986 */ /* 0x0003e2000c101904 */
[----:B------:R-:W-:-:S03]  /*74670*/  ISETP.LT.AND P1, PT, R159, c[0x0][0x178], !P2 ;  /* 0x00005e009f007a0c */ /* 0x000fc60005721270 */
[----:B------:R4:W-:Y:S01]  /*74680*/  @P4 STG.E [R186.64], R192 ;  /* 0x000000c0ba004986 */ /* 0x0009e2000c101904 */
[----:B------:R-:W-:Y:S01]  /*74690*/  ISETP.LT.AND P2, PT, R119, c[0x0][0x178], !P2 ;  /* 0x00005e0077007a0c */ /* 0x000fe20005741270 */
[----:B-1----:R-:W-:-:S04]  /*746a0*/  IMAD.WIDE R184, R0, 0x4, R4 ;  /* 0x0000000400b87825 */ /* 0x002fc800078e0204 */
[C---:B----4-:R-:W-:Y:S01]  /*746b0*/  IMAD.WIDE R186, R3.reuse, 0x4, R182 ;  /* 0x0000000403ba7825 */ /* 0x050fe200078e02b6 */
[----:B------:R1:W-:Y:S03]  /*746c0*/  @P3 STG.E [R184.64], R251 ;  /* 0x000000fbb8003986 */ /* 0x0003e6000c101904 */
[C---:B------:R-:W-:Y:S01]  /*746d0*/  IMAD.WIDE R188, R3.reuse, 0x4, R180 ;  /* 0x0000000403bc7825 */ /* 0x040fe200078e02b4 */
[----:B------:R4:W-:Y:S04]  /*746e0*/  @P6 STG.E [R186.64], R245 ;  /* 0x000000f5ba006986 */ /* 0x0009e8000c101904 */
[----:B------:R4:W-:Y:S01]  /*746f0*/  @P5 STG.E [R188.64], R244 ;  /* 0x000000f4bc005986 */ /* 0x0009e2000c101904 */
[----:B-1----:R-:W-:-:S03]  /*74700*/  IMAD.WIDE R184, R3, 0x4, R4 ;  /* 0x0000000403b87825 */ /* 0x002fc600078e0204 */
[----:B----4-:R-:W4:Y:S01]  /*74710*/  LDL.LU R245, [R1+0x8f4] ;  /* 0x0008f40001f57983 */ /* 0x010f220000300800 */
[----:B------:R-:W-:-:S03]  /*74720*/  IMAD.WIDE R186, R3, 0x4, R6 ;  /* 0x0000000403ba7825 */ /* 0x000fc600078e0206 */
[----:B------:R-:W4:Y:S04]  /*74730*/  LDL.LU R244, [R1+0x414] ;  /* 0x0004140001f47983 */ /* 0x000f280000300800 */
[----:B---3--:R1:W-:Y:S04]  /*74740*/  @P1 STG.E [R186.64], R194 ;  /* 0x000000c2ba001986 */ /* 0x0083e8000c101904 */
[----:B--2---:R2:W-:Y:S04]  /*74750*/  @P2 STG.E [R184.64], R195 ;  /* 0x000000c3b8002986 */ /* 0x0045e8000c101904 */
[----:B-1----:R-:W3:Y:S04]  /*74760*/  LDL.LU R194, [R1+0x304] ;  /* 0x0003040001c27983 */ /* 0x002ee80000300800 */
[----:B--2---:R-:W2:Y:S01]  /*74770*/  LDL.LU R195, [R1+0x2a4] ;  /* 0x0002a40001c37983 */ /* 0x004ea20000300800 */
[----:B------:R-:W-:-:S02]  /*74780*/  IADD3 R190, R123, 0x66, RZ ;  /* 0x000000667bbe7810 */ /* 0x000fc40007ffe0ff */
[----:B------:R-:W-:Y:S01]  /*74790*/  IADD3 R0, R3, c[0x0][0x198], RZ ;  /* 0x0000660003007a10 */ /* 0x000fe20007ffe0ff */
[----:B------:R-:W2:Y:S01]  /*747a0*/  LDL.LU R192, [R1+0x2d0] ;  /* 0x0002d00001c07983 */ /* 0x000ea20000300800 */
[----:B------:R-:W-:-:S03]  /*747b0*/  ISETP.GE.AND P4, PT, R190, c[0x0][0x17c], PT ;  /* 0x00005f00be007a0c */ /* 0x000fc60003f86270 */
[----:B------:R-:W-:Y:S01]  /*747c0*/  IMAD.WIDE R188, R0, 0x4, R182 ;  /* 0x0000000400bc7825 */ /* 0x000fe200078e02b6 */
[----:B------:R-:W-:Y:S01]  /*747d0*/  ISETP.LT.AND P6, PT, R227, c[0x0][0x178], !P4 ;  /* 0x00005e00e3007a0c */ /* 0x000fe200067c1270 */
[----:B------:R-:W2:Y:S01]  /*747e0*/  LDL.LU R251, [R1+0x914] ;  /* 0x0009140001fb7983 */ /* 0x000ea20000300800 */
[----:B------:R-:W-:Y:S02]  /*747f0*/  ISETP.LT.AND P3, PT, R158, c[0x0][0x178], !P4 ;  /* 0x00005e009e007a0c */ /* 0x000fe40006761270 */
[----:B------:R-:W-:Y:S02]  /*74800*/  ISETP.LT.AND P5, PT, R159, c[0x0][0x178], !P4 ;  /* 0x00005e009f007a0c */ /* 0x000fe400067a1270 */
[----:B------:R-:W-:Y:S02]  /*74810*/  IADD3 R190, R123, 0x67, RZ ;  /* 0x000000677bbe7810 */ /* 0x000fe40007ffe0ff */
[----:B------:R-:W-:Y:S02]  /*74820*/  ISETP.LT.AND P4, PT, R119, c[0x0][0x178], !P4 ;  /* 0x00005e0077007a0c */ /* 0x000fe40006781270 */
[----:B------:R-:W-:Y:S01]  /*74830*/  ISETP.GE.AND P1, PT, R190, c[0x0][0x17c], PT ;  /* 0x00005f00be007a0c */ /* 0x000fe20003f26270 */
[----:B------:R-:W-:-:S02]  /*74840*/  IMAD.WIDE R186, R0, 0x4, R180 ;  /* 0x0000000400ba7825 */ /* 0x000fc400078e02b4 */
[----:B------:R1:W-:Y:S01]  /*74850*/  @P6 STG.E [R188.64], R250 ;  /* 0x000000fabc006986 */ /* 0x0003e2000c101904 */
[----:B------:R-:W-:Y:S01]  /*74860*/  ISETP.LT.AND P2, PT, R227, c[0x0][0x178], !P1 ;  /* 0x00005e00e3007a0c */ /* 0x000fe20004f41270 */
[C---:B------:R-:W-:Y:S01]  /*74870*/  IMAD.WIDE R184, R0.reuse, 0x4, R6 ;  /* 0x0000000400b87825 */ /* 0x040fe200078e0206 */
[----:B------:R-:W-:Y:S01]  /*74880*/  IADD3 R3, R0, c[0x0][0x198], RZ ;  /* 0x0000660000037a10 */ /* 0x000fe20007ffe0ff */
[----:B------:R-:W-:Y:S01]  /*74890*/  @P3 STG.E [R186.64], R249 ;  /* 0x000000f9ba003986 */ /* 0x000fe2000c101904 */
[----:B------:R-:W-:-:S03]  /*748a0*/  ISETP.LT.AND P3, PT, R158, c[0x0][0x178], !P1 ;  /* 0x00005e009e007a0c */ /* 0x000fc60004f61270 */
[----:B------:R1:W-:Y:S02]  /*748b0*/  @P5 STG.E [R184.64], R248 ;  /* 0x000000f8b8005986 */ /* 0x0003e4000c101904 */
[----:B-1----:R-:W-:-:S05]  /*748c0*/  IMAD.WIDE R188, R0, 0x4, R4 ;  /* 0x0000000400bc7825 */ /* 0x002fca00078e0204 */
[----:B------:R-:W-:Y:S01]  /*748d0*/  @P4 STG.E [R188.64], R193 ;  /* 0x000000c1bc004986 */ /* 0x000fe2000c101904 */
[----:B------:R-:W-:Y:S01]  /*748e0*/  ISETP.LT.AND P4, PT, R159, c[0x0][0x178], !P1 ;  /* 0x00005e009f007a0c */ /* 0x000fe20004f81270 */
[----:B------:R-:W-:Y:S01]  /*748f0*/  IMAD.WIDE R184, R3, 0x4, R182 ;  /* 0x0000000403b87825 */ /* 0x000fe200078e02b6 */
[----:B------:R-:W-:-:S03]  /*74900*/  ISETP.LT.AND P1, PT, R119, c[0x0][0x178], !P1 ;  /* 0x00005e0077007a0c */ /* 0x000fc60004f21270 */
[C---:B------:R-:W-:Y:S01]  /*74910*/  IMAD.WIDE R186, R3.reuse, 0x4, R180 ;  /* 0x0000000403ba7825 */ /* 0x040fe200078e02b4 */
[C---:B------:R-:W-:Y:S01]  /*74920*/  IADD3 R0, R3.reuse, c[0x0][0x198], RZ ;  /* 0x0000660003007a10 */ /* 0x040fe20007ffe0ff */
[----:B----4-:R1:W-:Y:S04]  /*74930*/  @P2 STG.E [R184.64], R245 ;  /* 0x000000f5b8002986 */ /* 0x0103e8000c101904 */
[----:B------:R4:W-:Y:S01]  /*74940*/  @P3 STG.E [R186.64], R244 ;  /* 0x000000f4ba003986 */ /* 0x0009e2000c101904 */
[----:B-1----:R-:W-:-:S03]  /*74950*/  IMAD.WIDE R184, R3, 0x4, R6 ;  /* 0x0000000403b87825 */ /* 0x002fc600078e0206 */
[----:B------:R-:W2:Y:S01]  /*74960*/  LDL.LU R245, [R1+0x434] ;  /* 0x0004340001f57983 */ /* 0x000ea20000300800 */
[----:B----4-:R-:W-:-:S03]  /*74970*/  IMAD.WIDE R186, R3, 0x4, R4 ;  /* 0x0000000403ba7825 */ /* 0x010fc600078e0204 */
[----:B------:R-:W4:Y:S04]  /*74980*/  LDL.LU R244, [R1+0x334] ;  /* 0x0003340001f47983 */ /* 0x000f280000300800 */
[----:B------:R-:W4:Y:S04]  /*74990*/  LDL.LU R3, [R1+0x430] ;  /* 0x0004300001037983 */ /* 0x000f280000300800 */
[----:B---3--:R1:W-:Y:S04]  /*749a0*/  @P4 STG.E [R184.64], R194 ;  /* 0x000000c2b8004986 */ /* 0x0083e8000c101904 */
[----:B--2---:R2:W-:Y:S04]  /*749b0*/  @P1 STG.E [R186.64], R195 ;  /* 0x000000c3ba001986 */ /* 0x0045e8000c101904 */
[----:B-1----:R-:W3:Y:S04]  /*749c0*/  LDL.LU R185, [R1+0x910] ;  /* 0x0009100001b97983 */ /* 0x002ee80000300800 */
[----:B--2---:R-:W2:Y:S01]  /*749d0*/  LDL.LU R187, [R1+0x330] ;  /* 0x0003300001bb7983 */ /* 0x004ea20000300800 */
[----:B------:R-:W-:-:S02]  /*749e0*/  ISETP.LT.AND P6, PT, R227, c[0x0][0x178], !P0 ;  /* 0x00005e00e3007a0c */ /* 0x000fc400047c1270 */
[----:B------:R-:W-:Y:S02]  /*749f0*/  ISETP.LT.AND P5, PT, R158, c[0x0][0x178], !P0 ;  /* 0x00005e009e007a0c */ /* 0x000fe400047a1270 */
[----:B------:R-:W-:Y:S01]  /*74a00*/  IADD3 R188, R123, 0x69, RZ ;  /* 0x000000697bbc7810 */ /* 0x000fe20007ffe0ff */
[----:B------:R-:W-:Y:S01]  /*74a10*/  IMAD.WIDE R190, R0, 0x4, R180 ;  /* 0x0000000400be7825 */ /* 0x000fe200078e02b4 */
[----:B------:R-:W-:Y:S01]  /*74a20*/  ISETP.LT.AND P3, PT, R159, c[0x0][0x178], !P0 ;  /* 0x00005e009f007a0c */ /* 0x000fe20004761270 */
[----:B------:R-:W2:Y:S01]  /*74a30*/  LDL.LU R194, [R1+0x2d4] ;  /* 0x0002d40001c27983 */ /* 0x000ea20000300800 */
[----:B------:R-:W-:Y:S01]  /*74a40*/  ISETP.GE.AND P2, PT, R188, c[0x0][0x17c], PT ;  /* 0x00005f00bc007a0c */ /* 0x000fe20003f46270 */
[----:B------:R-:W-:Y:S01]  /*74a50*/  IMAD.WIDE R188, R0, 0x4, R182 ;  /* 0x0000000400bc7825 */ /* 0x000fe200078e02b6 */
[----:B------:R-:W-:Y:S01]  /*74a60*/  ISETP.LT.AND P1, PT, R119, c[0x0][0x178], !P0 ;  /* 0x00005e0077007a0c */ /* 0x000fe20004721270 */
[----:B------:R-:W2:Y:S01]  /*74a70*/  LDL.LU R250, [R1+0x930] ;  /* 0x0009300001fa7983 */ /* 0x000ea20000300800 */
[----:B------:R-:W-:-:S03]  /*74a80*/  ISETP.LT.AND P4, PT, R159, c[0x0][0x178], !P2 ;  /* 0x00005e009f007a0c */ /* 0x000fc60005781270 */
[----:B------:R-:W2:Y:S01]  /*74a90*/  LDL.LU R249, [R1+0x900] ;  /* 0x0009000001f97983 */ /* 0x000ea20000300800 */
[----:B------:R-:W-:-:S03]  /*74aa0*/  IADD3 R186, R123, 0x6b, RZ ;  /* 0x0000006b7bba7810 */ /* 0x000fc60007ffe0ff */
[----:B------:R-:W2:Y:S01]  /*74ab0*/  LDL.LU R248, [R1+0x3a0] ;  /* 0x0003a00001f87983 */ /* 0x000ea20000300800 */
[----:B------:R-:W-:-:S03]  /*74ac0*/  ISETP.GE.AND P0, PT, R186, c[0x0][0x17c], PT ;  /* 0x00005f00ba007a0c */ /* 0x000fc60003f06270 */
[----:B------:R-:W2:Y:S04]  /*74ad0*/  LDL.LU R193, [R1+0x310] ;  /* 0x0003100001c17983 */ /* 0x000ea80000300800 */
[----:B------:R-:W2:Y:S04]  /*74ae0*/  LDL.LU R195, [R1+0x934] ;  /* 0x0009340001c37983 */ /* 0x000ea80000300800 */
[----:B---3--:R1:W-:Y:S01]  /*74af0*/  @P6 STG.E [R188.64], R185 ;  /* 0x000000b9bc006986 */ /* 0x0083e2000c101904 */
[----:B------:R-:W-:-:S03]  /*74b00*/  ISETP.LT.AND P6, PT, R227, c[0x0][0x178], !P2 ;  /* 0x00005e00e3007a0c */ /* 0x000fc600057c1270 */
[----:B----4-:R3:W-:Y:S01]  /*74b10*/  @P5 STG.E [R190.64], R3 ;  /* 0x00000003be005986 */ /* 0x0107e2000c101904 */
[----:B------:R-:W-:Y:S01]  /*74b20*/  ISETP.LT.AND P5, PT, R158, c[0x0][0x178], !P2 ;  /* 0x00005e009e007a0c */ /* 0x000fe200057a1270 */
[C---:B-1----:R-:W-:Y:S01]  /*74b30*/  IMAD.WIDE R184, R0.reuse, 0x4, R6 ;  /* 0x0000000400b87825 */ /* 0x042fe200078e0206 */
[----:B------:R-:W-:Y:S02]  /*74b40*/  IADD3 R188, R123, 0x6a, RZ ;  /* 0x0000006a7bbc7810 */ /* 0x000fe40007ffe0ff */
[----:B---3--:R-:W-:Y:S02]  /*74b50*/  IADD3 R3, R0, c[0x0][0x198], RZ ;  /* 0x0000660000037a10 */ /* 0x008fe40007ffe0ff */
[----:B--2---:R1:W-:Y:S01]  /*74b60*/  @P3 STG.E [R184.64], R187 ;  /* 0x000000bbb8003986 */ /* 0x0043e2000c101904 */
[----:B------:R-:W-:Y:S02]  /*74b70*/  ISETP.GE.AND P3, PT, R188, c[0x0][0x17c], PT ;  /* 0x00005f00bc007a0c */ /* 0x000fe40003f66270 */
[----:B------:R-:W-:-:S04]  /*74b80*/  IMAD.WIDE R188, R3, 0x4, R180 ;  /* 0x0000000403bc7825 */ /* 0x000fc800078e02b4 */
[----:B------:R-:W-:-:S04]  /*74b90*/  IMAD.WIDE R190, R3, 0x4, R6 ;  /* 0x0000000403be7825 */ /* 0x000fc800078e0206 */
[----:B-1----:R-:W-:-:S04]  /*74ba0*/  IMAD.WIDE R184, R0, 0x4, R4 ;  /* 0x0000000400b87825 */ /* 0x002fc800078e0204 */
[----:B------:R-:W-:Y:S01]  /*74bb0*/  IMAD.WIDE R186, R3, 0x4, R182 ;  /* 0x0000000403ba7825 */ /* 0x000fe200078e02b6 */
[----:B------:R-:W-:Y:S04]  /*74bc0*/  @P1 STG.E [R184.64], R192 ;  /* 0x000000c0b8001986 */ /* 0x000fe8000c101904 */
[----:B------:R-:W-:Y:S04]  /*74bd0*/  @P6 STG.E [R186.64], R251 ;  /* 0x000000fbba006986 */ /* 0x000fe8000c101904 */
[----:B------:R1:W-:Y:S04]  /*74be0*/  @P5 STG.E [R188.64], R245 ;  /* 0x000000f5bc005986 */ /* 0x0003e8000c101904 */
[----:B------:R2:W-:Y:S04]  /*74bf0*/  @P4 STG.E [R190.64], R244 ;  /* 0x000000f4be004986 */ /* 0x0005e8000c101904 */
[----:B-1----:R-:W3:Y:S04]  /*74c00*/  LDL.LU R245, [R1+0x904] ;  /* 0x0009040001f57983 */ /* 0x002ee80000300800 */
[----:B--2---:R-:W2:Y:S01]  /*74c10*/  LDL.LU R244, [R1+0x3a4] ;  /* 0x0003a40001f47983 */ /* 0x004ea20000300800 */
        /* <DEDUP_REMOVED lines=17> */
[----:B-1----:R-:W2:Y:S01]  /*74d30*/  LDL.LU R194, [R1+0x314] ;  /* 0x0003140001c27983 */ /* 0x002ea20000300800 */
[C---:B------:R-:W-:Y:S01]  /*74d40*/  IADD3 R0, R190.reuse, c[0x0][0x198], RZ ;  /* 0x00006600be007a10 */ /* 0x040fe20007ffe0ff */
[C---:B----4-:R-:W-:Y:S02]  /*74d50*/  IMAD.WIDE R184, R190.reuse, 0x4, R6 ;  /* 0x00000004beb87825 */ /* 0x050fe400078e0206 */
[----:B------:R-:W4:Y:S02]  /*74d60*/  LDL.LU R191, [R1+0x3c0] ;  /* 0x0003c00001bf7983 */ /* 0x000f240000300800 */
[----:B------:R-:W-:-:S02]  /*74d70*/  IMAD.WIDE R186, R190, 0x4, R4 ;  /* 0x00000004beba7825 */ /* 0x000fc400078e0204 */
[----:B------:R1:W-:Y:S02]  /*74d80*/  @P3 STG.E [R184.64], R248 ;  /* 0x000000f8b8003986 */ /* 0x0003e4000c101904 */
[C---:B------:R-:W-:Y:S02]  /*74d90*/  IMAD.WIDE R188, R0.reuse, 0x4, R182 ;  /* 0x0000000400bc7825 */ /* 0x040fe400078e02b6 */
[----:B------:R1:W-:Y:S01]  /*74da0*/  @P1 STG.E [R186.64], R193 ;  /* 0x000000c1ba001986 */ /* 0x0003e2000c101904 */
[C---:B------:R-:W-:Y:S02]  /*74db0*/  IADD3 R3, R123.reuse, 0x6f, RZ ;  /* 0x0000006f7b037810 */ /* 0x040fe40007ffe0ff */
[----:B------:R-:W-:Y:S01]  /*74dc0*/  IADD3 R190, R123, 0x6d, RZ ;  /* 0x0000006d7bbe7810 */ /* 0x000fe20007ffe0ff */
[----:B------:R-:W4:Y:S01]  /*74dd0*/  LDL.LU R250, [R1+0x350] ;  /* 0x0003500001fa7983 */ /* 0x000f220000300800 */
[----:B-1----:R-:W-:-:S04]  /*74de0*/  IMAD.WIDE R184, R0, 0x4, R6 ;  /* 0x0000000400b87825 */ /* 0x002fc800078e0206 */
[----:B------:R-:W-:Y:S01]  /*74df0*/  IMAD.WIDE R186, R0, 0x4, R180 ;  /* 0x0000000400ba7825 */ /* 0x000fe200078e02b4 */
[----:B------:R1:W-:Y:S01]  /*74e00*/  @P5 STG.E [R188.64], R195 ;  /* 0x000000c3bc005986 */ /* 0x0003e2000c101904 */
[----:B------:R-:W-:-:S03]  /*74e10*/  ISETP.LT.AND P1, PT, R119, c[0x0][0x178], !P0 ;  /* 0x00005e0077007a0c */ /* 0x000fc60004721270 */
[----:B------:R-:W4:Y:S01]  /*74e20*/  LDL.LU R249, [R1+0x954] ;  /* 0x0009540001f97983 */ /* 0x000f220000300800 */
[----:B------:R-:W-:Y:S02]  /*74e30*/  ISETP.GE.AND P0, PT, R3, c[0x0][0x17c], PT ;  /* 0x00005f0003007a0c */ /* 0x000fe40003f06270 */
[----:B------:R-:W-:Y:S01]  /*74e40*/  IADD3 R3, R0, c[0x0][0x198], RZ ;  /* 0x0000660000037a10 */ /* 0x000fe20007ffe0ff */
        /* <DEDUP_REMOVED lines=10> */
[----:B------:R-:W-:Y:S01]  /*74ef0*/  ISETP.LT.AND P5, PT, R158, c[0x0][0x178], !P2 ;  /* 0x00005e009e007a0c */ /* 0x000fe200057a1270 */
[----:B------:R-:W-:Y:S01]  /*74f00*/  IMAD.WIDE R186, R3, 0x4, R182 ;  /* 0x0000000403ba7825 */ /* 0x000fe200078e02b6 */
[----:B------:R-:W-:Y:S01]  /*74f10*/  ISETP.LT.AND P6, PT, R159, c[0x0][0x178], !P2 ;  /* 0x00005e009f007a0c */ /* 0x000fe200057c1270 */
[----:B------:R-:W3:Y:S02]  /*74f20*/  LDL.LU R192, [R1+0x990] ;  /* 0x0009900001c07983 */ /* 0x000ee40000300800 */
[----:B------:R-:W-:-:S02]  /*74f30*/  IMAD.WIDE R188, R3, 0x4, R180 ;  /* 0x0000000403bc7825 */ /* 0x000fc400078e02b4 */
[----:B------:R1:W-:Y:S01]  /*74f40*/  @P1 STG.E [R184.64], R194 ;  /* 0x000000c2b8001986 */ /* 0x0003e2000c101904 */
[----:B------:R-:W-:-:S03]  /*74f50*/  ISETP.LT.AND P2, PT, R119, c[0x0][0x178], !P2 ;  /* 0x00005e0077007a0c */ /* 0x000fc60005741270 */
[----:B------:R-:W3:Y:S01]  /*74f60*/  LDL.LU R251, [R1+0x940] ;  /* 0x0009400001fb7983 */ /* 0x000ee20000300800 */
[----:B------:R-:W-:-:S03]  /*74f70*/  ISETP.LT.AND P1, PT, R159, c[0x0][0x178], !P4 ;  /* 0x00005e009f007a0c */ /* 0x000fc60006721270 */
[----:B------:R-:W3:Y:S01]  /*74f80*/  LDL.LU R248, [R1+0x3d0] ;  /* 0x0003d00001f87983 */ /* 0x000ee20000300800 */
[----:B-1----:R-:W-:-:S03]  /*74f90*/  IMAD.WIDE R184, R3, 0x4, R6 ;  /* 0x0000000403b87825 */ /* 0x002fc600078e0206 */
[----:B------:R-:W3:Y:S04]  /*74fa0*/  LDL.LU R193, [R1+0x360] ;  /* 0x0003600001c17983 */ /* 0x000ee80000300800 */
[----:B------:R-:W3:Y:S04]  /*74fb0*/  LDL.LU R194, [R1+0x994] ;  /* 0x0009940001c27983 */ /* 0x000ee80000300800 */
[----:B--2---:R1:W-:Y:S01]  /*74fc0*/  @P3 STG.E [R186.64], R190 ;  /* 0x000000beba003986 */ /* 0x0043e2000c101904 */
[----:B------:R-:W-:-:S03]  /*74fd0*/  ISETP.LT.AND P3, PT, R158, c[0x0][0x178], !P4 ;  /* 0x00005e009e007a0c */ /* 0x000fc60006761270 */
[----:B------:R2:W-:Y:S01]  /*74fe0*/  @P5 STG.E [R188.64], R0 ;  /* 0x00000000bc005986 */ /* 0x0005e2000c101904 */
[----:B------:R-:W-:-:S03]  /*74ff0*/  ISETP.LT.AND P5, PT, R227, c[0x0][0x178], !P4 ;  /* 0x00005e00e3007a0c */ /* 0x000fc600067a1270 */
[----:B----4-:R4:W-:Y:S01]  /*75000*/  @P6 STG.E [R184.64], R191 ;  /* 0x000000bfb8006986 */ /* 0x0109e2000c101904 */
[----:B-1----:R-:W-:Y:S02]  /*75010*/  IADD3 R186, R123, 0x6e, RZ ;  /* 0x0000006e7bba7810 */ /* 0x002fe40007ffe0ff */
[C---:B--2---:R-:W-:Y:S02]  /*75020*/  IADD3 R0, R3.reuse, c[0x0][0x198], RZ ;  /* 0x0000660003007a10 */ /* 0x044fe40007ffe0ff */
[----:B------:R-:W-:Y:S01]  /*75030*/  ISETP.GE.AND P6, PT, R186, c[0x0][0x17c], PT ;  /* 0x00005f00ba007a0c */ /* 0x000fe20003fc6270 */
[----:B----4-:R-:W-:-:S04]  /*75040*/  IMAD.WIDE R190, R3, 0x4, R4 ;  /* 0x0000000403be7825 */ /* 0x010fc800078e0204 */
[C---:B------:R-:W-:Y:S01]  /*75050*/  IMAD.WIDE R184, R0.reuse, 0x4, R182 ;  /* 0x0000000400b87825 */ /* 0x040fe200078e02b6 */
[----:B------:R-:W-:Y:S03]  /*75060*/  @P2 STG.E [R190.64], R250 ;  /* 0x000000fabe002986 */ /* 0x000fe6000c101904 */
[C---:B------:R-:W-:Y:S01]  /*75070*/  IMAD.WIDE R186, R0.reuse, 0x4, R180 ;  /* 0x0000000400ba7825 */ /* 0x040fe200078e02b4 */
[----:B------:R-:W-:Y:S03]  /*75080*/  @P5 STG.E [R184.64], R249 ;  /* 0x000000f9b8005986 */ /* 0x000fe6000c101904 */
[C---:B------:R-:W-:Y:S01]  /*75090*/  IMAD.WIDE R188, R0.reuse, 0x4, R6 ;  /* 0x0000000400bc7825 */ /* 0x040fe200078e0206 */
[----:B------:R1:W-:Y:S04]  /*750a0*/  @P3 STG.E [R186.64], R195 ;  /* 0x000000c3ba003986 */ /* 0x0003e8000c101904 */
[----:B---3--:R2:W-:Y:S04]  /*750b0*/  @P1 STG.E [R188.64], R245 ;  /* 0x000000f5bc001986 */ /* 0x0085e8000c101904 */
[----:B-1----:R-:W3:Y:S04]  /*750c0*/  LDL.LU R195, [R1+0x944] ;  /* 0x0009440001c37983 */ /* 0x002ee80000300800 */
[----:B--2---:R-:W2:Y:S01]  /*750d0*/  LDL.LU R245, [R1+0x3d4] ;  /* 0x0003d40001f57983 */ /* 0x004ea20000300800 */
[----:B------:R-:W-:Y:S01]  /*750e0*/  ISETP.LT.AND P4, PT, R119, c[0x0][0x178], !P4 ;  /* 0x00005e0077007a0c */ /* 0x000fe20006781270 */
[----:B------:R-:W-:Y:S01]  /*750f0*/  IMAD.WIDE R190, R0, 0x4, R4 ;  /* 0x0000000400be7825 */ /* 0x000fe200078e0204 */
[----:B------:R-:W-:-:S02]  /*75100*/  ISETP.LT.AND P2, PT, R227, c[0x0][0x178], !P6 ;  /* 0x00005e00e3007a0c */ /* 0x000fc40007741270 */
[----:B------:R-:W-:Y:S02]  /*75110*/  ISETP.LT.AND P3, PT, R159, c[0x0][0x178], !P6 ;  /* 0x00005e009f007a0c */ /* 0x000fe40007761270 */
[----:B------:R-:W-:-:S07]  /*75120*/  IADD3 R3, R0, c[0x0][0x198], RZ ;  /* 0x0000660000037a10 */ /* 0x000fce0007ffe0ff */
[----:B------:R1:W-:Y:S01]  /*75130*/  @P4 STG.E [R190.64], R244 ;  /* 0x000000f4be004986 */ /* 0x0003e2000c101904 */
[----:B------:R-:W-:Y:S01]  /*75140*/  ISETP.LT.AND P4, PT, R158, c[0x0][0x178], !P6 ;  /* 0x00005e009e007a0c */ /* 0x000fe20007781270 */
[----:B------:R-:W-:Y:S01]  /*75150*/  IMAD.WIDE R188, R3, 0x4, R182 ;  /* 0x0000000403bc7825 */ /* 0x000fe200078e02b6 */
[----:B------:R-:W-:Y:S02]  /*75160*/  IADD3 R0, R123, 0x70, RZ ;  /* 0x000000707b007810 */ /* 0x000fe40007ffe0ff */
[----:B------:R-:W-:Y:S01]  /*75170*/  ISETP.LT.AND P6, PT, R119, c[0x0][0x178], !P6 ;  /* 0x00005e0077007a0c */ /* 0x000fe200077c1270 */
[----:B------:R-:W-:Y:S01]  /*75180*/  IMAD.WIDE R184, R3, 0x4, R180 ;  /* 0x0000000403b87825 */ /* 0x000fe200078e02b4 */
[----:B------:R-:W-:-:S03]  /*75190*/  ISETP.LT.AND P5, PT, R227, c[0x0][0x178], !P0 ;  /* 0x00005e00e3007a0c */ /* 0x000fc600047a1270 */
[C---:B------:R-:W-:Y:S01]  /*751a0*/  IMAD.WIDE R186, R3.reuse, 0x4, R6 ;  /* 0x0000000403ba7825 */ /* 0x040fe200078e0206 */
[----:B-1----:R-:W4:Y:S01]  /*751b0*/  LDL.LU R244, [R1+0x364] ;  /* 0x0003640001f47983 */ /* 0x002f220000300800 */
[----:B------:R-:W-:Y:S02]  /*751c0*/  ISETP.GE.AND P1, PT, R0, c[0x0][0x17c], PT ;  /* 0x00005f0000007a0c */ /* 0x000fe40003f26270 */
[----:B------:R-:W-:Y:S01]  /*751d0*/  IADD3 R0, R3, c[0x0][0x198], RZ ;  /* 0x0000660003007a10 */ /* 0x000fe20007ffe0ff */
[----:B------:R1:W-:Y:S04]  /*751e0*/  @P2 STG.E [R188.64], R192 ;  /* 0x000000c0bc002986 */ /* 0x0003e8000c101904 */
[----:B------:R1:W-:Y:S01]  /*751f0*/  @P4 STG.E [R184.64], R251 ;  /* 0x000000fbb8004986 */ /* 0x0003e2000c101904 */
[----:B------:R-:W-:-:S03]  /*75200*/  ISETP.LT.AND P4, PT, R159, c[0x0][0x178], !P0 ;  /* 0x00005e009f007a0c */ /* 0x000fc60004781270 */
[----:B------:R1:W-:Y:S01]  /*75210*/  @P3 STG.E [R186.64], R248 ;  /* 0x000000f8ba003986 */ /* 0x0003e2000c101904 */
[----:B------:R-:W-:-:S03]  /*75220*/  ISETP.LT.AND P3, PT, R158, c[0x0][0x178], !P0 ;  /* 0x00005e009e007a0c */ /* 0x000fc60004761270 */
[----:B------:R-:W4:Y:S01]  /*75230*/  LDL.LU R250, [R1+0x898] ;  /* 0x0008980001fa7983 */ /* 0x000f220000300800 */
[----:B-1----:R-:W-:-:S03]  /*75240*/  IMAD.WIDE R188, R3, 0x4, R4 ;  /* 0x0000000403bc7825 */ /* 0x002fc600078e0204 */
[----:B------:R-:W4:Y:S01]  /*75250*/  LDL.LU R249, [R1+0x2e8] ;  /* 0x0002e80001f97983 */ /* 0x000f220000300800 */
[----:B------:R-:W-:-:S03]  /*75260*/  IMAD.WIDE R184, R0, 0x4, R182 ;  /* 0x0000000400b87825 */ /* 0x000fc600078e02b6 */
[----:B------:R1:W-:Y:S01]  /*75270*/  @P6 STG.E [R188.64], R193 ;  /* 0x000000c1bc006986 */ /* 0x0003e2000c101904 */
[----:B------:R-:W-:-:S03]  /*75280*/  IMAD.WIDE R186, R0, 0x4, R180 ;  /* 0x0000000400ba7825 */ /* 0x000fc600078e02b4 */
[----:B------:R-:W4:Y:S04]  /*75290*/  LDL.LU R248, [R1+0x298] ;  /* 0x0002980001f87983 */ /* 0x000f280000300800 */
[----:B------:R1:W-:Y:S04]  /*752a0*/  @P5 STG.E [R184.64], R194 ;  /* 0x000000c2b8005986 */ /* 0x0003e8000c101904 */
[----:B-1----:R-:W4:Y:S01]  /*752b0*/  LDL.LU R193, [R1+0x228] ;  /* 0x0002280001c17983 */ /* 0x002f220000300800 */
[----:B------:R-:W-:-:S03]  /*752c0*/  IMAD.WIDE R184, R0, 0x4, R6 ;  /* 0x0000000400b87825 */ /* 0x000fc600078e0206 */
[----:B------:R-:W4:Y:S04]  /*752d0*/  LDL.LU R194, [R1+0x89c] ;  /* 0x00089c0001c27983 */ /* 0x000f280000300800 */
[----:B---3--:R1:W-:Y:S04]  /*752e0*/  @P3 STG.E [R186.64], R195 ;  /* 0x000000c3ba003986 */ /* 0x0083e8000c101904 */
[----:B--2---:R2:W-:Y:S04]  /*752f0*/  @P4 STG.E [R184.64], R245 ;  /* 0x000000f5b8004986 */ /* 0x0045e8000c101904 */
[----:B-1----:R-:W3:Y:S04]  /*75300*/  LDL.LU R195, [R1+0x2ec] ;  /* 0x0002ec0001c37983 */ /* 0x002ee80000300800 */
[----:B--2---:R-:W2:Y:S01]  /*75310*/  LDL.LU R245, [R1+0x29c] ;  /* 0x00029c0001f57983 */ /* 0x004ea20000300800 */
[----:B------:R-:W-:-:S02]  /*75320*/  ISETP.LT.AND P5, PT, R119, c[0x0][0x178], !P0 ;  /* 0x00005e0077007a0c */ /* 0x000fc400047a1270 */
[----:B------:R-:W-:Y:S02]  /*75330*/  IADD3 R188, R123, 0x71, RZ ;  /* 0x000000717bbc7810 */ /* 0x000fe40007ffe0ff */
[----:B------:R-:W-:Y:S02]  /*75340*/  ISETP.LT.AND P6, PT, R227, c[0x0][0x178], !P1 ;  /* 0x00005e00e3007a0c */ /* 0x000fe40004fc1270 */
[----:B------:R-:W-:Y:S01]  /*75350*/  ISETP.GE.AND P2, PT, R188, c[0x0][0x17c], PT ;  /* 0x00005f00bc007a0c */ /* 0x000fe20003f46270 */
[----:B------:R-:W-:Y:S01]  /*75360*/  IMAD.WIDE R188, R0, 0x4, R4 ;  /* 0x0000000400bc7825 */ /* 0x000fe200078e0204 */
[----:B------:R-:W-:Y:S02]  /*75370*/  ISETP.LT.AND P0, PT, R158, c[0x0][0x178], !P1 ;  /* 0x00005e009e007a0c */ /* 0x000fe40004f01270 */
[----:B------:R-:W-:-:S03]  /*75380*/  IADD3 R3, R0, c[0x0][0x198], RZ ;  /* 0x0000660000037a10 */ /* 0x000fc60007ffe0ff */
[----:B----4-:R1:W-:Y:S01]  /*75390*/  @P5 STG.E [R188.64], R244 ;  /* 0x000000f4bc005986 */ /* 0x0103e2000c101904 */
[----:B------:R-:W-:Y:S01]  /*753a0*/  ISETP.LT.AND P5, PT, R159, c[0x0][0x178], !P1 ;  /* 0x00005e009f007a0c */ /* 0x000fe20004fa1270 */
[----:B------:R-:W-:Y:S01]  /*753b0*/  IMAD.WIDE R186, R3, 0x4, R182 ;  /* 0x0000000403ba7825 */ /* 0x000fe200078e02b6 */
[----:B------:R-:W-:-:S03]  /*753c0*/  ISETP.LT.AND P1, PT, R119, c[0x0][0x178], !P1 ;  /* 0x00005e0077007a0c */ /* 0x000fc60004f21270 */
[----:B------:R-:W-:Y:S01]  /*753d0*/  IMAD.WIDE R184, R3, 0x4, R180 ;  /* 0x0000000403b87825 */ /* 0x000fe200078e02b4 */
[----:B-1----:R-:W4:Y:S01]  /*753e0*/  LDL.LU R244, [R1+0x22c] ;  /* 0x00022c0001f47983 */ /* 0x002f220000300800 */
[----:B------:R-:W-:-:S03]  /*753f0*/  ISETP.LT.AND P4, PT, R227, c[0x0][0x178], !P2 ;  /* 0x00005e00e3007a0c */ /* 0x000fc60005781270 */
[----:B------:R1:W-:Y:S01]  /*75400*/  @P6 STG.E [R186.64], R250 ;  /* 0x000000faba006986 */ /* 0x0003e2000c101904 */
[----:B------:R-:W-:Y:S02]  /*75410*/  ISETP.LT.AND P6, PT, R158, c[0x0][0x178], !P2 ;  /* 0x00005e009e007a0c */ /* 0x000fe400057c1270 */
[----:B------:R-:W-:Y:S01]  /*75420*/  ISETP.LT.AND P3, PT, R159, c[0x0][0x178], !P2 ;  /* 0x00005e009f007a0c */ /* 0x000fe20005761270 */
[----:B------:R-:W4:Y:S04]  /*75430*/  LDL.LU R190, [R1+0x8d8] ;  /* 0x0008d80001be7983 */ /* 0x000f280000300800 */
[----:B------:R1:W-:Y:S01]  /*75440*/  @P0 STG.E [R184.64], R249 ;  /* 0x000000f9b8000986 */ /* 0x0003e2000c101904 */
[----:B------:R-:W-:Y:S01]  /*75450*/  IADD3 R188, R123, 0x72, RZ ;  /* 0x000000727bbc7810 */ /* 0x000fe20007ffe0ff */
[----:B-1----:R-:W-:-:S02]  /*75460*/  IMAD.WIDE R186, R3, 0x4, R4 ;  /* 0x0000000403ba7825 */ /* 0x002fc400078e0204 */
[----:B------:R-:W4:Y:S04]  /*75470*/  LDL.LU R191, [R1+0x328] ;  /* 0x0003280001bf7983 */ /* 0x000f280000300800 */
[----:B------:R-:W4:Y:S01]  /*75480*/  LDL.LU R192, [R1+0x2b8] ;  /* 0x0002b80001c07983 */ /* 0x000f220000300800 */
[C---:B------:R-:W-:Y:S01]  /*75490*/  IMAD.WIDE R184, R3.reuse, 0x4, R6 ;  /* 0x0000000403b87825 */ /* 0x040fe200078e0206 */
[----:B------:R-:W-:-:S04]  /*754a0*/  IADD3 R3, R3, c[0x0][0x198], RZ ;  /* 0x0000660003037a10 */ /* 0x000fc80007ffe0ff */
[----:B------:R1:W-:Y:S01]  /*754b0*/  @P5 STG.E [R184.64], R248 ;  /* 0x000000f8b8005986 */ /* 0x0003e2000c101904 */
[----:B------:R-:W-:Y:S01]  /*754c0*/  ISETP.GE.AND P5, PT, R188, c[0x0][0x17c], PT ;  /* 0x00005f00bc007a0c */ /* 0x000fe20003fa6270 */
[C---:B------:R-:W-:Y:S02]  /*754d0*/  IMAD.WIDE R188, R3.reuse, 0x4, R6 ;  /* 0x0000000403bc7825 */ /* 0x040fe400078e0206 */
[----:B------:R1:W-:Y:S02]  /*754e0*/  @P1 STG.E [R186.64], R193 ;  /* 0x000000c1ba001986 */ /* 0x0003e4000c101904 */
[----:B-1----:R-:W-:-:S04]  /*754f0*/  IMAD.WIDE R184, R3, 0x4, R182 ;  /* 0x0000000403b87825 */ /* 0x002fc800078e02b6 */
[----:B------:R-:W-:Y:S01]  /*75500*/  IMAD.WIDE R186, R3, 0x4, R180 ;  /* 0x0000000403ba7825 */ /* 0x000fe200078e02b4 */
[----:B------:R-:W-:Y:S04]  /*75510*/  @P4 STG.E [R184.64], R194 ;  /* 0x000000c2b8004986 */ /* 0x000fe8000c101904 */
[----:B---3--:R1:W-:Y:S04]  /*75520*/  @P6 STG.E [R186.64], R195 ;  /* 0x000000c3ba006986 */ /* 0x0083e8000c101904 */
[----:B--2---:R2:W-:Y:S04]  /*75530*/  @P3 STG.E [R188.64], R245 ;  /* 0x000000f5bc003986 */ /* 0x0045e8000c101904 */
[----:B-1----:R-:W3:Y:S04]  /*75540*/  LDL.LU R195, [R1+0x278] ;  /* 0x0002780001c37983 */ /* 0x002ee80000300800 */
[----:B--2---:R-:W2:Y:S04]  /*75550*/  LDL.LU R245, [R1+0x8dc] ;  /* 0x0008dc0001f57983 */ /* 0x004ea80000300800 */
[----:B------:R-:W2:Y:S04]  /*75560*/  LDL.LU R251, [R1+0x32c] ;  /* 0x00032c0001fb7983 */ /* 0x000ea80000300800 */
[----:B------:R-:W2:Y:S01]  /*75570*/  LDL.LU R194, [R1+0x2bc] ;  /* 0x0002bc0001c27983 */ /* 0x000ea20000300800 */
[----:B------:R-:W-:-:S02]  /*75580*/  ISETP.LT.AND P2, PT, R119, c[0x0][0x178], !P2 ;  /* 0x00005e0077007a0c */ /* 0x000fc40005741270 */
[----:B------:R-:W-:Y:S01]  /*75590*/  IADD3 R0, R123, 0x79, RZ ;  /* 0x000000797b007810 */ /* 0x000fe20007ffe0ff */
[----:B------:R-:W-:Y:S01]  /*755a0*/  IMAD.WIDE R184, R3, 0x4, R4 ;  /* 0x0000000403b87825 */ /* 0x000fe200078e0204 */
[----:B------:R-:W-:Y:S02]  /*755b0*/  ISETP.LT.AND P1, PT, R227, c[0x0][0x178], !P5 ;  /* 0x00005e00e3007a0c */ /* 0x000fe40006f21270 */
[----:B------:R-:W-:Y:S02]  /*755c0*/  ISETP.GE.AND P0, PT, R0, c[0x0][0x17c], PT ;  /* 0x00005f0000007a0c */ /* 0x000fe40003f06270 */
[----:B------:R-:W-:Y:S02]  /*755d0*/  IADD3 R0, R3, c[0x0][0x198], RZ ;  /* 0x0000660003007a10 */ /* 0x000fe40007ffe0ff */
[----:B------:R-:W-:-:S03]  /*755e0*/  ISETP.LT.AND P3, PT, R158, c[0x0][0x178], !P5 ;  /* 0x00005e009e007a0c */ /* 0x000fc60006f61270 */
[----:B----4-:R1:W-:Y:S01]  /*755f0*/  @P2 STG.E [R184.64], R244 ;  /* 0x000000f4b8002986 */ /* 0x0103e2000c101904 */
[----:B------:R-:W-:Y:S01]  /*75600*/  IADD3 R188, R123, 0x73, RZ ;  /* 0x000000737bbc7810 */ /* 0x000fe20007ffe0ff */
[----:B------:R-:W-:Y:S01]  /*75610*/  IMAD.WIDE R186, R0, 0x4, R182 ;  /* 0x0000000400ba7825 */ /* 0x000fe200078e02b6 */
[----:B------:R-:W-:Y:S02]  /*75620*/  ISETP.LT.AND P6, PT, R159, c[0x0][0x178], !P5 ;  /* 0x00005e009f007a0c */ /* 0x000fe40006fc1270 */
[----:B------:R-:W-:Y:S01]  /*75630*/  ISETP.GE.AND P4, PT, R188, c[0x0][0x17c], PT ;  /* 0x00005f00bc007a0c */ /* 0x000fe20003f86270 */
[----:B-1----:R-:W4:Y:S01]  /*75640*/  LDL.LU R244, [R1+0x27c] ;  /* 0x00027c0001f47983 */ /* 0x002f220000300800 */
[----:B------:R-:W-:Y:S01]  /*75650*/  IADD3 R3, R123, 0x74, RZ ;  /* 0x000000747b037810 */ /* 0x000fe20007ffe0ff */
[----:B------:R-:W-:Y:S01]  /*75660*/  IMAD.WIDE R184, R0, 0x4, R6 ;  /* 0x0000000400b87825 */ /* 0x000fe200078e0206 */
[----:B------:R-:W-:Y:S01]  /*75670*/  ISETP.LT.AND P5, PT, R119, c[0x0][0x178], !P5 ;  /* 0x00005e0077007a0c */ /* 0x000fe20006fa1270 */
[----:B------:R-:W4:Y:S04]  /*75680*/  LDL.LU R250, [R1+0x8e8] ;  /* 0x0008e80001fa7983 */ /* 0x000f280000300800 */
[----:B------:R1:W-:Y:S01]  /*75690*/  @P1 STG.E [R186.64], R190 ;  /* 0x000000beba001986 */ /* 0x0003e2000c101904 */
[----:B------:R-:W-:-:S02]  /*756a0*/  ISETP.LT.AND P1, PT, R227, c[0x0][0x178], !P4 ;  /* 0x00005e00e3007a0c */ /* 0x000fc40006721270 */
[----:B------:R-:W-:Y:S01]  /*756b0*/  ISETP.GE.AND P2, PT, R3, c[0x0][0x17c], PT ;  /* 0x00005f0003007a0c */ /* 0x000fe20003f46270 */
[----:B------:R-:W4:Y:S01]  /*756c0*/  LDL.LU R249, [R1+0x348] ;  /* 0x0003480001f97983 */ /* 0x000f220000300800 */
[C---:B------:R-:W-:Y:S01]  /*756d0*/  IADD3 R3, R0.reuse, c[0x0][0x198], RZ ;  /* 0x0000660000037a10 */ /* 0x040fe20007ffe0ff */
[C---:B------:R-:W-:Y:S02]  /*756e0*/  IMAD.WIDE R188, R0.reuse, 0x4, R4 ;  /* 0x0000000400bc7825 */ /* 0x040fe400078e0204 */
[----:B------:R-:W4:Y:S02]  /*756f0*/  LDL.LU R248, [R1+0x2f8] ;  /* 0x0002f80001f87983 */ /* 0x000f240000300800 */
[----:B-1----:R-:W-:Y:S02]  /*75700*/  IMAD.WIDE R186, R0, 0x4, R180 ;  /* 0x0000000400ba7825 */ /* 0x002fe400078e02b4 */
[----:B------:R-:W4:Y:S04]  /*75710*/  LDL.LU R193, [R1+0x288] ;  /* 0x0002880001c17983 */ /* 0x000f280000300800 */
[----:B------:R-:W-:Y:S01]  /*75720*/  @P3 STG.E [R186.64], R191 ;  /* 0x000000bfba003986 */ /* 0x000fe2000c101904 */
[----:B------:R-:W-:-:S03]  /*75730*/  ISETP.LT.AND P3, PT, R158, c[0x0][0x178], !P4 ;  /* 0x00005e009e007a0c */ /* 0x000fc60006761270 */
[----:B------:R1:W-:Y:S01]  /*75740*/  @P6 STG.E [R184.64], R192 ;  /* 0x000000c0b8006986 */ /* 0x0003e2000c101904 */
[----:B------:R-:W-:Y:S01]  /*75750*/  ISETP.LT.AND P6, PT, R159, c[0x0][0x178], !P4 ;  /* 0x00005e009f007a0c */ /* 0x000fe200067c1270 */
[----:B-1----:R-:W-:-:S04]  /*75760*/  IMAD.WIDE R184, R3, 0x4, R182 ;  /* 0x0000000403b87825 */ /* 0x002fc800078e02b6 */
[C---:B------:R-:W-:Y:S01]  /*75770*/  IMAD.WIDE R186, R3.reuse, 0x4, R180 ;  /* 0x0000000403ba7825 */ /* 0x040fe200078e02b4 */
[----:B---3--:R1:W-:Y:S04]  /*75780*/  @P5 STG.E [R188.64], R195 ;  /* 0x000000c3bc005986 */ /* 0x0083e8000c101904 */
[----:B--2---:R2:W-:Y:S04]  /*75790*/  @P1 STG.E [R184.64], R245 ;  /* 0x000000f5b8001986 */ /* 0x0045e8000c101904 */
[----:B-1----:R-:W3:Y:S04]  /*757a0*/  LDL.LU R195, [R1+0x8ec] ;  /* 0x0008ec0001c37983 */ /* 0x002ee80000300800 */
[----:B--2---:R-:W2:Y:S01]  /*757b0*/  LDL.LU R245, [R1+0x34c] ;  /* 0x00034c0001f57983 */ /* 0x004ea20000300800 */
[----:B------:R-:W-:-:S03]  /*757c0*/  IMAD.WIDE R184, R3, 0x4, R6 ;  /* 0x0000000403b87825 */ /* 0x000fc600078e0206 */
[----:B------:R-:W-:Y:S04]  /*757d0*/  @P3 STG.E [R186.64], R251 ;  /* 0x000000fbba003986 */ /* 0x000fe8000c101904 */
[----:B------:R1:W-:Y:S04]  /*757e0*/  @P6 STG.E [R184.64], R194 ;  /* 0x000000c2b8006986 */ /* 0x0003e8000c101904 */
[----:B-1----:R-:W2:Y:S01]  /*757f0*/  LDL.LU R194, [R1+0x2fc] ;  /* 0x0002fc0001c27983 */ /* 0x002ea20000300800 */
[----:B------:R-:W-:Y:S02]  /*75800*/  ISETP.LT.AND P4, PT, R119, c[0x0][0x178], !P4 ;  /* 0x00005e0077007a0c */ /* 0x000fe40006781270 */
[----:B------:R-:W-:Y:S01]  /*75810*/  IADD3 R0, R123, 0x75, RZ ;  /* 0x000000757b007810 */ /* 0x000fe20007ffe0ff */
[----:B------:R-:W-:Y:S01]  /*75820*/  IMAD.WIDE R188, R3, 0x4, R4 ;  /* 0x0000000403bc7825 */ /* 0x000fe200078e0204 */
[----:B------:R-:W-:-:S02]  /*75830*/  ISETP.LT.AND P5, PT, R227, c[0x0][0x178], !P2 ;  /* 0x00005e00e3007a0c */ /* 0x000fc400057a1270 */
[----:B------:R-:W-:Y:S02]  /*75840*/  ISETP.GE.AND P1, PT, R0, c[0x0][0x17c], PT ;  /* 0x00005f0000007a0c */ /* 0x000fe40003f26270 */
[----:B------:R-:W-:Y:S02]  /*75850*/  IADD3 R0, R3, c[0x0][0x198], RZ ;  /* 0x0000660003007a10 */ /* 0x000fe40007ffe0ff */
[----:B------:R-:W-:-:S03]  /*75860*/  ISETP.LT.AND P3, PT, R158, c[0x0][0x178], !P2 ;  /* 0x00005e009e007a0c */ /* 0x000fc60005761270 */
[----:B----4-:R1:W-:Y:S01]  /*75870*/  @P4 STG.E [R188.64], R244 ;  /* 0x000000f4bc004986 */ /* 0x0103e2000c101904 */
[----:B------:R-:W-:Y:S01]  /*75880*/  ISETP.LT.AND P4, PT, R159, c[0x0][0x178], !P2 ;  /* 0x00005e009f007a0c */ /* 0x000fe20005781270 */
[----:B------:R-:W-:Y:S01]  /*75890*/  IMAD.WIDE R186, R0, 0x4, R182 ;  /* 0x0000000400ba7825 */ /* 0x000fe200078e02b6 */
[----:B------:R-:W-:-:S04]  /*758a0*/  ISETP.LT.AND P2, PT, R119, c[0x0][0x178], !P2 ;  /* 0x00005e0077007a0c */ /* 0x000fc80005741270 */
[----:B------:R4:W-:Y:S01]  /*758b0*/  @P5 STG.E [R186.64], R250 ;  /* 0x000000faba005986 */ /* 0x0009e2000c101904 */
[----:B------:R-:W-:Y:S01]  /*758c0*/  ISETP.LT.AND P5, PT, R227, c[0x0][0x178], !P1 ;  /* 0x00005e00e3007a0c */ /* 0x000fe20004fa1270 */
[----:B------:R-:W-:Y:S01]  /*758d0*/  IMAD.WIDE R184, R0, 0x4, R6 ;  /* 0x0000000400b87825 */ /* 0x000fe200078e0206 */
[----:B------:R-:W-:Y:S02]  /*758e0*/  ISETP.LT.AND P6, PT, R158, c[0x0][0x178], !P1 ;  /* 0x00005e009e007a0c */ /* 0x000fe40004fc1270 */
[C---:B------:R-:W-:Y:S01]  /*758f0*/  IADD3 R3, R0.reuse, c[0x0][0x198], RZ ;  /* 0x0000660000037a10 */ /* 0x040fe20007ffe0ff */
[C---:B-1----:R-:W-:Y:S01]  /*75900*/  IMAD.WIDE R188, R0.reuse, 0x4, R4 ;  /* 0x0000000400bc7825 */ /* 0x042fe200078e0204 */
[----:B------:R-:W2:Y:S03]  /*75910*/  LDL.LU R244, [R1+0x28c] ;  /* 0x00028c0001f47983 */ /* 0x000ea60000300800 */
[----:B----4-:R-:W-:Y:S01]  /*75920*/  IMAD.WIDE R186, R0, 0x4, R180 ;  /* 0x0000000400ba7825 */ /* 0x010fe200078e02b4 */
[----:B------:R-:W4:Y:S04]  /*75930*/  LDL.LU R250, [R1+0x2a8] ;  /* 0x0002a80001fa7983 */ /* 0x000f280000300800 */
[----:B------:R1:W-:Y:S04]  /*75940*/  @P3 STG.E [R186.64], R249 ;  /* 0x000000f9ba003986 */ /* 0x0003e8000c101904 */
[----:B------:R1:W-:Y:S04]  /*75950*/  @P4 STG.E [R184.64], R248 ;  /* 0x000000f8b8004986 */ /* 0x0003e8000c101904 */
[----:B------:R-:W-:Y:S01]  /*75960*/  @P2 STG.E [R188.64], R193 ;  /* 0x000000c1bc002986 */ /* 0x000fe2000c101904 */
[----:B------:R-:W-:Y:S01]  /*75970*/  ISETP.LT.AND P2, PT, R159, c[0x0][0x178], !P1 ;  /* 0x00005e009f007a0c */ /* 0x000fe20004f41270 */
[----:B-1----:R-:W-:-:S02]  /*75980*/  IMAD.WIDE R186, R3, 0x4, R182 ;  /* 0x0000000403ba7825 */ /* 0x002fc400078e02b6 */
[----:B------:R-:W4:Y:S02]  /*75990*/  LDL.LU R249, [R1+0x8fc] ;  /* 0x0008fc0001f97983 */ /* 0x000f240000300800 */
[C---:B------:R-:W-:Y:S01]  /*759a0*/  IMAD.WIDE R184, R3.reuse, 0x4, R180 ;  /* 0x0000000403b87825 */ /* 0x040fe200078e02b4 */
[----:B------:R-:W-:Y:S02]  /*759b0*/  IADD3 R0, R3, c[0x0][0x198], RZ ;  /* 0x0000660003007a10 */ /* 0x000fe40007ffe0ff */
[----:B------:R-:W-:Y:S01]  /*759c0*/  IADD3 R192, R123, 0x77, RZ ;  /* 0x000000777bc07810 */ /* 0x000fe20007ffe0ff */
[----:B---3--:R1:W-:Y:S04]  /*759d0*/  @P5 STG.E [R186.64], R195 ;  /* 0x000000c3ba005986 */ /* 0x0083e8000c101904 */
[----:B--2---:R2:W-:Y:S04]  /*759e0*/  @P6 STG.E [R184.64], R245 ;  /* 0x000000f5b8006986 */ /* 0x0045e8000c101904 */
[----:B-1----:R-:W3:Y:S01]  /*759f0*/  LDL.LU R195, [R1+0x41c] ;  /* 0x00041c0001c37983 */ /* 0x002ee20000300800 */
[----:B--2---:R-:W-:-:S03]  /*75a00*/  IMAD.WIDE R184, R3, 0x4, R6 ;  /* 0x0000000403b87825 */ /* 0x004fc600078e0206 */
[----:B------:R-:W2:Y:S01]  /*75a10*/  LDL.LU R245, [R1+0x30c] ;  /* 0x00030c0001f57983 */ /* 0x000ea20000300800 */
[----:B------:R-:W-:-:S03]  /*75a20*/  IMAD.WIDE R186, R3, 0x4, R4 ;  /* 0x0000000403ba7825 */ /* 0x000fc600078e0204 */
[----:B------:R-:W2:Y:S04]  /*75a30*/  LDL.LU R3, [R1+0x418] ;  /* 0x0004180001037983 */ /* 0x000ea80000300800 */
[----:B------:R1:W-:Y:S01]  /*75a40*/  @P2 STG.E [R184.64], R194 ;  /* 0x000000c2b8002986 */ /* 0x0003e2000c101904 */
[----:B------:R-:W-:-:S03]  /*75a50*/  ISETP.GE.AND P2, PT, R192, c[0x0][0x17c], PT ;  /* 0x00005f00c0007a0c */ /* 0x000fc60003f46270 */
[----:B-1----:R-:W2:Y:S04]  /*75a60*/  LDL.LU R185, [R1+0x8f8] ;  /* 0x0008f80001b97983 */ /* 0x002ea80000300800 */
[----:B------:R-:W3:Y:S01]  /*75a70*/  LDL.LU R192, [R1+0x308] ;  /* 0x0003080001c07983 */ /* 0x000ee20000300800 */
[----:B------:R-:W-:-:S04]  /*75a80*/  IADD3 R190, R123, 0x76, RZ ;  /* 0x000000767bbe7810 */ /* 0x000fc80007ffe0ff */
[----:B------:R-:W-:Y:S02]  /*75a90*/  ISETP.GE.AND P3, PT, R190, c[0x0][0x17c], PT ;  /* 0x00005f00be007a0c */ /* 0x000fe40003f66270 */
[----:B------:R-:W-:Y:S02]  /*75aa0*/  ISETP.LT.AND P1, PT, R119, c[0x0][0x178], !P1 ;  /* 0x00005e0077007a0c */ /* 0x000fe40004f21270 */
[----:B------:R-:W-:Y:S02]  /*75ab0*/  ISETP.LT.AND P5, PT, R227, c[0x0][0x178], !P3 ;  /* 0x00005e00e3007a0c */ /* 0x000fe40005fa1270 */
[----:B------:R-:W-:Y:S02]  /*75ac0*/  ISETP.LT.AND P4, PT, R158, c[0x0][0x178], !P3 ;  /* 0x00005e009e007a0c */ /* 0x000fe40005f81270 */
[----:B------:R-:W-:Y:S01]  /*75ad0*/  ISETP.LT.AND P6, PT, R159, c[0x0][0x178], !P3 ;  /* 0x00005e009f007a0c */ /* 0x000fe20005fc1270 */
[----:B------:R-:W-:-:S04]  /*75ae0*/  IMAD.WIDE R188, R0, 0x4, R182 ;  /* 0x0000000400bc7825 */ /* 0x000fc800078e02b6 */
[----:B------:R-:W-:Y:S02]  /*75af0*/  IMAD.WIDE R190, R0, 0x4, R180 ;  /* 0x0000000400be7825 */ /* 0x000fe400078e02b4 */
[----:B------:R1:W-:Y:S04]  /*75b00*/  @P1 STG.E [R186.64], R244 ;  /* 0x000000f4ba001986 */ /* 0x0003e8000c101904 */
[----:B-1----:R-:W4:Y:S04]  /*75b10*/  LDL.LU R244, [R1+0x2ac] ;  /* 0x0002ac0001f47983 */ /* 0x002f280000300800 */
[----:B------:R-:W4:Y:S04]  /*75b20*/  LDL.LU R251, [R1+0x438] ;  /* 0x0004380001fb7983 */ /* 0x000f280000300800 */
[----:B------:R-:W4:Y:S04]  /*75b30*/  LDL.LU R248, [R1+0x338] ;  /* 0x0003380001f87983 */ /* 0x000f280000300800 */
[----:B------:R-:W4:Y:S04]  /*75b40*/  LDL.LU R193, [R1+0x2d8] ;  /* 0x0002d80001c17983 */ /* 0x000f280000300800 */
[----:B------:R-:W4:Y:S01]  /*75b50*/  LDL.LU R194, [R1+0x91c] ;  /* 0x00091c0001c27983 */ /* 0x000f220000300800 */
[----:B------:R-:W-:-:S02]  /*75b60*/  ISETP.LT.AND P3, PT, R119, c[0x0][0x178], !P3 ;  /* 0x00005e0077007a0c */ /* 0x000fc40005f61270 */
[----:B------:R-:W-:Y:S01]  /*75b70*/  ISETP.LT.AND P1, PT, R159, c[0x0][0x178], !P2 ;  /* 0x00005e009f007a0c */ /* 0x000fe20005721270 */
[----:B--2---:R1:W-:Y:S04]  /*75b80*/  @P5 STG.E [R188.64], R185 ;  /* 0x000000b9bc005986 */ /* 0x0043e8000c101904 */
[----:B------:R-:W-:Y:S01]  /*75b90*/  @P4 STG.E [R190.64], R3 ;  /* 0x00000003be004986 */ /* 0x000fe2000c101904 */
[----:B-1----:R-:W-:-:S05]  /*75ba0*/  IMAD.WIDE R184, R0, 0x4, R6 ;  /* 0x0000000400b87825 */ /* 0x002fca00078e0206 */
[----:B---3--:R1:W-:Y:S02]  /*75bb0*/  @P6 STG.E [R184.64], R192 ;  /* 0x000000c0b8006986 */ /* 0x0083e4000c101904 */
[----:B-1----:R-:W-:-:S04]  /*75bc0*/  IADD3 R192, R123, 0x78, RZ ;  /* 0x000000787bc07810 */ /* 0x002fc80007ffe0ff */
[----:B------:R-:W-:Y:S02]  /*75bd0*/  ISETP.GE.AND P6, PT, R192, c[0x0][0x17c], PT ;  /* 0x00005f00c0007a0c */ /* 0x000fe40003fc6270 */
[----:B------:R-:W2:Y:S01]  /*75be0*/  LDL.LU R192, [R1+0x918] ;  /* 0x0009180001c07983 */ /* 0x000ea20000300800 */
[----:B------:R-:W-:Y:S02]  /*75bf0*/  ISETP.LT.AND P5, PT, R227, c[0x0][0x178], !P2 ;  /* 0x00005e00e3007a0c */ /* 0x000fe400057a1270 */
[----:B------:R-:W-:Y:S02]  /*75c00*/  ISETP.LT.AND P4, PT, R158, c[0x0][0x178], !P2 ;  /* 0x00005e009e007a0c */ /* 0x000fe40005781270 */
[C---:B------:R-:W-:Y:S01]  /*75c10*/  IADD3 R3, R0.reuse, c[0x0][0x198], RZ ;  /* 0x0000660000037a10 */ /* 0x040fe20007ffe0ff */
[----:B------:R-:W-:-:S04]  /*75c20*/  IMAD.WIDE R184, R0, 0x4, R4 ;  /* 0x0000000400b87825 */ /* 0x000fc800078e0204 */
[C---:B------:R-:W-:Y:S01]  /*75c30*/  IMAD.WIDE R186, R3.reuse, 0x4, R182 ;  /* 0x0000000403ba7825 */ /* 0x040fe200078e02b6 */
[----:B----4-:R-:W-:Y:S03]  /*75c40*/  @P3 STG.E [R184.64], R250 ;  /* 0x000000fab8003986 */ /* 0x010fe6000c101904 */
[C---:B------:R-:W-:Y:S01]  /*75c50*/  IMAD.WIDE R188, R3.reuse, 0x4, R180 ;  /* 0x0000000403bc7825 */ /* 0x040fe200078e02b4 */
[----:B------:R-:W-:Y:S03]  /*75c60*/  @P5 STG.E [R186.64], R249 ;  /* 0x000000f9ba005986 */ /* 0x000fe6000c101904 */
[----:B------:R-:W-:Y:S01]  /*75c70*/  IMAD.WIDE R190, R3, 0x4, R6 ;  /* 0x0000000403be7825 */ /* 0x000fe200078e0206 */
[----:B------:R1:W-:Y:S04]  /*75c80*/  @P4 STG.E [R188.64], R195 ;  /* 0x000000c3bc004986 */ /* 0x0003e8000c101904 */
[----:B------:R3:W-:Y:S04]  /*75c90*/  @P1 STG.E [R190.64], R245 ;  /* 0x000000f5be001986 */ /* 0x0007e8000c101904 */
[----:B-1----:R-:W4:Y:S04]  /*75ca0*/  LDL.LU R195, [R1+0x43c] ;  /* 0x00043c0001c37983 */ /* 0x002f280000300800 */
[----:B---3--:R-:W3:Y:S01]  /*75cb0*/  LDL.LU R245, [R1+0x33c] ;  /* 0x00033c0001f57983 */ /* 0x008ee20000300800 */
[----:B------:R-:W-:Y:S01]  /*75cc0*/  ISETP.LT.AND P2, PT, R119, c[0x0][0x178], !P2 ;  /* 0x00005e0077007a0c */ /* 0x000fe20005741270 */
[----:B------:R-:W-:Y:S01]  /*75cd0*/  IMAD.WIDE R184, R3, 0x4, R4 ;  /* 0x0000000403b87825 */ /* 0x000fe200078e0204 */
[----:B------:R-:W-:-:S02]  /*75ce0*/  ISETP.LT.AND P3, PT, R227, c[0x0][0x178], !P6 ;  /* 0x00005e00e3007a0c */ /* 0x000fc40007761270 */
[----:B------:R-:W-:Y:S02]  /*75cf0*/  ISETP.LT.AND P1, PT, R158, c[0x0][0x178], !P6 ;  /* 0x00005e009e007a0c */ /* 0x000fe40007721270 */
[----:B------:R-:W-:Y:S02]  /*75d00*/  ISETP.LT.AND P5, PT, R159, c[0x0][0x178], !P6 ;  /* 0x00005e009f007a0c */ /* 0x000fe400077a1270 */
[----:B------:R-:W-:-:S05]  /*75d10*/  IADD3 R3, R3, c[0x0][0x198], RZ ;  /* 0x0000660003037a10 */ /* 0x000fca0007ffe0ff */
[----:B------:R1:W-:Y:S01]  /*75d20*/  @P2 STG.E [R184.64], R244 ;  /* 0x000000f4b8002986 */ /* 0x0003e2000c101904 */
[----:B------:R-:W-:Y:S01]  /*75d30*/  IADD3 R0, R123, 0x7a, RZ ;  /* 0x0000007a7b007810 */ /* 0x000fe20007ffe0ff */
[----:B------:R-:W-:Y:S01]  /*75d40*/  IMAD.WIDE R190, R3, 0x4, R182 ;  /* 0x0000000403be7825 */ /* 0x000fe200078e02b6 */
[----:B------:R-:W-:Y:S01]  /*75d50*/  ISETP.LT.AND P6, PT, R119, c[0x0][0x178], !P6 ;  /* 0x00005e0077007a0c */ /* 0x000fe200077c1270 */
[----:B-1----:R-:W3:Y:S04]  /*75d60*/  LDL.LU R244, [R1+0x2dc] ;  /* 0x0002dc0001f47983 */ /* 0x002ee80000300800 */
[----:B------:R-:W3:Y:S01]  /*75d70*/  LDL.LU R250, [R1+0x938] ;  /* 0x0009380001fa7983 */ /* 0x000ee20000300800 */
[----:B------:R-:W-:Y:S01]  /*75d80*/  IMAD.WIDE R188, R3, 0x4, R180 ;  /* 0x0000000403bc7825 */ /* 0x000fe200078e02b4 */
[----:B------:R-:W-:-:S03]  /*75d90*/  ISETP.LT.AND P2, PT, R227, c[0x0][0x178], !P0 ;  /* 0x00005e00e3007a0c */ /* 0x000fc60004741270 */
[C---:B------:R-:W-:Y:S01]  /*75da0*/  IMAD.WIDE R186, R3.reuse, 0x4, R6 ;  /* 0x0000000403ba7825 */ /* 0x040fe200078e0206 */
[----:B------:R-:W-:Y:S01]  /*75db0*/  ISETP.GE.AND P4, PT, R0, c[0x0][0x17c], PT ;  /* 0x00005f0000007a0c */ /* 0x000fe20003f86270 */
[----:B------:R-:W3:Y:S01]  /*75dc0*/  LDL.LU R249, [R1+0x908] ;  /* 0x0009080001f97983 */ /* 0x000ee20000300800 */
[C---:B------:R-:W-:Y:S01]  /*75dd0*/  IADD3 R0, R3.reuse, c[0x0][0x198], RZ ;  /* 0x0000660003007a10 */ /* 0x040fe20007ffe0ff */
[----:B------:R-:W-:Y:S02]  /*75de0*/  IMAD.WIDE R184, R3, 0x4, R4 ;  /* 0x0000000403b87825 */ /* 0x000fe400078e0204 */
[----:B--2---:R1:W-:Y:S04]  /*75df0*/  @P3 STG.E [R190.64], R192 ;  /* 0x000000c0be003986 */ /* 0x0043e8000c101904 */
[----:B------:R-:W-:Y:S04]  /*75e00*/  @P1 STG.E [R188.64], R251 ;  /* 0x000000fbbc001986 */ /* 0x000fe8000c101904 */
[----:B------:R2:W-:Y:S01]  /*75e10*/  @P5 STG.E [R186.64], R248 ;  /* 0x000000f8ba005986 */ /* 0x0005e2000c101904 */
[----:B-1----:R-:W-:-:S03]  /*75e20*/  IMAD.WIDE R190, R0, 0x4, R182 ;  /* 0x0000000400be7825 */ /* 0x002fc600078e02b6 */
[----:B------:R1:W-:Y:S01]  /*75e30*/  @P6 STG.E [R184.64], R193 ;  /* 0x000000c1b8006986 */ /* 0x0003e2000c101904 */
[----:B------:R-:W-:-:S03]  /*75e40*/  ISETP.LT.AND P3, PT, R158, c[0x0][0x178], !P0 ;  /* 0x00005e009e007a0c */ /* 0x000fc60004761270 */
[----:B--2---:R-:W2:Y:S04]  /*75e50*/  LDL.LU R248, [R1+0x3a8] ;  /* 0x0003a80001f87983 */ /* 0x004ea80000300800 */
[----:B------:R4:W-:Y:S01]  /*75e60*/  @P2 STG.E [R190.64], R194 ;  /* 0x000000c2be002986 */ /* 0x0009e2000c101904 */
[----:B------:R-:W-:Y:S02]  /*75e70*/  ISETP.LT.AND P2, PT, R159, c[0x0][0x178], !P0 ;  /* 0x00005e009f007a0c */ /* 0x000fe40004741270 */
[----:B-1----:R-:W-:Y:S01]  /*75e80*/  IADD3 R184, R123, 0x7b, RZ ;  /* 0x0000007b7bb87810 */ /* 0x002fe20007ffe0ff */
[----:B------:R-:W-:Y:S01]  /*75e90*/  IMAD.WIDE R186, R0, 0x4, R180 ;  /* 0x0000000400ba7825 */ /* 0x000fe200078e02b4 */
[----:B------:R-:W2:Y:S02]  /*75ea0*/  LDL.LU R193, [R1+0x318] ;  /* 0x0003180001c17983 */ /* 0x000ea40000300800 */
[----:B------:R-:W-:Y:S01]  /*75eb0*/  ISETP.GE.AND P1, PT, R184, c[0x0][0x17c], PT ;  /* 0x00005f00b8007a0c */ /* 0x000fe20003f26270 */
[----:B------:R-:W-:Y:S01]  /*75ec0*/  IMAD.WIDE R184, R0, 0x4, R6 ;  /* 0x0000000400b87825 */ /* 0x000fe200078e0206 */
[----:B----4-:R1:W-:Y:S04]  /*75ed0*/  @P3 STG.E [R186.64], R195 ;  /* 0x000000c3ba003986 */ /* 0x0103e8000c101904 */
[----:B------:R-:W4:Y:S04]  /*75ee0*/  LDL.LU R194, [R1+0x93c] ;  /* 0x00093c0001c27983 */ /* 0x000f280000300800 */
[----:B---3--:R3:W-:Y:S04]  /*75ef0*/  @P2 STG.E [R184.64], R245 ;  /* 0x000000f5b8002986 */ /* 0x0087e8000c101904 */
[----:B-1----:R-:W4:Y:S04]  /*75f00*/  LDL.LU R195, [R1+0x90c] ;  /* 0x00090c0001c37983 */ /* 0x002f280000300800 */
[----:B---3--:R-:W3:Y:S01]  /*75f10*/  LDL.LU R245, [R1+0x3ac] ;  /* 0x0003ac0001f57983 */ /* 0x008ee20000300800 */
[----:B------:R-:W-:-:S02]  /*75f20*/  ISETP.LT.AND P0, PT, R119, c[0x0][0x178], !P0 ;  /* 0x00005e0077007a0c */ /* 0x000fc40004701270 */
[----:B------:R-:W-:Y:S02]  /*75f30*/  ISETP.LT.AND P6, PT, R227, c[0x0][0x178], !P4 ;  /* 0x00005e00e3007a0c */ /* 0x000fe400067c1270 */
[C---:B------:R-:W-:Y:S01]  /*75f40*/  IADD3 R3, R0.reuse, c[0x0][0x198], RZ ;  /* 0x0000660000037a10 */ /* 0x040fe20007ffe0ff */
[----:B------:R-:W-:-:S04]  /*75f50*/  IMAD.WIDE R188, R0, 0x4, R4 ;  /* 0x0000000400bc7825 */ /* 0x000fc800078e0204 */
[----:B------:R-:W-:Y:S01]  /*75f60*/  IMAD.WIDE R190, R3, 0x4, R182 ;  /* 0x0000000403be7825 */ /* 0x000fe200078e02b6 */
[----:B------:R-:W-:-:S03]  /*75f70*/  ISETP.LT.AND P5, PT, R158, c[0x0][0x178], !P4 ;  /* 0x00005e009e007a0c */ /* 0x000fc600067a1270 */
[----:B------:R1:W-:Y:S04]  /*75f80*/  @P0 STG.E [R188.64], R244 ;  /* 0x000000f4bc000986 */ /* 0x0003e8000c101904 */
[----:B------:R1:W-:Y:S01]  /*75f90*/  @P6 STG.E [R190.64], R250 ;  /* 0x000000fabe006986 */ /* 0x0003e2000c101904 */
[----:B------:R-:W-:Y:S01]  /*75fa0*/  ISETP.LT.AND P6, PT, R159, c[0x0][0x178], !P4 ;  /* 0x00005e009f007a0c */ /* 0x000fe200067c1270 */
[----:B------:R-:W-:-:S04]  /*75fb0*/  IMAD.WIDE R186, R3, 0x4, R180 ;  /* 0x0000000403ba7825 */ /* 0x000fc800078e02b4 */
[----:B------:R-:W-:Y:S01]  /*75fc0*/  IMAD.WIDE R184, R3, 0x4, R6 ;  /* 0x0000000403b87825 */ /* 0x000fe200078e0206 */
[----:B------:R1:W-:Y:S04]  /*75fd0*/  @P5 STG.E [R186.64], R249 ;  /* 0x000000f9ba005986 */ /* 0x0003e8000c101904 */
[----:B-1----:R-:W3:Y:S01]  /*75fe0*/  LDL.LU R244, [R1+0x31c] ;  /* 0x00031c0001f47983 */ /* 0x002ee20000300800 */
[----:B------:R-:W-:Y:S02]  /*75ff0*/  IADD3 R191, R123, 0x7c, RZ ;  /* 0x0000007c7bbf7810 */ /* 0x000fe40007ffe0ff */
[----:B------:R-:W-:Y:S01]  /*76000*/  ISETP.LT.AND P4, PT, R119, c[0x0][0x178], !P4 ;  /* 0x00005e0077007a0c */ /* 0x000fe20006781270 */
[----:B------:R-:W3:Y:S01]  /*76010*/  LDL.LU R192, [R1+0x928] ;  /* 0x0009280001c07983 */ /* 0x000ee20000300800 */
[----:B------:R-:W-:-:S02]  /*76020*/  ISETP.LT.AND P5, PT, R227, c[0x0][0x178], !P1 ;  /* 0x00005e00e3007a0c */ /* 0x000fc40004fa1270 */
[C---:B------:R-:W-:Y:S02]  /*76030*/  IADD3 R0, R3.reuse, c[0x0][0x198], RZ ;  /* 0x0000660003007a10 */ /* 0x040fe40007ffe0ff */
[----:B------:R-:W-:Y:S01]  /*76040*/  ISETP.LT.AND P3, PT, R158, c[0x0][0x178], !P1 ;  /* 0x00005e009e007a0c */ /* 0x000fe20004f61270 */
[----:B------:R-:W-:Y:S01]  /*76050*/  IMAD.WIDE R186, R3, 0x4, R4 ;  /* 0x0000000403ba7825 */ /* 0x000fe200078e0204 */
[----:B------:R-:W-:-:S03]  /*76060*/  ISETP.LT.AND P0, PT, R159, c[0x0][0x178], !P1 ;  /* 0x00005e009f007a0c */ /* 0x000fc60004f01270 */
[----:B------:R-:W-:Y:S01]  /*76070*/  IMAD.WIDE R188, R0, 0x4, R182 ;  /* 0x0000000400bc7825 */ /* 0x000fe200078e02b6 */
[----:B--2---:R1:W-:Y:S01]  /*76080*/  @P6 STG.E [R184.64], R248 ;  /* 0x000000f8b8006986 */ /* 0x0043e2000c101904 */
[----:B------:R-:W-:-:S03]  /*76090*/  ISETP.GE.AND P6, PT, R191, c[0x0][0x17c], PT ;  /* 0x00005f00bf007a0c */ /* 0x000fc60003fc6270 */
[----:B------:R-:W2:Y:S04]  /*760a0*/  LDL.LU R191, [R1+0x958] ;  /* 0x0009580001bf7983 */ /* 0x000ea80000300800 */
[----:B------:R-:W2:Y:S04]  /*760b0*/  LDL.LU R251, [R1+0x3c8] ;  /* 0x0003c80001fb7983 */ /* 0x000ea80000300800 */
[----:B------:R4:W-:Y:S01]  /*760c0*/  @P4 STG.E [R186.64], R193 ;  /* 0x000000c1ba004986 */ /* 0x0009e2000c101904 */
[----:B-1----:R-:W-:-:S03]  /*760d0*/  IMAD.WIDE R184, R0, 0x4, R180 ;  /* 0x0000000400b87825 */ /* 0x002fc600078e02b4 */
[----:B------:R-:W2:Y:S04]  /*760e0*/  LDL.LU R248, [R1+0x358] ;  /* 0x0003580001f87983 */ /* 0x000ea80000300800 */
[----:B----4-:R1:W-:Y:S01]  /*760f0*/  @P5 STG.E [R188.64], R194 ;  /* 0x000000c2bc005986 */ /* 0x0103e2000c101904 */
[----:B------:R-:W-:-:S03]  /*76100*/  IMAD.WIDE R186, R0, 0x4, R6 ;  /* 0x0000000400ba7825 */ /* 0x000fc600078e0206 */
[----:B------:R4:W-:Y:S04]  /*76110*/  @P3 STG.E [R184.64], R195 ;  /* 0x000000c3b8003986 */ /* 0x0009e8000c101904 */
[----:B-1----:R-:W2:Y:S04]  /*76120*/  LDL.LU R194, [R1+0x95c] ;  /* 0x00095c0001c27983 */ /* 0x002ea80000300800 */
[----:B---3--:R1:W-:Y:S04]  /*76130*/  @P0 STG.E [R186.64], R245 ;  /* 0x000000f5ba000986 */ /* 0x0083e8000c101904 */
[----:B----4-:R-:W3:Y:S04]  /*76140*/  LDL.LU R195, [R1+0x92c] ;  /* 0x00092c0001c37983 */ /* 0x010ee80000300800 */
[----:B-1----:R-:W4:Y:S01]  /*76150*/  LDL.LU R245, [R1+0x3cc] ;  /* 0x0003cc0001f57983 */ /* 0x002f220000300800 */
[----:B------:R-:W-:-:S02]  /*76160*/  ISETP.LT.AND P1, PT, R119, c[0x0][0x178], !P1 ;  /* 0x00005e0077007a0c */ /* 0x000fc40004f21270 */
[----:B------:R-:W-:Y:S02]  /*76170*/  ISETP.LT.AND P4, PT, R227, c[0x0][0x178], !P6 ;  /* 0x00005e00e3007a0c */ /* 0x000fe40007781270 */
[----:B------:R-:W-:Y:S02]  /*76180*/  ISETP.LT.AND P5, PT, R158, c[0x0][0x178], !P6 ;  /* 0x00005e009e007a0c */ /* 0x000fe400077a1270 */
[C---:B------:R-:W-:Y:S02]  /*76190*/  IADD3 R190, R123.reuse, 0x7e, RZ ;  /* 0x0000007e7bbe7810 */ /* 0x040fe40007ffe0ff */
[C---:B------:R-:W-:Y:S01]  /*761a0*/  IADD3 R3, R0.reuse, c[0x0][0x198], RZ ;  /* 0x0000660000037a10 */ /* 0x040fe20007ffe0ff */
[----:B------:R-:W-:Y:S01]  /*761b0*/  IMAD.WIDE R184, R0, 0x4, R4 ;  /* 0x0000000400b87825 */ /* 0x000fe200078e0204 */
[----:B------:R-:W-:Y:S02]  /*761c0*/  ISETP.GE.AND P2, PT, R190, c[0x0][0x17c], PT ;  /* 0x00005f00be007a0c */ /* 0x000fe40003f46270 */
[----:B------:R-:W-:Y:S01]  /*761d0*/  IADD3 R190, R123, 0x7d, RZ ;  /* 0x0000007d7bbe7810 */ /* 0x000fe20007ffe0ff */
[----:B------:R-:W-:Y:S01]  /*761e0*/  IMAD.WIDE R186, R3, 0x4, R182 ;  /* 0x0000000403ba7825 */ /* 0x000fe200078e02b6 */
[----:B------:R-:W-:Y:S01]  /*761f0*/  ISETP.LT.AND P0, PT, R159, c[0x0][0x178], !P6 ;  /* 0x00005e009f007a0c */ /* 0x000fe20007701270 */
[----:B------:R1:W-:Y:S02]  /*76200*/  @P1 STG.E [R184.64], R244 ;  /* 0x000000f4b8001986 */ /* 0x0003e4000c101904 */
[----:B------:R-:W-:Y:S01]  /*76210*/  IMAD.WIDE R188, R3, 0x4, R180 ;  /* 0x0000000403bc7825 */ /* 0x000fe200078e02b4 */
[----:B------:R-:W-:-:S02]  /*76220*/  ISETP.GE.AND P3, PT, R190, c[0x0][0x17c], PT ;  /* 0x00005f00be007a0c */ /* 0x000fc40003f66270 */
[----:B------:R-:W-:Y:S01]  /*76230*/  ISETP.LT.AND P6, PT, R119, c[0x0][0x178], !P6 ;  /* 0x00005e0077007a0c */ /* 0x000fe200077c1270 */
[----:B-1----:R-:W4:Y:S01]  /*76240*/  LDL.LU R244, [R1+0x35c] ;  /* 0x00035c0001f47983 */ /* 0x002f220000300800 */
[----:B------:R-:W-:Y:S01]  /*76250*/  IMAD.WIDE R184, R3, 0x4, R6 ;  /* 0x0000000403b87825 */ /* 0x000fe200078e0206 */
[----:B------:R-:W-:Y:S02]  /*76260*/  ISETP.LT.AND P1, PT, R158, c[0x0][0x178], !P3 ;  /* 0x00005e009e007a0c */ /* 0x000fe40005f21270 */
[----:B------:R-:W4:Y:S04]  /*76270*/  LDL.LU R250, [R1+0x998] ;  /* 0x0009980001fa7983 */ /* 0x000f280000300800 */
[----:B------:R-:W4:Y:S04]  /*76280*/  LDL.LU R249, [R1+0x948] ;  /* 0x0009480001f97983 */ /* 0x000f280000300800 */
[----:B------:R-:W4:Y:S04]  /*76290*/  LDL.LU R193, [R1+0x3d8] ;  /* 0x0003d80001c17983 */ /* 0x000f280000300800 */
[----:B--2---:R1:W-:Y:S04]  /*762a0*/  @P4 STG.E [R186.64], R191 ;  /* 0x000000bfba004986 */ /* 0x0043e8000c101904 */
[----:B------:R2:W-:Y:S01]  /*762b0*/  @P5 STG.E [R188.64], R192 ;  /* 0x000000c0bc005986 */ /* 0x0005e2000c101904 */
[----:B------:R-:W-:-:S02]  /*762c0*/  ISETP.LT.AND P5, PT, R227, c[0x0][0x178], !P3 ;  /* 0x00005e00e3007a0c */ /* 0x000fc40005fa1270 */
[----:B------:R-:W-:Y:S01]  /*762d0*/  ISETP.LT.AND P4, PT, R159, c[0x0][0x178], !P3 ;  /* 0x00005e009f007a0c */ /* 0x000fe20005f81270 */
[C---:B-1----:R-:W-:Y:S01]  /*762e0*/  IMAD.WIDE R186, R3.reuse, 0x4, R4 ;  /* 0x0000000403ba7825 */ /* 0x042fe200078e0204 */
[----:B------:R-:W-:Y:S01]  /*762f0*/  IADD3 R3, R3, c[0x0][0x198], RZ ;  /* 0x0000660003037a10 */ /* 0x000fe20007ffe0ff */
[----:B------:R1:W-:Y:S04]  /*76300*/  @P0 STG.E [R184.64], R251 ;  /* 0x000000fbb8000986 */ /* 0x0003e8000c101904 */
[----:B------:R2:W-:Y:S02]  /*76310*/  @P6 STG.E [R186.64], R248 ;  /* 0x000000f8ba006986 */ /* 0x0005e4000c101904 */
[----:B--2---:R-:W-:-:S04]  /*76320*/  IMAD.WIDE R188, R3, 0x4, R6 ;  /* 0x0000000403bc7825 */ /* 0x004fc800078e0206 */
[----:B-1----:R-:W-:-:S04]  /*76330*/  IMAD.WIDE R184, R3, 0x4, R182 ;  /* 0x0000000403b87825 */ /* 0x002fc800078e02b6 */
[----:B------:R-:W-:Y:S01]  /*76340*/  IMAD.WIDE R186, R3, 0x4, R180 ;  /* 0x0000000403ba7825 */ /* 0x000fe200078e02b4 */
[----:B------:R1:W-:Y:S04]  /*76350*/  @P5 STG.E [R184.64], R194 ;  /* 0x000000c2b8005986 */ /* 0x0003e8000c101904 */
[----:B---3--:R2:W-:Y:S04]  /*76360*/  @P1 STG.E [R186.64], R195 ;  /* 0x000000c3ba001986 */ /* 0x0085e8000c101904 */
[----:B-1----:R-:W3:Y:S04]  /*76370*/  LDL.LU R194, [R1+0x368] ;  /* 0x0003680001c27983 */ /* 0x002ee80000300800 */
[----:B----4-:R1:W-:Y:S04]  /*76380*/  @P4 STG.E [R188.64], R245 ;  /* 0x000000f5bc004986 */ /* 0x0103e8000c101904 */
[----:B--2---:R-:W2:Y:S04]  /*76390*/  LDL.LU R195, [R1+0x99c] ;  /* 0x00099c0001c37983 */ /* 0x004ea80000300800 */
[----:B------:R-:W4:Y:S04]  /*763a0*/  LDL.LU R248, [R1+0x94c] ;  /* 0x00094c0001f87983 */ /* 0x000f280000300800 */
[----:B-1----:R-:W4:Y:S01]  /*763b0*/  LDL.LU R245, [R1+0x3dc] ;  /* 0x0003dc0001f57983 */ /* 0x002f220000300800 */
[----:B------:R-:W-:-:S02]  /*763c0*/  ISETP.LT.AND P3, PT, R119, c[0x0][0x178], !P3 ;  /* 0x00005e0077007a0c */ /* 0x000fc40005f61270 */
[----:B------:R-:W-:Y:S01]  /*763d0*/  IADD3 R0, R123, 0x81, RZ ;  /* 0x000000817b007810 */ /* 0x000fe20007ffe0ff */
[----:B------:R-:W-:Y:S01]  /*763e0*/  IMAD.WIDE R184, R3, 0x4, R4 ;  /* 0x0000000403b87825 */ /* 0x000fe200078e0204 */
[----:B------:R-:W-:Y:S02]  /*763f0*/  ISETP.LT.AND P6, PT, R227, c[0x0][0x178], !P2 ;  /* 0x00005e00e3007a0c */ /* 0x000fe400057c1270 */
[----:B------:R-:W-:Y:S02]  /*76400*/  ISETP.GE.AND P0, PT, R0, c[0x0][0x17c], PT ;  /* 0x00005f0000007a0c */ /* 0x000fe40003f06270 */
[----:B------:R-:W-:Y:S02]  /*76410*/  ISETP.LT.AND P5, PT, R158, c[0x0][0x178], !P2 ;  /* 0x00005e009e007a0c */ /* 0x000fe400057a1270 */
[----:B------:R-:W-:Y:S02]  /*76420*/  IADD3 R0, R3, c[0x0][0x198], RZ ;  /* 0x0000660003007a10 */ /* 0x000fe40007ffe0ff */
[----:B------:R-:W-:Y:S01]  /*76430*/  IADD3 R190, R123, 0x7f, RZ ;  /* 0x0000007f7bbe7810 */ /* 0x000fe20007ffe0ff */
[----:B------:R1:W-:Y:S01]  /*76440*/  @P3 STG.E [R184.64], R244 ;  /* 0x000000f4b8003986 */ /* 0x0003e2000c101904 */
[----:B------:R-:W-:Y:S01]  /*76450*/  ISETP.LT.AND P1, PT, R159, c[0x0][0x178], !P2 ;  /* 0x00005e009f007a0c */ /* 0x000fe20005721270 */
[----:B------:R-:W-:Y:S01]  /*76460*/  IMAD.WIDE R186, R0, 0x4, R182 ;  /* 0x0000000400ba7825 */ /* 0x000fe200078e02b6 */
[----:B------:R-:W-:-:S02]  /*76470*/  ISETP.GE.AND P4, PT, R190, c[0x0][0x17c], PT ;  /* 0x00005f00be007a0c */ /* 0x000fc40003f86270 */
[----:B------:R-:W-:Y:S01]  /*76480*/  ISETP.LT.AND P2, PT, R119, c[0x0][0x178], !P2 ;  /* 0x00005e0077007a0c */ /* 0x000fe20005741270 */
[----:B------:R-:W-:Y:S01]  /*76490*/  IMAD.WIDE R188, R0, 0x4, R180 ;  /* 0x0000000400bc7825 */ /* 0x000fe200078e02b4 */
[----:B-1----:R-:W4:Y:S01]  /*764a0*/  LDL.LU R244, [R1+0x36c] ;  /* 0x00036c0001f47983 */ /* 0x002f220000300800 */
[----:B------:R-:W-:-:S03]  /*764b0*/  ISETP.LT.AND P3, PT, R158, c[0x0][0x178], !P4 ;  /* 0x00005e009e007a0c */ /* 0x000fc60006761270 */
[----:B------:R1:W-:Y:S01]  /*764c0*/  @P6 STG.E [R186.64], R250 ;  /* 0x000000faba006986 */ /* 0x0003e2000c101904 */
[----:B------:R-:W-:Y:S01]  /*764d0*/  ISETP.LT.AND P6, PT, R227, c[0x0][0x178], !P4 ;  /* 0x00005e00e3007a0c */ /* 0x000fe200067c1270 */
[C---:B------:R-:W-:Y:S02]  /*764e0*/  IMAD.WIDE R184, R0.reuse, 0x4, R6 ;  /* 0x0000000400b87825 */ /* 0x040fe400078e0206 */
[----:B------:R-:W4:Y:S01]  /*764f0*/  LDL.LU R191, [R1+0xa90] ;  /* 0x000a900001bf7983 */ /* 0x000f220000300800 */
[----:B------:R-:W-:-:S03]  /*76500*/  IADD3 R3, R0, c[0x0][0x198], RZ ;  /* 0x0000660000037a10 */ /* 0x000fc60007ffe0ff */
[----:B------:R1:W-:Y:S01]  /*76510*/  @P5 STG.E [R188.64], R249 ;  /* 0x000000f9bc005986 */ /* 0x0003e2000c101904 */
[----:B------:R-:W-:-:S03]  /*76520*/  ISETP.LT.AND P5, PT, R159, c[0x0][0x178], !P4 ;  /* 0x00005e009f007a0c */ /* 0x000fc600067a1270 */
[----:B------:R-:W4:Y:S01]  /*76530*/  LDL.LU R192, [R1+0xa20] ;  /* 0x000a200001c07983 */ /* 0x000f220000300800 */
[----:B-1----:R-:W-:-:S03]  /*76540*/  IMAD.WIDE R186, R0, 0x4, R4 ;  /* 0x0000000400ba7825 */ /* 0x002fc600078e0204 */
[----:B------:R1:W-:Y:S01]  /*76550*/  @P1 STG.E [R184.64], R193 ;  /* 0x000000c1b8001986 */ /* 0x0003e2000c101904 */
[----:B------:R-:W-:-:S03]  /*76560*/  IADD3 R188, R123, 0x80, RZ ;  /* 0x000000807bbc7810 */ /* 0x000fc60007ffe0ff */
[----:B------:R-:W4:Y:S01]  /*76570*/  LDL.LU R250, [R1+0x400] ;  /* 0x0004000001fa7983 */ /* 0x000f220000300800 */
[----:B------:R-:W-:Y:S01]  /*76580*/  ISETP.GE.AND P1, PT, R188, c[0x0][0x17c], PT ;  /* 0x00005f00bc007a0c */ /* 0x000fe20003f26270 */
[C---:B------:R-:W-:Y:S02]  /*76590*/  IMAD.WIDE R188, R3.reuse, 0x4, R180 ;  /* 0x0000000403bc7825 */ /* 0x040fe400078e02b4 */
[----:B-1----:R-:W4:Y:S02]  /*765a0*/  LDL.LU R193, [R1+0x380] ;  /* 0x0003800001c17983 */ /* 0x002f240000300800 */
[C---:B------:R-:W-:Y:S02]  /*765b0*/  IMAD.WIDE R184, R3.reuse, 0x4, R182 ;  /* 0x0000000403b87825 */ /* 0x040fe400078e02b6 */
[----:B---3--:R1:W-:Y:S04]  /*765c0*/  @P2 STG.E [R186.64], R194 ;  /* 0x000000c2ba002986 */ /* 0x0083e8000c101904 */
[----:B--2---:R2:W-:Y:S01]  /*765d0*/  @P6 STG.E [R184.64], R195 ;  /* 0x000000c3b8006986 */ /* 0x0045e2000c101904 */
[----:B-1----:R-:W-:-:S03]  /*765e0*/  IMAD.WIDE R186, R3, 0x4, R6 ;  /* 0x0000000403ba7825 */ /* 0x002fc600078e0206 */
[----:B------:R-:W3:Y:S04]  /*765f0*/  LDL.LU R194, [R1+0xa94] ;  /* 0x000a940001c27983 */ /* 0x000ee80000300800 */
[----:B----4-:R-:W-:Y:S04]  /*76600*/  @P3 STG.E [R188.64], R248 ;  /* 0x000000f8bc003986 */ /* 0x010fe8000c101904 */
[----:B--2---:R-:W2:Y:S04]  /*76610*/  LDL.LU R195, [R1+0xa24] ;  /* 0x000a240001c37983 */ /* 0x004ea80000300800 */
[----:B------:R1:W-:Y:S04]  /*76620*/  @P5 STG.E [R186.64], R245 ;  /* 0x000000f5ba005986 */ /* 0x0003e8000c101904 */
[----:B-1----:R-:W4:Y:S01]  /*76630*/  LDL.LU R245, [R1+0x404] ;  /* 0x0004040001f57983 */ /* 0x002f220000300800 */
[----:B------:R-:W-:Y:S01]  /*76640*/  ISETP.LT.AND P4, PT, R119, c[0x0][0x178], !P4 ;  /* 0x00005e0077007a0c */ /* 0x000fe20006781270 */
[----:B------:R-:W-:Y:S01]  /*76650*/  IMAD.WIDE R184, R3, 0x4, R4 ;  /* 0x0000000403b87825 */ /* 0x000fe200078e0204 */
[----:B------:R-:W-:-:S02]  /*76660*/  ISETP.LT.AND P2, PT, R227, c[0x0][0x178], !P1 ;  /* 0x00005e00e3007a0c */ /* 0x000fc40004f41270 */
[----:B------:R-:W-:Y:S02]  /*76670*/  ISETP.LT.AND P3, PT, R158, c[0x0][0x178], !P1 ;  /* 0x00005e009e007a0c */ /* 0x000fe40004f61270 */
[----:B------:R-:W-:Y:S02]  /*76680*/  IADD3 R3, R3, c[0x0][0x198], RZ ;  /* 0x0000660003037a10 */ /* 0x000fe40007ffe0ff */
[----:B------:R-:W-:-:S05]  /*76690*/  ISETP.LT.AND P6, PT, R227, c[0x0][0x178], !P0 ;  /* 0x00005e00e3007a0c */ /* 0x000fca00047c1270 */
[----:B------:R1:W-:Y:S01]  /*766a0*/  @P4 STG.E [R184.64], R244 ;  /* 0x000000f4b8004986 */ /* 0x0003e2000c101904 */
[----:B------:R-:W-:Y:S01]  /*766b0*/  ISETP.LT.AND P4, PT, R159, c[0x0][0x178], !P1 ;  /* 0x00005e009f007a0c */ /* 0x000fe20004f81270 */
[----:B------:R-:W-:Y:S01]  /*766c0*/  IMAD.WIDE R186, R3, 0x4, R180 ;  /* 0x0000000403ba7825 */ /* 0x000fe200078e02b4 */
[----:B------:R-:W-:Y:S02]  /*766d0*/  ISETP.LT.AND P1, PT, R119, c[0x0][0x178], !P1 ;  /* 0x00005e0077007a0c */ /* 0x000fe40004f21270 */
[----:B------:R-:W-:Y:S01]  /*766e0*/  IADD3 R188, R123, 0x82, RZ ;  /* 0x000000827bbc7810 */ /* 0x000fe20007ffe0ff */
[----:B-1----:R-:W4:Y:S01]  /*766f0*/  LDL.LU R244, [R1+0x384] ;  /* 0x0003840001f47983 */ /* 0x002f220000300800 */
[----:B------:R-:W-:-:S03]  /*76700*/  IMAD.WIDE R184, R3, 0x4, R182 ;  /* 0x0000000403b87825 */ /* 0x000fc600078e02b6 */
[----:B------:R-:W4:Y:S04]  /*76710*/  LDL.LU R251, [R1+0xb90] ;  /* 0x000b900001fb7983 */ /* 0x000f280000300800 */
[----:B------:R-:W4:Y:S01]  /*76720*/  LDL.LU R249, [R1+0xa40] ;  /* 0x000a400001f97983 */ /* 0x000f220000300800 */
[----:B------:R-:W-:-:S03]  /*76730*/  IADD3 R0, R3, c[0x0][0x198], RZ ;  /* 0x0000660003007a10 */ /* 0x000fc60007ffe0ff */
[----:B------:R-:W4:Y:S01]  /*76740*/  LDL.LU R248, [R1+0x660] ;  /* 0x0006600001f87983 */ /* 0x000f220000300800 */
[----:B------:R-:W-:-:S03]  /*76750*/  ISETP.LT.AND P5, PT, R158, c[0x0][0x178], !P0 ;  /* 0x00005e009e007a0c */ /* 0x000fc600047a1270 */
[----:B------:R1:W-:Y:S01]  /*76760*/  @P2 STG.E [R184.64], R191 ;  /* 0x000000bfb8002986 */ /* 0x0003e2000c101904 */
[----:B------:R-:W-:-:S03]  /*76770*/  ISETP.GE.AND P2, PT, R188, c[0x0][0x17c], PT ;  /* 0x00005f00bc007a0c */ /* 0x000fc60003f46270 */
[----:B------:R1:W-:Y:S01]  /*76780*/  @P3 STG.E [R186.64], R192 ;  /* 0x000000c0ba003986 */ /* 0x0003e2000c101904 */
[----:B------:R-:W-:Y:S01]  /*76790*/  ISETP.LT.AND P3, PT, R159, c[0x0][0x178], !P0 ;  /* 0x00005e009f007a0c */ /* 0x000fe20004761270 */
[----:B------:R-:W-:-:S04]  /*767a0*/  IMAD.WIDE R188, R0, 0x4, R182 ;  /* 0x0000000400bc7825 */ /* 0x000fc800078e02b6 */
[----:B-1----:R-:W-:-:S04]  /*767b0*/  IMAD.WIDE R184, R3, 0x4, R6 ;  /* 0x0000000403b87825 */ /* 0x002fc800078e0206 */
[----:B------:R-:W-:Y:S01]  /*767c0*/  IMAD.WIDE R186, R3, 0x4, R4 ;  /* 0x0000000403ba7825 */ /* 0x000fe200078e0204 */
[----:B------:R1:W-:Y:S03]  /*767d0*/  @P4 STG.E [R184.64], R250 ;  /* 0x000000fab8004986 */ /* 0x0003e6000c101904 */
[C---:B------:R-:W-:Y:S01]  /*767e0*/  IMAD.WIDE R190, R0.reuse, 0x4, R180 ;  /* 0x0000000400be7825 */ /* 0x040fe200078e02b4 */
[----:B------:R1:W-:Y:S03]  /*767f0*/  @P1 STG.E [R186.64], R193 ;  /* 0x000000c1ba001986 */ /* 0x0003e6000c101904 */
[----:B-1----:R-:W-:Y:S01]  /*76800*/  IMAD.WIDE R184, R0, 0x4, R6 ;  /* 0x0000000400b87825 */ /* 0x002fe200078e0206 */
[----:B------:R-:W4:Y:S04]  /*76810*/  LDL.LU R193, [R1+0x390] ;  /* 0x0003900001c17983 */ /* 0x000f280000300800 */
[----:B---3--:R1:W-:Y:S04]  /*76820*/  @P6 STG.E [R188.64], R194 ;  /* 0x000000c2bc006986 */ /* 0x0083e8000c101904 */
[----:B--2---:R2:W-:Y:S04]  /*76830*/  @P5 STG.E [R190.64], R195 ;  /* 0x000000c3be005986 */ /* 0x0045e8000c101904 */
[----:B-1----:R-:W3:Y:S04]  /*76840*/  LDL.LU R194, [R1+0xb94] ;  /* 0x000b940001c27983 */ /* 0x002ee80000300800 */
[----:B--2---:R-:W2:Y:S04]  /*76850*/  LDL.LU R195, [R1+0xa44] ;  /* 0x000a440001c37983 */ /* 0x004ea80000300800 */
[----:B----4-:R1:W-:Y:S04]  /*76860*/  @P3 STG.E [R184.64], R245 ;  /* 0x000000f5b8003986 */ /* 0x0103e8000c101904 */
[----:B-1----:R-:W4:Y:S01]  /*76870*/  LDL.LU R245, [R1+0x664] ;  /* 0x0006640001f57983 */ /* 0x002f220000300800 */
[----:B------:R-:W-:-:S02]  /*76880*/  ISETP.LT.AND P1, PT, R119, c[0x0][0x178], !P0 ;  /* 0x00005e0077007a0c */ /* 0x000fc40004721270 */
[----:B------:R-:W-:Y:S02]  /*76890*/  ISETP.LT.AND P6, PT, R227, c[0x0][0x178], !P2 ;  /* 0x00005e00e3007a0c */ /* 0x000fe400057c1270 */
[----:B------:R-:W-:Y:S02]  /*768a0*/  ISETP.LT.AND P5, PT, R158, c[0x0][0x178], !P2 ;  /* 0x00005e009e007a0c */ /* 0x000fe400057a1270 */
[----:B------:R-:W-:Y:S02]  /*768b0*/  ISETP.LT.AND P4, PT, R159, c[0x0][0x178], !P2 ;  /* 0x00005e009f007a0c */ /* 0x000fe40005781270 */
[C---:B------:R-:W-:Y:S02]  /*768c0*/  IADD3 R186, R123.reuse, 0x83, RZ ;  /* 0x000000837bba7810 */ /* 0x040fe40007ffe0ff */
[C---:B------:R-:W-:Y:S02]  /*768d0*/  IADD3 R3, R0.reuse, c[0x0][0x198], RZ ;  /* 0x0000660000037a10 */ /* 0x040fe40007ffe0ff */
[----:B------:R-:W-:Y:S01]  /*768e0*/  IADD3 R188, R123, 0x84, RZ ;  /* 0x000000847bbc7810 */ /* 0x000fe20007ffe0ff */
[----:B------:R-:W-:Y:S01]  /*768f0*/  IMAD.WIDE R184, R0, 0x4, R4 ;  /* 0x0000000400b87825 */ /* 0x000fe200078e0204 */
[----:B------:R-:W-:-:S02]  /*76900*/  ISETP.GE.AND P0, PT, R186, c[0x0][0x17c], PT ;  /* 0x00005f00ba007a0c */ /* 0x000fc40003f06270 */
[----:B------:R-:W-:Y:S01]  /*76910*/  ISETP.GE.AND P3, PT, R188, c[0x0][0x17c], PT ;  /* 0x00005f00bc007a0c */ /* 0x000fe20003f66270 */
[C---:B------:R-:W-:Y:S01]  /*76920*/  IMAD.WIDE R186, R3.reuse, 0x4, R182 ;  /* 0x0000000403ba7825 */ /* 0x040fe200078e02b6 */
[----:B------:R1:W-:Y:S03]  /*76930*/  @P1 STG.E [R184.64], R244 ;  /* 0x000000f4b8001986 */ /* 0x0003e6000c101904 */
[C---:B------:R-:W-:Y:S01]  /*76940*/  IMAD.WIDE R188, R3.reuse, 0x4, R180 ;  /* 0x0000000403bc7825 */ /* 0x040fe200078e02b4 */
[----:B------:R-:W-:Y:S03]  /*76950*/  @P6 STG.E [R186.64], R251 ;  /* 0x000000fbba006986 */ /* 0x000fe6000c101904 */
[----:B------:R-:W-:Y:S01]  /*76960*/  IMAD.WIDE R190, R3, 0x4, R6 ;  /* 0x0000000403be7825 */ /* 0x000fe200078e0206 */
[----:B------:R-:W-:Y:S01]  /*76970*/  @P5 STG.E [R188.64], R249 ;  /* 0x000000f9bc005986 */ /* 0x000fe2000c101904 */
[----:B------:R-:W-:-:S03]  /*76980*/  ISETP.LT.AND P2, PT, R119, c[0x0][0x178], !P2 ;  /* 0x00005e0077007a0c */ /* 0x000fc60005741270 */
[----:B------:R1:W-:Y:S01]  /*76990*/  @P4 STG.E [R190.64], R248 ;  /* 0x000000f8be004986 */ /* 0x0003e2000c101904 */
[----:B------:R-:W-:-:S03]  /*769a0*/  ISETP.LT.AND P4, PT, R227, c[0x0][0x178], !P0 ;  /* 0x00005e00e3007a0c */ /* 0x000fc60004781270 */
[----:B-1----:R-:W4:Y:S04]  /*769b0*/  LDL.LU R244, [R1+0x394] ;  /* 0x0003940001f47983 */ /* 0x002f280000300800 */
[----:B------:R-:W4:Y:S01]  /*769c0*/  LDL.LU R192, [R1+0xb60] ;  /* 0x000b600001c07983 */ /* 0x000f220000300800 */
[----:B------:R-:W-:-:S03]  /*769d0*/  ISETP.LT.AND P5, PT, R158, c[0x0][0x178], !P0 ;  /* 0x00005e009e007a0c */ /* 0x000fc600047a1270 */
[----:B------:R-:W4:Y:S01]  /*769e0*/  LDL.LU R250, [R1+0x680] ;  /* 0x0006800001fa7983 */ /* 0x000f220000300800 */
[----:B------:R-:W-:-:S03]  /*769f0*/  IADD3 R190, R3, c[0x0][0x198], RZ ;  /* 0x0000660003be7a10 */ /* 0x000fc60007ffe0ff */
[----:B------:R-:W4:Y:S01]  /*76a00*/  LDL.LU R191, [R1+0xbc0] ;  /* 0x000bc00001bf7983 */ /* 0x000f220000300800 */
[----:B------:R-:W-:Y:S01]  /*76a10*/  ISETP.LT.AND P1, PT, R159, c[0x0][0x178], !P0 ;  /* 0x00005e009f007a0c */ /* 0x000fe20004721270 */
[----:B------:R-:W-:Y:S02]  /*76a20*/  IMAD.WIDE R188, R3, 0x4, R4 ;  /* 0x0000000403bc7825 */ /* 0x000fe400078e0204 */
[----:B------:R-:W4:Y:S02]  /*76a30*/  LDL.LU R248, [R1+0x4b0] ;  /* 0x0004b00001f87983 */ /* 0x000f240000300800 */
[----:B------:R-:W-:-:S04]  /*76a40*/  IMAD.WIDE R184, R190, 0x4, R182 ;  /* 0x00000004beb87825 */ /* 0x000fc800078e02b6 */
[C---:B------:R-:W-:Y:S01]  /*76a50*/  IMAD.WIDE R186, R190.reuse, 0x4, R180 ;  /* 0x00000004beba7825 */ /* 0x040fe200078e02b4 */
[----:B------:R-:W-:Y:S04]  /*76a60*/  @P2 STG.E [R188.64], R193 ;  /* 0x000000c1bc002986 */ /* 0x000fe8000c101904 */
[----:B---3--:R1:W-:Y:S04]  /*76a70*/  @P4 STG.E [R184.64], R194 ;  /* 0x000000c2b8004986 */ /* 0x0083e8000c101904 */
[----:B--2---:R2:W-:Y:S01]  /*76a80*/  @P5 STG.E [R186.64], R195 ;  /* 0x000000c3ba005986 */ /* 0x0045e2000c101904 */
[----:B-1----:R-:W-:-:S03]  /*76a90*/  IMAD.WIDE R184, R190, 0x4, R6 ;  /* 0x00000004beb87825 */ /* 0x002fc600078e0206 */
[----:B------:R-:W3:Y:S04]  /*76aa0*/  LDL.LU R194, [R1+0xbc4] ;  /* 0x000bc40001c27983 */ /* 0x000ee80000300800 */
[----:B--2---:R-:W2:Y:S04]  /*76ab0*/  LDL.LU R195, [R1+0xb64] ;  /* 0x000b640001c37983 */ /* 0x004ea80000300800 */
[----:B----4-:R1:W-:Y:S04]  /*76ac0*/  @P1 STG.E [R184.64], R245 ;  /* 0x000000f5b8001986 */ /* 0x0103e8000c101904 */
[----:B-1----:R-:W4:Y:S01]  /*76ad0*/  LDL.LU R245, [R1+0x684] ;  /* 0x0006840001f57983 */ /* 0x002f220000300800 */
[----:B------:R-:W-:-:S02]  /*76ae0*/  ISETP.LT.AND P0, PT, R119, c[0x0][0x178], !P0 ;  /* 0x00005e0077007a0c */ /* 0x000fc40004701270 */
[----:B------:R-:W-:Y:S02]  /*76af0*/  IADD3 R0, R123, 0x85, RZ ;  /* 0x000000857b007810 */ /* 0x000fe40007ffe0ff */
[----:B------:R-:W-:Y:S01]  /*76b00*/  ISETP.LT.AND P6, PT, R227, c[0x0][0x178], !P3 ;  /* 0x00005e00e3007a0c */ /* 0x000fe20005fc1270 */
[----:B------:R-:W-:Y:S01]  /*76b10*/  IMAD.WIDE R186, R190, 0x4, R4 ;  /* 0x00000004beba7825 */ /* 0x000fe200078e0204 */
[----:B------:R-:W-:Y:S01]  /*76b20*/  ISETP.GE.AND P2, PT, R0, c[0x0][0x17c], PT ;  /* 0x00005f0000007a0c */ /* 0x000fe20003f46270 */
[----:B------:R-:W4:Y:S01]  /*76b30*/  LDL.LU R193, [R1+0x4b4] ;  /* 0x0004b40001c17983 */ /* 0x000f220000300800 */
[----:B------:R-:W-:Y:S02]  /*76b40*/  IADD3 R0, R190, c[0x0][0x198], RZ ;  /* 0x00006600be007a10 */ /* 0x000fe40007ffe0ff */
[----:B------:R-:W-:Y:S02]  /*76b50*/  ISETP.LT.AND P5, PT, R158, c[0x0][0x178], !P3 ;  /* 0x00005e009e007a0c */ /* 0x000fe40005fa1270 */
[----:B------:R-:W-:Y:S01]  /*76b60*/  ISETP.LT.AND P4, PT, R159, c[0x0][0x178], !P3 ;  /* 0x00005e009f007a0c */ /* 0x000fe20005f81270 */
[----:B------:R-:W-:Y:S01]  /*76b70*/  IMAD.WIDE R188, R0, 0x4, R182 ;  /* 0x0000000400bc7825 */ /* 0x000fe200078e02b6 */
[----:B------:R-:W-:-:S02]  /*76b80*/  ISETP.LT.AND P3, PT, R119, c[0x0][0x178], !P3 ;  /* 0x00005e0077007a0c */ /* 0x000fc40005f61270 */
[----:B------:R-:W-:Y:S01]  /*76b90*/  IADD3 R3, R123, 0x86, RZ ;  /* 0x000000867b037810 */ /* 0x000fe20007ffe0ff */
[----:B------:R-:W-:Y:S01]  /*76ba0*/  IMAD.WIDE R184, R0, 0x4, R6 ;  /* 0x0000000400b87825 */ /* 0x000fe200078e0206 */
[----:B------:R1:W-:Y:S01]  /*76bb0*/  @P0 STG.E [R186.64], R244 ;  /* 0x000000f4ba000986 */ /* 0x0003e2000c101904 */
[----:B------:R-:W-:Y:S02]  /*76bc0*/  ISETP.LT.AND P1, PT, R158, c[0x0][0x178], !P2 ;  /* 0x00005e009e007a0c */ /* 0x000fe40005721270 */
[----:B------:R-:W-:Y:S02]  /*76bd0*/  ISETP.GE.AND P0, PT, R3, c[0x0][0x17c], PT ;  /* 0x00005f0003007a0c */ /* 0x000fe40003f06270 */
[C---:B------:R-:W-:Y:S01]  /*76be0*/  IADD3 R3, R0.reuse, c[0x0][0x198], RZ ;  /* 0x0000660000037a10 */ /* 0x040fe20007ffe0ff */
[----:B-1----:R-:W-:Y:S01]  /*76bf0*/  IMAD.WIDE R186, R0, 0x4, R180 ;  /* 0x0000000400ba7825 */ /* 0x002fe200078e02b4 */
[----:B------:R1:W-:Y:S01]  /*76c00*/  @P6 STG.E [R188.64], R191 ;  /* 0x000000bfbc006986 */ /* 0x0003e2000c101904 */
[----:B------:R-:W-:-:S03]  /*76c10*/  ISETP.LT.AND P6, PT, R227, c[0x0][0x178], !P2 ;  /* 0x00005e00e3007a0c */ /* 0x000fc600057c1270 */
[----:B------:R1:W-:Y:S01]  /*76c20*/  @P5 STG.E [R186.64], R192 ;  /* 0x000000c0ba005986 */ /* 0x0003e2000c101904 */
[----:B------:R-:W-:-:S03]  /*76c30*/  ISETP.LT.AND P5, PT, R159, c[0x0][0x178], !P2 ;  /* 0x00005e009f007a0c */ /* 0x000fc600057a1270 */
[----:B------:R1:W-:Y:S01]  /*76c40*/  @P4 STG.E [R184.64], R250 ;  /* 0x000000fab8004986 */ /* 0x0003e2000c101904 */
[----:B------:R-:W-:Y:S01]  /*76c50*/  IADD3 R190, R123, 0x87, RZ ;  /* 0x000000877bbe7810 */ /* 0x000fe20007ffe0ff */
[C---:B-1----:R-:W-:Y:S02]  /*76c60*/  IMAD.WIDE R188, R3.reuse, 0x4, R180 ;  /* 0x0000000403bc7825 */ /* 0x042fe400078e02b4 */
[----:B------:R-:W4:Y:S02]  /*76c70*/  LDL.LU R244, [R1+0xc20] ;  /* 0x000c200001f47983 */ /* 0x000f240000300800 */
[----:B------:R-:W-:Y:S02]  /*76c80*/  IMAD.WIDE R186, R3, 0x4, R182 ;  /* 0x0000000403ba7825 */ /* 0x000fe400078e02b6 */
[----:B------:R-:W4:Y:S02]  /*76c90*/  LDL.LU R251, [R1+0x870] ;  /* 0x0008700001fb7983 */ /* 0x000f240000300800 */
[----:B------:R-:W-:-:S02]  /*76ca0*/  IMAD.WIDE R184, R0, 0x4, R4 ;  /* 0x0000000400b87825 */ /* 0x000fc400078e0204 */
[----:B------:R-:W4:Y:S04]  /*76cb0*/  LDL.LU R249, [R1+0x590] ;  /* 0x0005900001f97983 */ /* 0x000f280000300800 */
[----:B------:R1:W-:Y:S01]  /*76cc0*/  @P3 STG.E [R184.64], R248 ;  /* 0x000000f8b8003986 */ /* 0x0003e2000c101904 */
[----:B------:R-:W-:Y:S01]  /*76cd0*/  ISETP.GE.AND P4, PT, R190, c[0x0][0x17c], PT ;  /* 0x00005f00be007a0c */ /* 0x000fe20003f86270 */
[C---:B------:R-:W-:Y:S01]  /*76ce0*/  IMAD.WIDE R190, R3.reuse, 0x4, R4 ;  /* 0x0000000403be7825 */ /* 0x040fe200078e0204 */
[----:B------:R-:W-:-:S03]  /*76cf0*/  IADD3 R0, R3, c[0x0][0x198], RZ ;  /* 0x0000660003007a10 */ /* 0x000fc60007ffe0ff */
[----:B-1----:R-:W-:Y:S01]  /*76d00*/  IMAD.WIDE R184, R3, 0x4, R6 ;  /* 0x0000000403b87825 */ /* 0x002fe200078e0206 */
[----:B---3--:R1:W-:Y:S04]  /*76d10*/  @P6 STG.E [R186.64], R194 ;  /* 0x000000c2ba006986 */ /* 0x0083e8000c101904 */
[----:B--2---:R2:W-:Y:S04]  /*76d20*/  @P1 STG.E [R188.64], R195 ;  /* 0x000000c3bc001986 */ /* 0x0045e8000c101904 */
[----:B-1----:R-:W3:Y:S04]  /*76d30*/  LDL.LU R194, [R1+0xc24] ;  /* 0x000c240001c27983 */ /* 0x002ee80000300800 */
[----:B------:R-:W3:Y:S04]  /*76d40*/  LDL.LU R248, [R1+0xb74] ;  /* 0x000b740001f87983 */ /* 0x000ee80000300800 */
[----:B--2---:R-:W2:Y:S04]  /*76d50*/  LDL.LU R195, [R1+0x874] ;  /* 0x0008740001c37983 */ /* 0x004ea80000300800 */
[----:B----4-:R1:W-:Y:S04]  /*76d60*/  @P5 STG.E [R184.64], R245 ;  /* 0x000000f5b8005986 */ /* 0x0103e8000c101904 */
[----:B-1----:R-:W4:Y:S04]  /*76d70*/  LDL.LU R245, [R1+0x594] ;  /* 0x0005940001f57983 */ /* 0x002f280000300800 */
        /* <DEDUP_REMOVED lines=11> */
[----:B------:R1:W-:Y:S02]  /*76e30*/  @P2 STG.E [R190.64], R193 ;  /* 0x000000c1be002986 */ /* 0x0003e4000c101904 */
[C---:B------:R-:W-:Y:S02]  /*76e40*/  IMAD.WIDE R188, R0.reuse, 0x4, R6 ;  /* 0x0000000400bc7825 */ /* 0x040fe400078e0206 */
[----:B------:R-:W3:Y:S02]  /*76e50*/  LDL.LU R250, [R1+0x5a0] ;  /* 0x0005a00001fa7983 */ /* 0x000ee40000300800 */
[----:B-1----:R-:W-:Y:S02]  /*76e60*/  IMAD.WIDE R190, R0, 0x4, R4 ;  /* 0x0000000400be7825 */ /* 0x002fe400078e0204 */
[----:B------:R-:W3:Y:S04]  /*76e70*/  LDL.LU R193, [R1+0xc44] ;  /* 0x000c440001c17983 */ /* 0x000ee80000300800 */
[----:B------:R1:W-:Y:S01]  /*76e80*/  @P6 STG.E [R184.64], R244 ;  /* 0x000000f4b8006986 */ /* 0x0003e2000c101904 */
[----:B------:R-:W-:-:S03]  /*76e90*/  ISETP.LT.AND P2, PT, R159, c[0x0][0x178], !P4 ;  /* 0x00005e009f007a0c */ /* 0x000fc60006741270 */
[----:B-1----:R-:W4:Y:S04]  /*76ea0*/  LDL.LU R244, [R1+0x219c] ;  /* 0x00219c0001f47983 */ /* 0x002f280000300800 */
[----:B--2---:R1:W-:Y:S04]  /*76eb0*/  @P3 STG.E [R186.64], R3 ;  /* 0x00000003ba003986 */ /* 0x0043e8000c101904 */
[----:B------:R-:W-:Y:S04]  /*76ec0*/  @P1 STG.E [R188.64], R251 ;  /* 0x000000fbbc001986 */ /* 0x000fe8000c101904 */
[----:B------:R2:W-:Y:S01]  /*76ed0*/  @P0 STG.E [R190.64], R249 ;  /* 0x000000f9be000986 */ /* 0x0005e2000c101904 */
[----:B------:R-:W-:-:S02]  /*76ee0*/  ISETP.LT.AND P1, PT, R227, c[0x0][0x178], !P4 ;  /* 0x00005e00e3007a0c */ /* 0x000fc40006721270 */
[----:B-1----:R-:W-:Y:S01]  /*76ef0*/  IADD3 R3, R0, c[0x0][0x198], RZ ;  /* 0x0000660000037a10 */ /* 0x002fe20007ffe0ff */
[----:B--2---:R-:W2:Y:S01]  /*76f00*/  LDL.LU R190, [R1+0xc40] ;  /* 0x000c400001be7983 */ /* 0x004ea20000300800 */
[----:B------:R-:W-:-:S03]  /*76f10*/  ISETP.LT.AND P3, PT, R158, c[0x0][0x178], !P4 ;  /* 0x00005e009e007a0c */ /* 0x000fc60006761270 */
[----:B------:R-:W2:Y:S01]  /*76f20*/  LDL.LU R191, [R1+0xbd0] ;  /* 0x000bd00001bf7983 */ /* 0x000ea20000300800 */
[----:B------:R-:W-:Y:S01]  /*76f30*/  IMAD.WIDE R188, R3, 0x4, R182 ;  /* 0x0000000403bc7825 */ /* 0x000fe200078e02b6 */
[----:B------:R-:W-:-:S03]  /*76f40*/  ISETP.LT.AND P4, PT, R119, c[0x0][0x178], !P4 ;  /* 0x00005e0077007a0c */ /* 0x000fc60006781270 */
[C---:B------:R-:W-:Y:S01]  /*76f50*/  IMAD.WIDE R184, R3.reuse, 0x4, R180 ;  /* 0x0000000403b87825 */ /* 0x040fe200078e02b4 */
[----:B---3--:R1:W-:Y:S03]  /*76f60*/  @P1 STG.E [R188.64], R194 ;  /* 0x000000c2bc001986 */ /* 0x0083e6000c101904 */
[C---:B------:R-:W-:Y:S01]  /*76f70*/  IMAD.WIDE R186, R3.reuse, 0x4, R6 ;  /* 0x0000000403ba7825 */ /* 0x040fe200078e0206 */
[----:B------:R-:W-:Y:S04]  /*76f80*/  @P3 STG.E [R184.64], R248 ;  /* 0x000000f8b8003986 */ /* 0x000fe8000c101904 */
[----:B-1----:R-:W3:Y:S01]  /*76f90*/  LDL.LU R194, [R1+0xbd4] ;  /* 0x000bd40001c27983 */ /* 0x002ee20000300800 */
[----:B------:R-:W-:-:S03]  /*76fa0*/  IMAD.WIDE R188, R3, 0x4, R4 ;  /* 0x0000000403bc7825 */ /* 0x000fc600078e0204 */
[----:B------:R1:W-:Y:S04]  /*76fb0*/  @P2 STG.E [R186.64], R195 ;  /* 0x000000c3ba002986 */ /* 0x0003e8000c101904 */
[----:B----4-:R4:W-:Y:S04]  /*76fc0*/  @P4 STG.E [R188.64], R245 ;  /* 0x000000f5bc004986 */ /* 0x0109e8000c101904 */
[----:B-1----:R-:W3:Y:S04]  /*76fd0*/  LDL.LU R195, [R1+0x884] ;  /* 0x0008840001c37983 */ /* 0x002ee80000300800 */
[----:B----4-:R-:W4:Y:S01]  /*76fe0*/  LDL.LU R245, [R1+0x5a4] ;  /* 0x0005a40001f57983 */ /* 0x010f220000300800 */
[----:B------:R-:W-:-:S02]  /*76ff0*/  IADD3 R0, R123, 0x89, RZ ;  /* 0x000000897b007810 */ /* 0x000fc40007ffe0ff */
[----:B------:R-:W-:Y:S01]  /*77000*/  ISETP.LT.AND P6, PT, R227, c[0x0][0x178], !P5 ;  /* 0x00005e00e3007a0c */ /* 0x000fe20006fc1270 */
[----:B------:R-:W4:Y:S01]  /*77010*/  LDL.LU R251, [R1+0xc80] ;  /* 0x000c800001fb7983 */ /* 0x000f220000300800 */
[----:B------:R-:W-:Y:S02]  /*77020*/  ISETP.GE.AND P0, PT, R0, c[0x0][0x17c], PT ;  /* 0x00005f0000007a0c */ /* 0x000fe40003f06270 */
[----:B------:R-:W-:Y:S01]  /*77030*/  IADD3 R0, R3, c[0x0][0x198], RZ ;  /* 0x0000660003007a10 */ /* 0x000fe20007ffe0ff */
[----:B------:R-:W4:Y:S01]  /*77040*/  LDL.LU R249, [R1+0xc30] ;  /* 0x000c300001f97983 */ /* 0x000f220000300800 */
[----:B------:R-:W-:Y:S02]  /*77050*/  ISETP.LT.AND P1, PT, R158, c[0x0][0x178], !P5 ;  /* 0x00005e009e007a0c */ /* 0x000fe40006f21270 */
[----:B------:R-:W-:Y:S01]  /*77060*/  ISETP.LT.AND P3, PT, R159, c[0x0][0x178], !P5 ;  /* 0x00005e009f007a0c */ /* 0x000fe20006f61270 */
[C---:B------:R-:W-:Y:S01]  /*77070*/  IMAD.WIDE R184, R0.reuse, 0x4, R182 ;  /* 0x0000000400b87825 */ /* 0x040fe200078e02b6 */
[----:B------:R-:W-:Y:S01]  /*77080*/  ISETP.LT.AND P5, PT, R119, c[0x0][0x178], !P5 ;  /* 0x00005e0077007a0c */ /* 0x000fe20006fa1270 */
[----:B------:R-:W4:Y:S01]  /*77090*/  LDL.LU R248, [R1+0x960] ;  /* 0x0009600001f87983 */ /* 0x000f220000300800 */
[----:B------:R-:W-:Y:S01]  /*770a0*/  IADD3 R188, R123, 0x8a, RZ ;  /* 0x0000008a7bbc7810 */ /* 0x000fe20007ffe0ff */
[----:B------:R-:W-:Y:S01]  /*770b0*/  IMAD.WIDE R186, R0, 0x4, R180 ;  /* 0x0000000400ba7825 */ /* 0x000fe200078e02b4 */
[----:B------:R-:W-:-:S02]  /*770c0*/  ISETP.LT.AND P4, PT, R158, c[0x0][0x178], !P0 ;  /* 0x00005e009e007a0c */ /* 0x000fc40004781270 */
[----:B------:R-:W-:Y:S01]  /*770d0*/  ISETP.GE.AND P2, PT, R188, c[0x0][0x17c], PT ;  /* 0x00005f00bc007a0c */ /* 0x000fe20003f46270 */
[C---:B------:R-:W-:Y:S01]  /*770e0*/  IMAD.WIDE R188, R0.reuse, 0x4, R4 ;  /* 0x0000000400bc7825 */ /* 0x040fe200078e0204 */
[----:B------:R-:W-:Y:S01]  /*770f0*/  IADD3 R3, R0, c[0x0][0x198], RZ ;  /* 0x0000660000037a10 */ /* 0x000fe20007ffe0ff */
[----:B--2---:R1:W-:Y:S01]  /*77100*/  @P6 STG.E [R184.64], R190 ;  /* 0x000000beb8006986 */ /* 0x0043e2000c101904 */
[----:B------:R-:W-:-:S03]  /*77110*/  ISETP.LT.AND P6, PT, R227, c[0x0][0x178], !P0 ;  /* 0x00005e00e3007a0c */ /* 0x000fc600047c1270 */
        /* <DEDUP_REMOVED lines=9> */
[----:B---3--:R1:W-:Y:S04]  /*771b0*/  @P4 STG.E [R184.64], R194 ;  /* 0x000000c2b8004986 */ /* 0x0083e8000c101904 */
[----:B--2---:R-:W2:Y:S01]  /*771c0*/  LDL.LU R193, [R1+0x5d0] ;  /* 0x0005d00001c17983 */ /* 0x004ea20000300800 */
[----:B------:R-:W-:-:S03]  /*771d0*/  IMAD.WIDE R186, R3, 0x4, R4 ;  /* 0x0000000403ba7825 */ /* 0x000fc600078e0204 */
[----:B-1----:R-:W3:Y:S01]  /*771e0*/  LDL.LU R194, [R1+0xc84] ;  /* 0x000c840001c27983 */ /* 0x002ee20000300800 */
[----:B------:R-:W-:-:S03]  /*771f0*/  IMAD.WIDE R184, R3, 0x4, R6 ;  /* 0x0000000403b87825 */ /* 0x000fc600078e0206 */
[----:B------:R-:W3:Y:S04]  /*77200*/  LDL.LU R250, [R1+0xc34] ;  /* 0x000c340001fa7983 */ /* 0x000ee80000300800 */
[----:B------:R1:W-:Y:S04]  /*77210*/  @P5 STG.E [R184.64], R195 ;  /* 0x000000c3b8005986 */ /* 0x0003e8000c101904 */
[----:B----4-:R4:W-:Y:S04]  /*77220*/  @P0 STG.E [R186.64], R245 ;  /* 0x000000f5ba000986 */ /* 0x0109e8000c101904 */
[----:B-1----:R-:W3:Y:S04]  /*77230*/  LDL.LU R195, [R1+0x964] ;  /* 0x0009640001c37983 */ /* 0x002ee80000300800 */
[----:B----4-:R-:W4:Y:S01]  /*77240*/  LDL.LU R245, [R1+0x5d4] ;  /* 0x0005d40001f57983 */ /* 0x010f220000300800 */
[----:B------:R-:W-:-:S02]  /*77250*/  ISETP.LT.AND P1, PT, R227, c[0x0][0x178], !P2 ;  /* 0x00005e00e3007a0c */ /* 0x000fc40005721270 */
[----:B------:R-:W-:Y:S01]  /*77260*/  ISETP.LT.AND P3, PT, R158, c[0x0][0x178], !P2 ;  /* 0x00005e009e007a0c */ /* 0x000fe20005761270 */
[----:B------:R-:W4:Y:S01]  /*77270*/  LDL.LU R191, [R1+0xcd0] ;  /* 0x000cd00001bf7983 */ /* 0x000f220000300800 */
[----:B------:R-:W-:Y:S02]  /*77280*/  IADD3 R188, R123, 0x8b, RZ ;  /* 0x0000008b7bbc7810 */ /* 0x000fe40007ffe0ff */
[----:B------:R-:W-:Y:S02]  /*77290*/  ISETP.LT.AND P6, PT, R159, c[0x0][0x178], !P2 ;  /* 0x00005e009f007a0c */ /* 0x000fe400057c1270 */
        /* <DEDUP_REMOVED lines=10> */
[----:B------:R-:W-:Y:S02]  /*77340*/  IADD3 R3, R0, c[0x0][0x198], RZ ;  /* 0x0000660000037a10 */ /* 0x000fe40007ffe0ff */
[----:B------:R-:W-:Y:S01]  /*77350*/  ISETP.LT.AND P1, PT, R158, c[0x0][0x178], !P4 ;  /* 0x00005e009e007a0c */ /* 0x000fe20006721270 */
[----:B------:R1:W-:Y:S04]  /*77360*/  @P3 STG.E [R186.64], R249 ;  /* 0x000000f9ba003986 */ /* 0x0003e8000c101904 */
[----:B------:R1:W-:Y:S01]  /*77370*/  @P6 STG.E [R188.64], R248 ;  /* 0x000000f8bc006986 */ /* 0x0003e2000c101904 */
[----:B------:R-:W-:Y:S01]  /*77380*/  ISETP.LT.AND P6, PT, R159, c[0x0][0x178], !P4 ;  /* 0x00005e009f007a0c */ /* 0x000fe200067c1270 */
[----:B-1----:R-:W-:-:S02]  /*77390*/  IMAD.WIDE R184, R0, 0x4, R4 ;  /* 0x0000000400b87825 */ /* 0x002fc400078e0204 */
[----:B------:R-:W4:Y:S02]  /*773a0*/  LDL.LU R249, [R1+0xc60] ;  /* 0x000c600001f97983 */ /* 0x000f240000300800 */
[----:B------:R-:W-:Y:S01]  /*773b0*/  IMAD.WIDE R186, R3, 0x4, R182 ;  /* 0x0000000403ba7825 */ /* 0x000fe200078e02b6 */
[----:B------:R-:W-:Y:S01]  /*773c0*/  ISETP.LT.AND P4, PT, R119, c[0x0][0x178], !P4 ;  /* 0x00005e0077007a0c */ /* 0x000fe20006781270 */
[----:B------:R-:W4:Y:S01]  /*773d0*/  LDL.LU R248, [R1+0xa60] ;  /* 0x000a600001f87983 */ /* 0x000f220000300800 */
[----:B------:R-:W-:-:S04]  /*773e0*/  IADD3 R188, R123, 0x8d, RZ ;  /* 0x0000008d7bbc7810 */ /* 0x000fc80007ffe0ff */
[----:B------:R-:W-:Y:S01]  /*773f0*/  ISETP.GE.AND P3, PT, R188, c[0x0][0x17c], PT ;  /* 0x00005f00bc007a0c */ /* 0x000fe20003f66270 */
[C---:B------:R-:W-:Y:S01]  /*77400*/  IMAD.WIDE R188, R3.reuse, 0x4, R4 ;  /* 0x0000000403bc7825 */ /* 0x040fe200078e0204 */
[----:B--2---:R1:W-:Y:S04]  /*77410*/  @P2 STG.E [R184.64], R193 ;  /* 0x000000c1b8002986 */ /* 0x0043e8000c101904 */
[----:B---3--:R2:W-:Y:S04]  /*77420*/  @P0 STG.E [R186.64], R194 ;  /* 0x000000c2ba000986 */ /* 0x0085e8000c101904 */
[----:B-1----:R-:W3:Y:S01]  /*77430*/  LDL.LU R193, [R1+0x5e0] ;  /* 0x0005e00001c17983 */ /* 0x002ee20000300800 */
[----:B------:R-:W-:-:S03]  /*77440*/  IMAD.WIDE R184, R3, 0x4, R180 ;  /* 0x0000000403b87825 */ /* 0x000fc600078e02b4 */
[----:B--2---:R-:W2:Y:S01]  /*77450*/  LDL.LU R194, [R1+0xcd4] ;  /* 0x000cd40001c27983 */ /* 0x004ea20000300800 */
[----:B------:R-:W-:-:S03]  /*77460*/  IMAD.WIDE R186, R3, 0x4, R6 ;  /* 0x0000000403ba7825 */ /* 0x000fc600078e0206 */
[----:B------:R-:W-:Y:S04]  /*77470*/  @P1 STG.E [R184.64], R250 ;  /* 0x000000fab8001986 */ /* 0x000fe8000c101904 */
[----:B------:R1:W-:Y:S04]  /*77480*/  @P6 STG.E [R186.64], R195 ;  /* 0x000000c3ba006986 */ /* 0x0003e8000c101904 */
[----:B----4-:R4:W-:Y:S04]  /*77490*/  @P4 STG.E [R188.64], R245 ;  /* 0x000000f5bc004986 */ /* 0x0109e8000c101904 */
[----:B-1----:R-:W2:Y:S04]  /*774a0*/  LDL.LU R195, [R1+0xc64] ;  /* 0x000c640001c37983 */ /* 0x002ea80000300800 */
[----:B------:R-:W2:Y:S04]  /*774b0*/  LDL.LU R192, [R1+0xa64] ;  /* 0x000a640001c07983 */ /* 0x000ea80000300800 */
        /* <DEDUP_REMOVED lines=23> */
[----:B------:R-:W4:Y:S04]  /*77630*/  LDL.LU R249, [R1+0xa70] ;  /* 0x000a700001f97983 */ /* 0x000f280000300800 */
[----:B-1----:R-:W4:Y:S01]  /*77640*/  LDL.LU R248, [R1+0x970] ;  /* 0x0009700001f87983 */ /* 0x002f220000300800 */
[----:B------:R-:W-:-:S03]  /*77650*/  IMAD.WIDE R184, R3, 0x4, R6 ;  /* 0x0000000403b87825 */ /* 0x000fc600078e0206 */
[----:B---3--:R1:W-:Y:S01]  /*77660*/  @P5 STG.E [R188.64], R193 ;  /* 0x000000c1bc005986 */ /* 0x0083e2000c101904 */
[----:B------:R-:W-:Y:S02]  /*77670*/  ISETP.LT.AND P5, PT, R159, c[0x0][0x178], !P3 ;  /* 0x00005e009f007a0c */ /* 0x000fe40005fa1270 */
[----:B------:R-:W-:Y:S01]  /*77680*/  ISETP.LT.AND P3, PT, R119, c[0x0][0x178], !P3 ;  /* 0x00005e0077007a0c */ /* 0x000fe20005f61270 */
[----:B--2---:R2:W-:Y:S04]  /*77690*/  @P4 STG.E [R186.64], R194 ;  /* 0x000000c2ba004986 */ /* 0x0045e8000c101904 */
[----:B-1----:R-:W3:Y:S01]  /*776a0*/  LDL.LU R193, [R1+0xd14] ;  /* 0x000d140001c17983 */ /* 0x002ee20000300800 */
[----:B------:R-:W-:-:S04]  /*776b0*/  IMAD.WIDE R188, R3, 0x4, R4 ;  /* 0x0000000403bc7825 */ /* 0x000fc800078e0204 */
[----:B--2---:R-:W-:Y:S01]  /*776c0*/  IMAD.WIDE R186, R3, 0x4, R180 ;  /* 0x0000000403ba7825 */ /* 0x004fe200078e02b4 */
[----:B------:R-:W2:Y:S04]  /*776d0*/  LDL.LU R194, [R1+0xc74] ;  /* 0x000c740001c27983 */ /* 0x000ea80000300800 */
[----:B------:R1:W-:Y:S04]  /*776e0*/  @P1 STG.E [R186.64], R195 ;  /* 0x000000c3ba001986 */ /* 0x0003e8000c101904 */
[----:B------:R-:W-:Y:S04]  /*776f0*/  @P5 STG.E [R184.64], R192 ;  /* 0x000000c0b8005986 */ /* 0x000fe8000c101904 */
[----:B-1----:R-:W2:Y:S04]  /*77700*/  LDL.LU R195, [R1+0xa74] ;  /* 0x000a740001c37983 */ /* 0x002ea80000300800 */
[----:B----4-:R1:W-:Y:S04]  /*77710*/  @P3 STG.E [R188.64], R245 ;  /* 0x000000f5bc003986 */ /* 0x0103e8000c101904 */
[----:B-1----:R-:W4:Y:S01]  /*77720*/  LDL.LU R245, [R1+0x974] ;  /* 0x0009740001f57983 */ /* 0x002f220000300800 */
[----:B------:R-:W-:-:S02]  /*77730*/  ISETP.LT.AND P6, PT, R227, c[0x0][0x178], !P2 ;  /* 0x00005e00e3007a0c */ /* 0x000fc400057c1270 */
[----:B------:R-:W-:Y:S02]  /*77740*/  ISETP.LT.AND P4, PT, R158, c[0x0][0x178], !P2 ;  /* 0x00005e009e007a0c */ /* 0x000fe40005781270 */
[----:B------:R-:W-:Y:S02]  /*77750*/  IADD3 R0, R3, c[0x0][0x198], RZ ;  /* 0x0000660003007a10 */ /* 0x000fe40007ffe0ff */
[----:B------:R-:W-:-:S03]  /*77760*/  ISETP.LT.AND P3, PT, R159, c[0x0][0x178], !P2 ;  /* 0x00005e009f007a0c */ /* 0x000fc60005761270 */
        /* <DEDUP_REMOVED lines=8> */
[----:B------:R-:W-:Y:S02]  /*777f0*/  IADD3 R3, R0, c[0x0][0x198], RZ ;  /* 0x0000660000037a10 */ /* 0x000fe40007ffe0ff */
[----:B------:R-:W-:-:S02]  /*77800*/  IADD3 R190, R123, 0x90, RZ ;  /* 0x000000907bbe7810 */ /* 0x000fc40007ffe0ff */
[----:B------:R-:W-:Y:S01]  /*77810*/  ISETP.LT.AND P0, PT, R119, c[0x0][0x178], !P0 ;  /* 0x00005e0077007a0c */ /* 0x000fe20004701270 */
[C---:B-1----:R-:W-:Y:S01]  /*77820*/  IMAD.WIDE R186, R0.reuse, 0x4, R4 ;  /* 0x0000000400ba7825 */ /* 0x042fe200078e0204 */
[----:B------:R-:W4:Y:S03]  /*77830*/  LDL.LU R251, [R1+0xa9c] ;  /* 0x000a9c0001fb7983 */ /* 0x000f260000300800 */
[----:B------:R-:W-:Y:S01]  /*77840*/  IMAD.WIDE R184, R0, 0x4, R6 ;  /* 0x0000000400b87825 */ /* 0x000fe200078e0206 */
[----:B------:R-:W-:Y:S01]  /*77850*/  ISETP.GE.AND P1, PT, R190, c[0x0][0x17c], PT ;  /* 0x00005f00be007a0c */ /* 0x000fe20003f26270 */
[----:B------:R-:W4:Y:S02]  /*77860*/  LDL.LU R250, [R1+0xa2c] ;  /* 0x000a2c0001fa7983 */ /* 0x000f240000300800 */
[C---:B------:R-:W-:Y:S02]  /*77870*/  IMAD.WIDE R188, R3.reuse, 0x4, R182 ;  /* 0x0000000403bc7825 */ /* 0x040fe400078e02b6 */
[----:B------:R1:W-:Y:S02]  /*77880*/  @P3 STG.E [R184.64], R249 ;  /* 0x000000f9b8003986 */ /* 0x0003e4000c101904 */
[----:B------:R-:W-:-:S02]  /*77890*/  IMAD.WIDE R190, R3, 0x4, R180 ;  /* 0x0000000403be7825 */ /* 0x000fc400078e02b4 */
[----:B------:R-:W-:Y:S02]  /*778a0*/  @P2 STG.E [R186.64], R248 ;  /* 0x000000f8ba002986 */ /* 0x000fe4000c101904 */
[C---:B-1----:R-:W-:Y:S01]  /*778b0*/  IMAD.WIDE R184, R3.reuse, 0x4, R6 ;  /* 0x0000000403b87825 */ /* 0x042fe200078e0206 */
[C---:B------:R-:W-:Y:S01]  /*778c0*/  IADD3 R0, R3.reuse, c[0x0][0x198], RZ ;  /* 0x0000660003007a10 */ /* 0x040fe20007ffe0ff */
[----:B---3--:R1:W-:Y:S04]  /*778d0*/  @P6 STG.E [R188.64], R193 ;  /* 0x000000c1bc006986 */ /* 0x0083e8000c101904 */
[----:B--2---:R2:W-:Y:S04]  /*778e0*/  @P5 STG.E [R190.64], R194 ;  /* 0x000000c2be005986 */ /* 0x0045e8000c101904 */
[----:B-1----:R-:W3:Y:S04]  /*778f0*/  LDL.LU R193, [R1+0x40c] ;  /* 0x00040c0001c17983 */ /* 0x002ee80000300800 */
[----:B--2---:R-:W2:Y:S04]  /*77900*/  LDL.LU R194, [R1+0x38c] ;  /* 0x00038c0001c27983 */ /* 0x004ea80000300800 */
[----:B------:R1:W-:Y:S02]  /*77910*/  @P4 STG.E [R184.64], R195 ;  /* 0x000000c3b8004986 */ /* 0x0003e4000c101904 */
[----:B-1----:R-:W-:-:S02]  /*77920*/  IMAD.WIDE R184, R3, 0x4, R4 ;  /* 0x0000000403b87825 */ /* 0x002fc400078e0204 */
[----:B------:R-:W2:Y:S04]  /*77930*/  LDL.LU R3, [R1+0x408] ;  /* 0x0004080001037983 */ /* 0x000ea80000300800 */
[----:B----4-:R1:W-:Y:S04]  /*77940*/  @P0 STG.E [R184.64], R245 ;  /* 0x000000f5b8000986 */ /* 0x0103e8000c101904 */
[----:B-1----:R-:W4:Y:S01]  /*77950*/  LDL.LU R184, [R1+0xa98] ;  /* 0x000a980001b87983 */ /* 0x002f220000300800 */
[----:B------:R-:W-:Y:S02]  /*77960*/  IADD3 R192, R123, 0x91, RZ ;  /* 0x000000917bc07810 */ /* 0x000fe40007ffe0ff */
[----:B------:R-:W-:Y:S01]  /*77970*/  ISETP.LT.AND P6, PT, R227, c[0x0][0x178], !P1 ;  /* 0x00005e00e3007a0c */ /* 0x000fe20004fc1270 */
[----:B------:R-:W-:Y:S01]  /*77980*/  IMAD.WIDE R186, R0, 0x4, R182 ;  /* 0x0000000400ba7825 */ /* 0x000fe200078e02b6 */
[----:B------:R-:W-:Y:S01]  /*77990*/  ISETP.GE.AND P3, PT, R192, c[0x0][0x17c], PT ;  /* 0x00005f00c0007a0c */ /* 0x000fe20003f66270 */
[----:B------:R-:W2:Y:S01]  /*779a0*/  LDL.LU R185, [R1+0xa28] ;  /* 0x000a280001b97983 */ /* 0x000ea20000300800 */
[----:B------:R-:W-:-:S02]  /*779b0*/  IADD3 R192, R123, 0x92, RZ ;  /* 0x000000927bc07810 */ /* 0x000fc40007ffe0ff */
[----:B------:R-:W-:Y:S02]  /*779c0*/  ISETP.LT.AND P5, PT, R158, c[0x0][0x178], !P1 ;  /* 0x00005e009e007a0c */ /* 0x000fe40004fa1270 */
[----:B------:R-:W-:Y:S02]  /*779d0*/  ISETP.LT.AND P2, PT, R159, c[0x0][0x178], !P1 ;  /* 0x00005e009f007a0c */ /* 0x000fe40004f41270 */
[----:B------:R-:W-:Y:S02]  /*779e0*/  ISETP.LT.AND P4, PT, R119, c[0x0][0x178], !P1 ;  /* 0x00005e0077007a0c */ /* 0x000fe40004f81270 */
[----:B------:R-:W-:Y:S02]  /*779f0*/  ISETP.GE.AND P1, PT, R192, c[0x0][0x17c], PT ;  /* 0x00005f00c0007a0c */ /* 0x000fe40003f26270 */
[----:B------:R-:W2:Y:S04]  /*77a00*/  LDL.LU R192, [R1+0xa48] ;  /* 0x000a480001c07983 */ /* 0x000ea80000300800 */
[----:B------:R-:W3:Y:S04]  /*77a10*/  LDL.LU R249, [R1+0x668] ;  /* 0x0006680001f97983 */ /* 0x000ee80000300800 */
[----:B------:R-:W3:Y:S04]  /*77a20*/  LDL.LU R248, [R1+0x398] ;  /* 0x0003980001f87983 */ /* 0x000ee80000300800 */
[----:B------:R-:W3:Y:S04]  /*77a30*/  LDL.LU R195, [R1+0xb9c] ;  /* 0x000b9c0001c37983 */ /* 0x000ee80000300800 */
[----:B------:R-:W3:Y:S04]  /*77a40*/  LDL.LU R245, [R1+0xa4c] ;  /* 0x000a4c0001f57983 */ /* 0x000ee80000300800 */
[----:B----4-:R1:W-:Y:S04]  /*77a50*/  @P6 STG.E [R186.64], R184 ;  /* 0x000000b8ba006986 */ /* 0x0103e8000c101904 */
[----:B-1----:R-:W4:Y:S01]  /*77a60*/  LDL.LU R187, [R1+0x388] ;  /* 0x0003880001bb7983 */ /* 0x002f220000300800 */
[----:B------:R-:W-:-:S04]  /*77a70*/  IMAD.WIDE R188, R0, 0x4, R180 ;  /* 0x0000000400bc7825 */ /* 0x000fc800078e02b4 */
[----:B------:R-:W-:Y:S01]  /*77a80*/  IMAD.WIDE R190, R0, 0x4, R6 ;  /* 0x0000000400be7825 */ /* 0x000fe200078e0206 */
[----:B--2---:R1:W-:Y:S01]  /*77a90*/  @P5 STG.E [R188.64], R185 ;  /* 0x000000b9bc005986 */ /* 0x0043e2000c101904 */
[----:B------:R-:W-:-:S03]  /*77aa0*/  IADD3 R186, R123, 0x93, RZ ;  /* 0x000000937bba7810 */ /* 0x000fc60007ffe0ff */
[----:B------:R2:W-:Y:S01]  /*77ab0*/  @P2 STG.E [R190.64], R3 ;  /* 0x00000003be002986 */ /* 0x0005e2000c101904 */
[----:B------:R-:W-:Y:S01]  /*77ac0*/  ISETP.GE.AND P2, PT, R186, c[0x0][0x17c], PT ;  /* 0x00005f00ba007a0c */ /* 0x000fe20003f46270 */
[C---:B-1----:R-:W-:Y:S01]  /*77ad0*/  IMAD.WIDE R184, R0.reuse, 0x4, R4 ;  /* 0x0000000400b87825 */ /* 0x042fe200078e0204 */
[----:B--2---:R-:W-:-:S04]  /*77ae0*/  IADD3 R3, R0, c[0x0][0x198], RZ ;  /* 0x0000660000037a10 */ /* 0x004fc80007ffe0ff */
[C---:B------:R-:W-:Y:S01]  /*77af0*/  IADD3 R0, R3.reuse, c[0x0][0x198], RZ ;  /* 0x0000660003007a10 */ /* 0x040fe20007ffe0ff */
[----:B------:R-:W-:-:S04]  /*77b00*/  IMAD.WIDE R190, R3, 0x4, R182 ;  /* 0x0000000403be7825 */ /* 0x000fc800078e02b6 */
[----:B------:R-:W-:Y:S01]  /*77b10*/  IMAD.WIDE R188, R3, 0x4, R180 ;  /* 0x0000000403bc7825 */ /* 0x000fe200078e02b4 */
[----:B------:R-:W-:Y:S02]  /*77b20*/  ISETP.LT.AND P5, PT, R227, c[0x0][0x178], !P3 ;  /* 0x00005e00e3007a0c */ /* 0x000fe40005fa1270 */
[----:B------:R-:W-:Y:S02]  /*77b30*/  ISETP.LT.AND P0, PT, R158, c[0x0][0x178], !P3 ;  /* 0x00005e009e007a0c */ /* 0x000fe40005f01270 */
[----:B------:R-:W-:Y:S01]  /*77b40*/  ISETP.LT.AND P6, PT, R159, c[0x0][0x178], !P3 ;  /* 0x00005e009f007a0c */ /* 0x000fe20005fc1270 */
[----:B----4-:R1:W-:Y:S02]  /*77b50*/  @P4 STG.E [R184.64], R187 ;  /* 0x000000bbb8004986 */ /* 0x0103e4000c101904 */
[----:B-1----:R-:W-:-:S04]  /*77b60*/  IMAD.WIDE R186, R3, 0x4, R6 ;  /* 0x0000000403ba7825 */ /* 0x002fc800078e0206 */
[----:B------:R-:W-:Y:S02]  /*77b70*/  IMAD.WIDE R184, R3, 0x4, R4 ;  /* 0x0000000403b87825 */ /* 0x000fe400078e0204 */
[----:B------:R-:W2:Y:S04]  /*77b80*/  LDL.LU R3, [R1+0xb98] ;  /* 0x000b980001037983 */ /* 0x000ea80000300800 */
[----:B------:R-:W-:Y:S04]  /*77b90*/  @P5 STG.E [R190.64], R251 ;  /* 0x000000fbbe005986 */ /* 0x000fe8000c101904 */
[----:B------:R-:W-:Y:S04]  /*77ba0*/  @P0 STG.E [R188.64], R250 ;  /* 0x000000fabc000986 */ /* 0x000fe8000c101904 */
[----:B---3--:R1:W-:Y:S04]  /*77bb0*/  @P6 STG.E [R186.64], R193 ;  /* 0x000000c1ba006986 */ /* 0x0083e8000c101904 */
[----:B-1----:R-:W3:Y:S01]  /*77bc0*/  LDL.LU R193, [R1+0x66c] ;  /* 0x00066c0001c17983 */ /* 0x002ee20000300800 */
[----:B------:R-:W-:-:S02]  /*77bd0*/  ISETP.LT.AND P3, PT, R119, c[0x0][0x178], !P3 ;  /* 0x00005e0077007a0c */ /* 0x000fc40005f61270 */
[----:B------:R-:W-:Y:S01]  /*77be0*/  ISETP.LT.AND P4, PT, R227, c[0x0][0x178], !P1 ;  /* 0x00005e00e3007a0c */ /* 0x000fe20004f81270 */
[----:B------:R-:W-:Y:S01]  /*77bf0*/  IMAD.WIDE R190, R0, 0x4, R182 ;  /* 0x0000000400be7825 */ /* 0x000fe200078e02b6 */
[----:B------:R-:W-:-:S09]  /*77c00*/  ISETP.LT.AND P0, PT, R119, c[0x0][0x178], !P1 ;  /* 0x00005e0077007a0c */ /* 0x000fd20004f01270 */
[----:B------:R1:W-:Y:S01]  /*77c10*/  @P3 STG.E [R184.64], R194 ;  /* 0x000000c2b8003986 */ /* 0x0003e2000c101904 */
[----:B------:R-:W-:Y:S01]  /*77c20*/  ISETP.LT.AND P3, PT, R158, c[0x0][0x178], !P1 ;  /* 0x00005e009e007a0c */ /* 0x000fe20004f61270 */
[----:B------:R-:W-:Y:S01]  /*77c30*/  IMAD.WIDE R186, R0, 0x4, R180 ;  /* 0x0000000400ba7825 */ /* 0x000fe200078e02b4 */
[----:B------:R-:W-:Y:S02]  /*77c40*/  ISETP.LT.AND P6, PT, R227, c[0x0][0x178], !P2 ;  /* 0x00005e00e3007a0c */ /* 0x000fe400057c1270 */
[----:B------:R-:W-:Y:S02]  /*77c50*/  ISETP.LT.AND P5, PT, R158, c[0x0][0x178], !P2 ;  /* 0x00005e009e007a0c */ /* 0x000fe400057a1270 */
[----:B-1----:R-:W-:Y:S01]  /*77c60*/  IADD3 R184, R123, 0x94, RZ ;  /* 0x000000947bb87810 */ /* 0x002fe20007ffe0ff */
[----:B------:R-:W4:Y:S04]  /*77c70*/  LDL.LU R194, [R1+0x39c] ;  /* 0x00039c0001c27983 */ /* 0x000f280000300800 */
[----:B------:R-:W3:Y:S01]  /*77c80*/  LDL.LU R251, [R1+0xbc8] ;  /* 0x000bc80001fb7983 */ /* 0x000ee20000300800 */
[----:B------:R-:W-:-:S03]  /*77c90*/  IMAD.WIDE R188, R0, 0x4, R4 ;  /* 0x0000000400bc7825 */ /* 0x000fc600078e0204 */
[----:B------:R-:W3:Y:S04]  /*77ca0*/  LDL.LU R250, [R1+0xb68] ;  /* 0x000b680001fa7983 */ /* 0x000ee80000300800 */
[----:B--2---:R1:W-:Y:S01]  /*77cb0*/  @P4 STG.E [R190.64], R3 ;  /* 0x00000003be004986 */ /* 0x0043e2000c101904 */
[----:B------:R-:W-:Y:S02]  /*77cc0*/  ISETP.LT.AND P4, PT, R159, c[0x0][0x178], !P1 ;  /* 0x00005e009f007a0c */ /* 0x000fe40004f81270 */
[----:B------:R-:W-:Y:S01]  /*77cd0*/  ISETP.GE.AND P1, PT, R184, c[0x0][0x17c], PT ;  /* 0x00005f00b8007a0c */ /* 0x000fe20003f26270 */
[C---:B------:R-:W-:Y:S01]  /*77ce0*/  IMAD.WIDE R184, R0.reuse, 0x4, R6 ;  /* 0x0000000400b87825 */ /* 0x040fe200078e0206 */
[----:B------:R2:W-:Y:S01]  /*77cf0*/  @P3 STG.E [R186.64], R192 ;  /* 0x000000c0ba003986 */ /* 0x0005e2000c101904 */
[----:B-1----:R-:W-:-:S08]  /*77d00*/  IADD3 R3, R0, c[0x0][0x198], RZ ;  /* 0x0000660000037a10 */ /* 0x002fd00007ffe0ff */
[----:B------:R1:W-:Y:S01]  /*77d10*/  @P4 STG.E [R184.64], R249 ;  /* 0x000000f9b8004986 */ /* 0x0003e2000c101904 */
[----:B------:R-:W-:-:S03]  /*77d20*/  IMAD.WIDE R190, R3, 0x4, R182 ;  /* 0x0000000403be7825 */ /* 0x000fc600078e02b6 */
[----:B------:R1:W-:Y:S01]  /*77d30*/  @P0 STG.E [R188.64], R248 ;  /* 0x000000f8bc000986 */ /* 0x0003e2000c101904 */
[----:B--2---:R-:W-:-:S03]  /*77d40*/  IMAD.WIDE R186, R3, 0x4, R180 ;  /* 0x0000000403ba7825 */ /* 0x004fc600078e02b4 */
[----:B-1----:R-:W2:Y:S04]  /*77d50*/  LDL.LU R249, [R1+0x688] ;  /* 0x0006880001f97983 */ /* 0x002ea80000300800 */
[----:B------:R1:W-:Y:S04]  /*77d60*/  @P6 STG.E [R190.64], R195 ;  /* 0x000000c3be006986 */ /* 0x0003e8000c101904 */
[----:B------:R-:W2:Y:S04]  /*77d70*/  LDL.LU R248, [R1+0x4b8] ;  /* 0x0004b80001f87983 */ /* 0x000ea80000300800 */
[----:B------:R4:W-:Y:S04]  /*77d80*/  @P5 STG.E [R186.64], R245 ;  /* 0x000000f5ba005986 */ /* 0x0009e8000c101904 */
[----:B-1----:R-:W2:Y:S04]  /*77d90*/  LDL.LU R195, [R1+0xbcc] ;  /* 0x000bcc0001c37983 */ /* 0x002ea80000300800 */
[----:B----4-:R-:W4:Y:S01]  /*77da0*/  LDL.LU R245, [R1+0xb6c] ;  /* 0x000b6c0001f57983 */ /* 0x010f220000300800 */
[----:B------:R-:W-:Y:S01]  /*77db0*/  ISETP.LT.AND P3, PT, R159, c[0x0][0x178], !P2 ;  /* 0x00005e009f007a0c */ /* 0x000fe20005761270 */
[----:B------:R-:W-:-:S12]  /*77dc0*/  IMAD.WIDE R184, R3, 0x4, R6 ;  /* 0x0000000403b87825 */ /* 0x000fd800078e0206 */
[----:B---3--:R1:W-:Y:S04]  /*77dd0*/  @P3 STG.E [R184.64], R193 ;  /* 0x000000c1b8003986 */ /* 0x0083e8000c101904 */
[----:B-1----:R-:W3:Y:S01]  /*77de0*/  LDL.LU R193, [R1+0x68c] ;  /* 0x00068c0001c17983 */ /* 0x002ee20000300800 */
[----:B------:R-:W-:Y:S02]  /*77df0*/  ISETP.LT.AND P2, PT, R119, c[0x0][0x178], !P2 ;  /* 0x00005e0077007a0c */ /* 0x000fe40005741270 */
[----:B------:R-:W-:Y:S02]  /*77e00*/  ISETP.LT.AND P5, PT, R227, c[0x0][0x178], !P1 ;  /* 0x00005e00e3007a0c */ /* 0x000fe40004fa1270 */
[----:B------:R-:W-:Y:S02]  /*77e10*/  IADD3 R0, R3, c[0x0][0x198], RZ ;  /* 0x0000660003007a10 */ /* 0x000fe40007ffe0ff */
[----:B------:R-:W-:-:S02]  /*77e20*/  IADD3 R190, R123, 0x95, RZ ;  /* 0x000000957bbe7810 */ /* 0x000fc40007ffe0ff */
[----:B------:R-:W-:Y:S01]  /*77e30*/  ISETP.LT.AND P0, PT, R158, c[0x0][0x178], !P1 ;  /* 0x00005e009e007a0c */ /* 0x000fe20004f01270 */
[----:B------:R-:W-:Y:S01]  /*77e40*/  IMAD.WIDE R186, R3, 0x4, R4 ;  /* 0x0000000403ba7825 */ /* 0x000fe200078e0204 */
[----:B------:R-:W-:Y:S02]  /*77e50*/  ISETP.LT.AND P4, PT, R159, c[0x0][0x178], !P1 ;  /* 0x00005e009f007a0c */ /* 0x000fe40004f81270 */
[----:B------:R-:W-:Y:S01]  /*77e60*/  ISETP.GE.AND P6, PT, R190, c[0x0][0x17c], PT ;  /* 0x00005f00be007a0c */ /* 0x000fe20003fc6270 */
[C---:B------:R-:W-:Y:S01]  /*77e70*/  IMAD.WIDE R188, R0.reuse, 0x4, R182 ;  /* 0x0000000400bc7825 */ /* 0x040fe200078e02b6 */
[----:B------:R1:W-:Y:S01]  /*77e80*/  @P2 STG.E [R186.64], R194 ;  /* 0x000000c2ba002986 */ /* 0x0003e2000c101904 */
[----:B------:R-:W-:Y:S02]  /*77e90*/  ISETP.LT.AND P1, PT, R119, c[0x0][0x178], !P1 ;  /* 0x00005e0077007a0c */ /* 0x000fe40004f21270 */
[----:B------:R-:W-:Y:S01]  /*77ea0*/  ISETP.LT.AND P2, PT, R227, c[0x0][0x178], !P6 ;  /* 0x00005e00e3007a0c */ /* 0x000fe20007741270 */
[----:B------:R1:W-:Y:S01]  /*77eb0*/  @P5 STG.E [R188.64], R251 ;  /* 0x000000fbbc005986 */ /* 0x0003e2000c101904 */
[----:B------:R-:W-:Y:S01]  /*77ec0*/  IMAD.WIDE R184, R0, 0x4, R6 ;  /* 0x0000000400b87825 */ /* 0x000fe200078e0206 */
[----:B------:R-:W-:-:S02]  /*77ed0*/  ISETP.LT.AND P5, PT, R158, c[0x0][0x178], !P6 ;  /* 0x00005e009e007a0c */ /* 0x000fc400077a1270 */
[C---:B------:R-:W-:Y:S01]  /*77ee0*/  IADD3 R3, R0.reuse, c[0x0][0x198], RZ ;  /* 0x0000660000037a10 */ /* 0x040fe20007ffe0ff */
[----:B-1----:R-:W-:Y:S01]  /*77ef0*/  IMAD.WIDE R186, R0, 0x4, R180 ;  /* 0x0000000400ba7825 */ /* 0x002fe200078e02b4 */
[C---:B------:R-:W-:Y:S01]  /*77f00*/  IADD3 R191, R123.reuse, 0x96, RZ ;  /* 0x000000967bbf7810 */ /* 0x040fe20007ffe0ff */
[----:B------:R-:W3:Y:S01]  /*77f10*/  LDL.LU R194, [R1+0x4bc] ;  /* 0x0004bc0001c27983 */ /* 0x000ee20000300800 */
[----:B------:R-:W-:-:S03]  /*77f20*/  IADD3 R190, R123, 0x97, RZ ;  /* 0x000000977bbe7810 */ /* 0x000fc60007ffe0ff */
[----:B------:R1:W-:Y:S01]  /*77f30*/  @P0 STG.E [R186.64], R250 ;  /* 0x000000faba000986 */ /* 0x0003e2000c101904 */
[----:B------:R-:W-:Y:S01]  /*77f40*/  IMAD.WIDE R188, R3, 0x4, R180 ;  /* 0x0000000403bc7825 */ /* 0x000fe200078e02b4 */
[----:B------:R-:W-:Y:S02]  /*77f50*/  ISETP.GE.AND P3, PT, R191, c[0x0][0x17c], PT ;  /* 0x00005f00bf007a0c */ /* 0x000fe40003f66270 */
[----:B------:R-:W3:Y:S01]  /*77f60*/  LDL.LU R191, [R1+0x878] ;  /* 0x0008780001bf7983 */ /* 0x000ee20000300800 */
[----:B------:R-:W-:-:S03]  /*77f70*/  ISETP.GE.AND P0, PT, R190, c[0x0][0x17c], PT ;  /* 0x00005f00be007a0c */ /* 0x000fc60003f06270 */
[----:B------:R-:W3:Y:S01]  /*77f80*/  LDL.LU R190, [R1+0xb78] ;  /* 0x000b780001be7983 */ /* 0x000ee20000300800 */
[----:B-1----:R-:W-:-:S03]  /*77f90*/  IMAD.WIDE R186, R3, 0x4, R182 ;  /* 0x0000000403ba7825 */ /* 0x002fc600078e02b6 */
[----:B------:R-:W3:Y:S04]  /*77fa0*/  LDL.LU R192, [R1+0x598] ;  /* 0x0005980001c07983 */ /* 0x000ee80000300800 */
[----:B--2---:R1:W-:Y:S02]  /*77fb0*/  @P4 STG.E [R184.64], R249 ;  /* 0x000000f9b8004986 */ /* 0x0043e4000c101904 */
[----:B-1----:R-:W-:Y:S01]  /*77fc0*/  IMAD.WIDE R184, R0, 0x4, R4 ;  /* 0x0000000400b87825 */ /* 0x002fe200078e0204 */
[----:B------:R-:W-:-:S04]  /*77fd0*/  IADD3 R0, R3, c[0x0][0x198], RZ ;  /* 0x0000660003007a10 */ /* 0x000fc80007ffe0ff */
[----:B------:R1:W-:Y:S04]  /*77fe0*/  @P1 STG.E [R184.64], R248 ;  /* 0x000000f8b8001986 */ /* 0x0003e8000c101904 */
[----:B------:R2:W-:Y:S04]  /*77ff0*/  @P2 STG.E [R186.64], R195 ;  /* 0x000000c3ba002986 */ /* 0x0005e8000c101904 */
[----:B----4-:R4:W-:Y:S01]  /*78000*/  @P5 STG.E [R188.64], R245 ;  /* 0x000000f5bc005986 */ /* 0x0109e2000c101904 */
[----:B-1----:R-:W-:-:S03]  /*78010*/  IMAD.WIDE R184, R3, 0x4, R6 ;  /* 0x0000000403b87825 */ /* 0x002fc600078e0206 */
[----:B--2---:R-:W2:Y:S01]  /*78020*/  LDL.LU R195, [R1+0xc2c] ;  /* 0x000c2c0001c37983 */ /* 0x004ea20000300800 */
[----:B------:R-:W-:-:S03]  /*78030*/  IMAD.WIDE R186, R3, 0x4, R4 ;  /* 0x0000000403ba7825 */ /* 0x000fc600078e0204 */
[----:B----4-:R-:W4:Y:S04]  /*78040*/  LDL.LU R245, [R1+0xb7c] ;  /* 0x000b7c0001f57983 */ /* 0x010f280000300800 */
[----:B------:R-:W2:Y:S01]  /*78050*/  LDL.LU R3, [R1+0xc28] ;  /* 0x000c280001037983 */ /* 0x000ea20000300800 */
[----:B------:R-:W-:-:S03]  /*78060*/  ISETP.LT.AND P4, PT, R159, c[0x0][0x178], !P6 ;  /* 0x00005e009f007a0c */ /* 0x000fc60007781270 */
[----:B------:R-:W4:Y:S10]  /*78070*/  LDL.LU R248, [R1+0x87c] ;  /* 0x00087c0001f87983 */ /* 0x000f340000300800 */
[----:B---3--:R1:W-:Y:S04]  /*78080*/  @P4 STG.E [R184.64], R193 ;  /* 0x000000c1b8004986 */ /* 0x0083e8000c101904 */
[----:B-1----:R-:W3:Y:S01]  /*78090*/  LDL.LU R193, [R1+0x59c] ;  /* 0x00059c0001c17983 */ /* 0x002ee20000300800 */
[----:B------:R-:W-:-:S02]  /*780a0*/  ISETP.LT.AND P6, PT, R119, c[0x0][0x178], !P6 ;  /* 0x00005e0077007a0c */ /* 0x000fc400077c1270 */
[----:B------:R-:W-:Y:S02]  /*780b0*/  ISETP.LT.AND P5, PT, R227, c[0x0][0x178], !P3 ;  /* 0x00005e00e3007a0c */ /* 0x000fe40005fa1270 */
[----:B------:R-:W-:Y:S02]  /*780c0*/  IADD3 R188, R123, 0x98, RZ ;  /* 0x000000987bbc7810 */ /* 0x000fe40007ffe0ff */
[----:B------:R-:W-:Y:S02]  /*780d0*/  ISETP.LT.AND P1, PT, R158, c[0x0][0x178], !P3 ;  /* 0x00005e009e007a0c */ /* 0x000fe40005f21270 */
[----:B------:R-:W-:Y:S01]  /*780e0*/  ISETP.LT.AND P2, PT, R159, c[0x0][0x178], !P3 ;  /* 0x00005e009f007a0c */ /* 0x000fe20005f41270 */
[----:B------:R-:W-:Y:S01]  /*780f0*/  IMAD.WIDE R184, R0, 0x4, R180 ;  /* 0x0000000400b87825 */ /* 0x000fe200078e02b4 */
[----:B------:R-:W-:Y:S01]  /*78100*/  ISETP.GE.AND P4, PT, R188, c[0x0][0x17c], PT ;  /* 0x00005f00bc007a0c */ /* 0x000fe20003f86270 */
[----:B------:R-:W3:Y:S02]  /*78110*/  LDL.LU R251, [R1+0xc48] ;  /* 0x000c480001fb7983 */ /* 0x000ee40000300800 */
[----:B------:R-:W-:Y:S01]  /*78120*/  IMAD.WIDE R188, R0, 0x4, R182 ;  /* 0x0000000400bc7825 */ /* 0x000fe200078e02b6 */
[----:B------:R-:W-:Y:S01]  /*78130*/  ISETP.LT.AND P3, PT, R119, c[0x0][0x178], !P3 ;  /* 0x00005e0077007a0c */ /* 0x000fe20005f61270 */
[----:B------:R1:W-:Y:S01]  /*78140*/  @P6 STG.E [R186.64], R194 ;  /* 0x000000c2ba006986 */ /* 0x0003e2000c101904 */
[----:B------:R-:W-:-:S03]  /*78150*/  ISETP.LT.AND P6, PT, R227, c[0x0][0x178], !P0 ;  /* 0x00005e00e3007a0c */ /* 0x000fc600047c1270 */
[----:B------:R-:W3:Y:S04]  /*78160*/  LDL.LU R250, [R1+0xbd8] ;  /* 0x000bd80001fa7983 */ /* 0x000ee80000300800 */
[----:B------:R-:W3:Y:S01]  /*78170*/  LDL.LU R249, [R1+0x888] ;  /* 0x0008880001f97983 */ /* 0x000ee20000300800 */
[----:B-1----:R-:W-:-:S03]  /*78180*/  IMAD.WIDE R186, R0, 0x4, R6 ;  /* 0x0000000400ba7825 */ /* 0x002fc600078e0206 */
[----:B------:R-:W3:Y:S04]  /*78190*/  LDL.LU R194, [R1+0x5a8] ;  /* 0x0005a80001c27983 */ /* 0x000ee80000300800 */
[----:B--2---:R1:W-:Y:S01]  /*781a0*/  @P5 STG.E [R188.64], R3 ;  /* 0x00000003bc005986 */ /* 0x0043e2000c101904 */
[----:B------:R-:W-:-:S03]  /*781b0*/  ISETP.LT.AND P5, PT, R158, c[0x0][0x178], !P0 ;  /* 0x00005e009e007a0c */ /* 0x000fc600047a1270 */
[----:B------:R2:W-:Y:S04]  /*781c0*/  @P1 STG.E [R184.64], R190 ;  /* 0x000000beb8001986 */ /* 0x0005e8000c101904 */
[----:B------:R4:W-:Y:S01]  /*781d0*/  @P2 STG.E [R186.64], R191 ;  /* 0x000000bfba002986 */ /* 0x0009e2000c101904 */
[----:B------:R-:W-:Y:S02]  /*781e0*/  ISETP.LT.AND P2, PT, R159, c[0x0][0x178], !P0 ;  /* 0x00005e009f007a0c */ /* 0x000fe40004741270 */
[C---:B-1----:R-:W-:Y:S01]  /*781f0*/  IADD3 R3, R0.reuse, c[0x0][0x198], RZ ;  /* 0x0000660000037a10 */ /* 0x042fe20007ffe0ff */
[----:B--2---:R-:W-:-:S04]  /*78200*/  IMAD.WIDE R184, R0, 0x4, R4 ;  /* 0x0000000400b87825 */ /* 0x004fc800078e0204 */
[----:B----4-:R-:W-:Y:S01]  /*78210*/  IMAD.WIDE R186, R3, 0x4, R182 ;  /* 0x0000000403ba7825 */ /* 0x010fe200078e02b6 */
[----:B------:R-:W-:Y:S01]  /*78220*/  @P3 STG.E [R184.64], R192 ;  /* 0x000000c0b8003986 */ /* 0x000fe2000c101904 */
[----:B------:R-:W-:Y:S02]  /*78230*/  ISETP.LT.AND P0, PT, R119, c[0x0][0x178], !P0 ;  /* 0x00005e0077007a0c */ /* 0x000fe40004701270 */
[C---:B------:R-:W-:Y:S01]  /*78240*/  IMAD.WIDE R188, R3.reuse, 0x4, R180 ;  /* 0x0000000403bc7825 */ /* 0x040fe200078e02b4 */
[----:B------:R1:W-:Y:S04]  /*78250*/  @P6 STG.E [R186.64], R195 ;  /* 0x000000c3ba006986 */ /* 0x0003e8000c101904 */
[----:B------:R2:W-:Y:S04]  /*78260*/  @P5 STG.E [R188.64], R245 ;  /* 0x000000f5bc005986 */ /* 0x0005e8000c101904 */
[----:B-1----:R-:W4:Y:S01]  /*78270*/  LDL.LU R195, [R1+0xc4c] ;  /* 0x000c4c0001c37983 */ /* 0x002f220000300800 */
[----:B------:R-:W-:-:S03]  /*78280*/  IMAD.WIDE R186, R3, 0x4, R6 ;  /* 0x0000000403ba7825 */ /* 0x000fc600078e0206 */
[----:B--2---:R-:W2:Y:S01]  /*78290*/  LDL.LU R245, [R1+0xbdc] ;  /* 0x000bdc0001f57983 */ /* 0x004ea20000300800 */
[----:B------:R-:W-:-:S03]  /*782a0*/  IMAD.WIDE R184, R3, 0x4, R4 ;  /* 0x0000000403b87825 */ /* 0x000fc600078e0204 */
[----:B------:R1:W-:Y:S04]  /*782b0*/  @P2 STG.E [R186.64], R248 ;  /* 0x000000f8ba002986 */ /* 0x0003e8000c101904 */
[----:B---3--:R3:W-:Y:S04]  /*782c0*/  @P0 STG.E [R184.64], R193 ;  /* 0x000000c1b8000986 */ /* 0x0087e8000c101904 */
[----:B-1----:R-:W2:Y:S04]  /*782d0*/  LDL.LU R248, [R1+0x88c] ;  /* 0x00088c0001f87983 */ /* 0x002ea80000300800 */
[----:B---3--:R-:W3:Y:S01]  /*782e0*/  LDL.LU R193, [R1+0x5ac] ;  /* 0x0005ac0001c17983 */ /* 0x008ee20000300800 */
[----:B------:R-:W-:-:S02]  /*782f0*/  ISETP.LT.AND P6, PT, R227, c[0x0][0x178], !P4 ;  /* 0x00005e00e3007a0c */ /* 0x000fc400067c1270 */
[----:B------:R-:W-:Y:S02]  /*78300*/  ISETP.LT.AND P3, PT, R158, c[0x0][0x178], !P4 ;  /* 0x00005e009e007a0c */ /* 0x000fe40006761270 */
[----:B------:R-:W-:Y:S02]  /*78310*/  IADD3 R0, R3, c[0x0][0x198], RZ ;  /* 0x0000660003007a10 */ /* 0x000fe40007ffe0ff */
[----:B------:R-:W-:Y:S02]  /*78320*/  IADD3 R190, R123, 0x99, RZ ;  /* 0x000000997bbe7810 */ /* 0x000fe40007ffe0ff */
[----:B------:R-:W-:Y:S01]  /*78330*/  ISETP.LT.AND P5, PT, R159, c[0x0][0x178], !P4 ;  /* 0x00005e009f007a0c */ /* 0x000fe200067a1270 */
[----:B------:R-:W-:Y:S01]  /*78340*/  IMAD.WIDE R188, R0, 0x4, R182 ;  /* 0x0000000400bc7825 */ /* 0x000fe200078e02b6 */
[----:B------:R-:W-:-:S03]  /*78350*/  ISETP.GE.AND P1, PT, R190, c[0x0][0x17c], PT ;  /* 0x00005f00be007a0c */ /* 0x000fc60003f26270 */
[C---:B------:R-:W-:Y:S01]  /*78360*/  IMAD.WIDE R186, R0.reuse, 0x4, R180 ;  /* 0x0000000400ba7825 */ /* 0x040fe200078e02b4 */
[----:B------:R-:W-:Y:S01]  /*78370*/  ISETP.LT.AND P4, PT, R119, c[0x0][0x178], !P4 ;  /* 0x00005e0077007a0c */ /* 0x000fe20006781270 */
[----:B------:R1:W-:Y:S01]  /*78380*/  @P6 STG.E [R188.64], R251 ;  /* 0x000000fbbc006986 */ /* 0x0003e2000c101904 */
[----:B------:R-:W-:Y:S01]  /*78390*/  ISETP.LT.AND P0, PT, R227, c[0x0][0x178], !P1 ;  /* 0x00005e00e3007a0c */ /* 0x000fe20004f01270 */
[----:B------:R-:W-:Y:S02]  /*783a0*/  IMAD.WIDE R184, R0, 0x4, R6 ;  /* 0x0000000400b87825 */ /* 0x000fe400078e0206 */
[----:B------:R1:W-:Y:S01]  /*783b0*/  @P3 STG.E [R186.64], R250 ;  /* 0x000000faba003986 */ /* 0x0003e2000c101904 */
[----:B------:R-:W-:Y:S02]  /*783c0*/  ISETP.LT.AND P3, PT, R158, c[0x0][0x178], !P1 ;  /* 0x00005e009e007a0c */ /* 0x000fe40004f61270 */
[C---:B------:R-:W-:Y:S01]  /*783d0*/  IADD3 R3, R0.reuse, c[0x0][0x198], RZ ;  /* 0x0000660000037a10 */ /* 0x040fe20007ffe0ff */
[----:B------:R1:W-:Y:S01]  /*783e0*/  @P5 STG.E [R184.64], R249 ;  /* 0x000000f9b8005986 */ /* 0x0003e2000c101904 */
[----:B------:R-:W-:Y:S01]  /*783f0*/  ISETP.LT.AND P6, PT, R159, c[0x0][0x178], !P1 ;  /* 0x00005e009f007a0c */ /* 0x000fe20004fc1270 */
[----:B-1----:R-:W-:Y:S01]  /*78400*/  IMAD.WIDE R188, R0, 0x4, R4 ;  /* 0x0000000400bc7825 */ /* 0x002fe200078e0204 */
[----:B------:R-:W-:-:S03]  /*78410*/  ISETP.LT.AND P1, PT, R119, c[0x0][0x178], !P1 ;  /* 0x00005e0077007a0c */ /* 0x000fc60004f21270 */
[----:B------:R-:W-:-:S04]  /*78420*/  IMAD.WIDE R186, R3, 0x4, R180 ;  /* 0x0000000403ba7825 */ /* 0x000fc800078e02b4 */
[C---:B------:R-:W-:Y:S01]  /*78430*/  IMAD.WIDE R184, R3.reuse, 0x4, R182 ;  /* 0x0000000403b87825 */ /* 0x040fe200078e02b6 */
[----:B------:R-:W-:Y:S01]  /*78440*/  @P4 STG.E [R188.64], R194 ;  /* 0x000000c2bc004986 */ /* 0x000fe2000c101904 */
[----:B------:R-:W-:-:S03]  /*78450*/  IADD3 R0, R3, c[0x0][0x198], RZ ;  /* 0x0000660003007a10 */ /* 0x000fc60007ffe0ff */
[----:B----4-:R1:W-:Y:S04]  /*78460*/  @P0 STG.E [R184.64], R195 ;  /* 0x000000c3b8000986 */ /* 0x0103e8000c101904 */
[----:B--2---:R2:W-:Y:S01]  /*78470*/  @P3 STG.E [R186.64], R245 ;  /* 0x000000f5ba003986 */ /* 0x0045e2000c101904 */
[----:B-1----:R-:W-:-:S03]  /*78480*/  IMAD.WIDE R184, R3, 0x4, R6 ;  /* 0x0000000403b87825 */ /* 0x002fc600078e0206 */
[----:B--2---:R-:W2:Y:S01]  /*78490*/  LDL.LU R245, [R1+0x5d8] ;  /* 0x0005d80001f57983 */ /* 0x004ea20000300800 */
[----:B------:R-:W-:-:S03]  /*784a0*/  IMAD.WIDE R186, R3, 0x4, R4 ;  /* 0x0000000403ba7825 */ /* 0x000fc600078e0204 */
[----:B------:R-:W4:Y:S04]  /*784b0*/  LDL.LU R194, [R1+0xc3c] ;  /* 0x000c3c0001c27983 */ /* 0x000f280000300800 */
[----:B------:R-:W2:Y:S04]  /*784c0*/  LDL.LU R195, [R1+0x96c] ;  /* 0x00096c0001c37983 */ /* 0x000ea80000300800 */
[----:B------:R-:W2:Y:S04]  /*784d0*/  LDL.LU R3, [R1+0xc38] ;  /* 0x000c380001037983 */ /* 0x000ea80000300800 */
[----:B------:R1:W-:Y:S04]  /*784e0*/  @P6 STG.E [R184.64], R248 ;  /* 0x000000f8b8006986 */ /* 0x0003e8000c101904 */
[----:B---3--:R3:W-:Y:S04]  /*784f0*/  @P1 STG.E [R186.64], R193 ;  /* 0x000000c1ba001986 */ /* 0x0087e8000c101904 */
[----:B-1----:R-:W2:Y:S04]  /*78500*/  LDL.LU R185, [R1+0xc88] ;  /* 0x000c880001b97983 */ /* 0x002ea80000300800 */
[----:B---3--:R-:W3:Y:S01]  /*78510*/  LDL.LU R187, [R1+0x968] ;  /* 0x0009680001bb7983 */ /* 0x008ee20000300800 */
        /* <DEDUP_REMOVED lines=10> */
[----:B------:R-:W4:Y:S03]  /*785c0*/  LDL.LU R251, [R1+0xc68] ;  /* 0x000c680001fb7983 */ /* 0x000f260000300800 */
[C---:B------:R-:W-:Y:S01]  /*785d0*/  IMAD.WIDE R190, R0.reuse, 0x4, R180 ;  /* 0x0000000400be7825 */ /* 0x040fe200078e02b4 */
[----:B------:R-:W4:Y:S04]  /*785e0*/  LDL.LU R250, [R1+0xa68] ;  /* 0x000a680001fa7983 */ /* 0x000f280000300800 */
[----:B------:R-:W4:Y:S04]  /*785f0*/  LDL.LU R249, [R1+0x5e8] ;  /* 0x0005e80001f97983 */ /* 0x000f280000300800 */
[----:B------:R-:W4:Y:S04]  /*78600*/  LDL.LU R248, [R1+0xcdc] ;  /* 0x000cdc0001f87983 */ /* 0x000f280000300800 */
[----:B--2---:R1:W-:Y:S04]  /*78610*/  @P4 STG.E [R188.64], R185 ;  /* 0x000000b9bc004986 */ /* 0x0043e8000c101904 */
[----:B------:R2:W-:Y:S01]  /*78620*/  @P5 STG.E [R190.64], R3 ;  /* 0x00000003be005986 */ /* 0x0005e2000c101904 */
[C---:B-1----:R-:W-:Y:S01]  /*78630*/  IMAD.WIDE R184, R0.reuse, 0x4, R6 ;  /* 0x0000000400b87825 */ /* 0x042fe200078e0206 */
[----:B--2---:R-:W-:-:S04]  /*78640*/  IADD3 R3, R0, c[0x0][0x198], RZ ;  /* 0x0000660000037a10 */ /* 0x004fc80007ffe0ff */
[----:B---3--:R1:W-:Y:S02]  /*78650*/  @P3 STG.E [R184.64], R187 ;  /* 0x000000bbb8003986 */ /* 0x0083e4000c101904 */
        /* <DEDUP_REMOVED lines=11> */
[C---:B------:R-:W-:Y:S01]  /*78710*/  IMAD.WIDE R188, R3.reuse, 0x4, R180 ;  /* 0x0000000403bc7825 */ /* 0x040fe200078e02b4 */
[----:B------:R1:W-:Y:S03]  /*78720*/  @P2 STG.E [R184.64], R245 ;  /* 0x000000f5b8002986 */ /* 0x0003e6000c101904 */
[----:B------:R-:W-:Y:S01]  /*78730*/  IMAD.WIDE R190, R3, 0x4, R6 ;  /* 0x0000000403be7825 */ /* 0x000fe200078e0206 */
[----:B-1----:R-:W3:Y:S04]  /*78740*/  LDL.LU R245, [R1+0x2198] ;  /* 0x0021980001f57983 */ /* 0x002ee80000300800 */
[----:B--2---:R-:W-:Y:S04]  /*78750*/  @P6 STG.E [R186.64], R0 ;  /* 0x00000000ba006986 */ /* 0x004fe8000c101904 */
[----:B----4-:R1:W-:Y:S04]  /*78760*/  @P4 STG.E [R188.64], R194 ;  /* 0x000000c2bc004986 */ /* 0x0103e8000c101904 */
[----:B------:R2:W-:Y:S04]  /*78770*/  @P5 STG.E [R190.64], R195 ;  /* 0x000000c3be005986 */ /* 0x0005e8000c101904 */
[----:B-1----:R-:W4:Y:S04]  /*78780*/  LDL.LU R194, [R1+0xc6c] ;  /* 0x000c6c0001c27983 */ /* 0x002f280000300800 */
[----:B--2---:R-:W2:Y:S01]  /*78790*/  LDL.LU R195, [R1+0xa6c] ;  /* 0x000a6c0001c37983 */ /* 0x004ea20000300800 */
[----:B------:R-:W-:-:S02]  /*787a0*/  ISETP.LT.AND P0, PT, R119, c[0x0][0x178], !P0 ;  /* 0x00005e0077007a0c */ /* 0x000fc40004701270 */
[----:B------:R-:W-:Y:S02]  /*787b0*/  ISETP.LT.AND P4, PT, R227, c[0x0][0x178], !P1 ;  /* 0x00005e00e3007a0c */ /* 0x000fe40004f81270 */
[----:B------:R-:W-:Y:S02]  /*787c0*/  ISETP.LT.AND P5, PT, R158, c[0x0][0x178], !P1 ;  /* 0x00005e009e007a0c */ /* 0x000fe40004fa1270 */
[C---:B------:R-:W-:Y:S01]  /*787d0*/  IADD3 R190, R3.reuse, c[0x0][0x198], RZ ;  /* 0x0000660003be7a10 */ /* 0x040fe20007ffe0ff */
[----:B------:R-:W-:Y:S01]  /*787e0*/  IMAD.WIDE R184, R3, 0x4, R4 ;  /* 0x0000000403b87825 */ /* 0x000fe200078e0204 */
[----:B------:R-:W-:-:S03]  /*787f0*/  ISETP.LT.AND P2, PT, R159, c[0x0][0x178], !P1 ;  /* 0x00005e009f007a0c */ /* 0x000fc60004f41270 */
[----:B------:R-:W-:Y:S01]  /*78800*/  IMAD.WIDE R186, R190, 0x4, R182 ;  /* 0x00000004beba7825 */ /* 0x000fe200078e02b6 */
[----:B------:R-:W-:-:S03]  /*78810*/  ISETP.LT.AND P1, PT, R119, c[0x0][0x178], !P1 ;  /* 0x00005e0077007a0c */ /* 0x000fc60004f21270 */
[----:B------:R-:W-:Y:S01]  /*78820*/  IMAD.WIDE R188, R190, 0x4, R180 ;  /* 0x00000004bebc7825 */ /* 0x000fe200078e02b4 */
[----:B------:R-:W-:Y:S01]  /*78830*/  IADD3 R0, R123, 0x9e, RZ ;  /* 0x0000009e7b007810 */ /* 0x000fe20007ffe0ff */
        /* <DEDUP_REMOVED lines=9> */
[----:B------:R-:W2:Y:S02]  /*788d0*/  LDL.LU R193, [R1+0x5ec] ;  /* 0x0005ec0001c17983 */ /* 0x000ea40000300800 */
[----:B---3--:R-:W-:Y:S02]  /*788e0*/  IMAD.WIDE R186, R190, 0x4, R4 ;  /* 0x00000004beba7825 */ /* 0x008fe400078e0204 */
[----:B------:R1:W-:Y:S02]  /*788f0*/  @P2 STG.E [R184.64], R250 ;  /* 0x000000fab8002986 */ /* 0x0003e4000c101904 */
[----:B------:R-:W-:-:S02]  /*78900*/  IMAD.WIDE R188, R0, 0x4, R182 ;  /* 0x0000000400bc7825 */ /* 0x000fc400078e02b6 */
[----:B------:R3:W-:Y:S01]  /*78910*/  @P1 STG.E [R186.64], R249 ;  /* 0x000000f9ba001986 */ /* 0x0007e2000c101904 */
[C---:B------:R-:W-:Y:S02]  /*78920*/  IADD3 R3, R123.reuse, 0x9f, RZ ;  /* 0x0000009f7b037810 */ /* 0x040fe40007ffe0ff */
[----:B------:R-:W-:Y:S01]  /*78930*/  IADD3 R190, R123, 0xa0, RZ ;  /* 0x000000a07bbe7810 */ /* 0x000fe20007ffe0ff */
[----:B------:R-:W2:Y:S01]  /*78940*/  LDL.LU R191, [R1+0xa78] ;  /* 0x000a780001bf7983 */ /* 0x000ea20000300800 */
[----:B-1----:R-:W-:-:S03]  /*78950*/  IMAD.WIDE R184, R0, 0x4, R180 ;  /* 0x0000000400b87825 */ /* 0x002fc600078e02b4 */
[----:B------:R-:W-:Y:S01]  /*78960*/  @P6 STG.E [R188.64], R248 ;  /* 0x000000f8bc006986 */ /* 0x000fe2000c101904 */
[----:B---3--:R-:W-:-:S03]  /*78970*/  IMAD.WIDE R186, R0, 0x4, R6 ;  /* 0x0000000400ba7825 */ /* 0x008fc600078e0206 */
[----:B------:R-:W3:Y:S01]  /*78980*/  LDL.LU R192, [R1+0xd1c] ;  /* 0x000d1c0001c07983 */ /* 0x000ee20000300800 */
[----:B------:R-:W-:-:S03]  /*78990*/  ISETP.GE.AND P1, PT, R3, c[0x0][0x17c], PT ;  /* 0x00005f0003007a0c */ /* 0x000fc60003f26270 */
[----:B------:R-:W3:Y:S01]  /*789a0*/  LDL.LU R251, [R1+0xc7c] ;  /* 0x000c7c0001fb7983 */ /* 0x000ee20000300800 */
[----:B------:R-:W-:-:S03]  /*789b0*/  IADD3 R3, R0, c[0x0][0x198], RZ ;  /* 0x0000660000037a10 */ /* 0x000fc60007ffe0ff */
[----:B----4-:R1:W-:Y:S04]  /*789c0*/  @P5 STG.E [R184.64], R194 ;  /* 0x000000c2b8005986 */ /* 0x0103e8000c101904 */
[----:B--2---:R2:W-:Y:S01]  /*789d0*/  @P4 STG.E [R186.64], R195 ;  /* 0x000000c3ba004986 */ /* 0x0045e2000c101904 */
[----:B------:R-:W-:-:S03]  /*789e0*/  ISETP.GE.AND P4, PT, R190, c[0x0][0x17c], PT ;  /* 0x00005f00be007a0c */ /* 0x000fc60003f86270 */
[----:B-1----:R-:W4:Y:S01]  /*789f0*/  LDL.LU R194, [R1+0xa7c] ;  /* 0x000a7c0001c27983 */ /* 0x002f220000300800 */
[----:B------:R-:W-:-:S03]  /*78a00*/  IMAD.WIDE R184, R0, 0x4, R4 ;  /* 0x0000000400b87825 */ /* 0x000fc600078e0204 */
[----:B--2---:R-:W2:Y:S04]  /*78a10*/  LDL.LU R195, [R1+0x97c] ;  /* 0x00097c0001c37983 */ /* 0x004ea80000300800 */
[----:B------:R-:W2:Y:S04]  /*78a20*/  LDL.LU R0, [R1+0xc78] ;  /* 0x000c780001007983 */ /* 0x000ea80000300800 */
[----:B------:R-:W2:Y:S01]  /*78a30*/  LDL.LU R190, [R1+0xd18] ;  /* 0x000d180001be7983 */ /* 0x000ea20000300800 */
[----:B------:R-:W-:Y:S02]  /*78a40*/  ISETP.LT.AND P3, PT, R119, c[0x0][0x178], !P3 ;  /* 0x00005e0077007a0c */ /* 0x000fe40005f61270 */
[----:B------:R-:W-:-:S02]  /*78a50*/  ISETP.LT.AND P6, PT, R227, c[0x0][0x178], !P0 ;  /* 0x00005e00e3007a0c */ /* 0x000fc400047c1270 */
[----:B------:R-:W-:Y:S02]  /*78a60*/  ISETP.LT.AND P2, PT, R158, c[0x0][0x178], !P0 ;  /* 0x00005e009e007a0c */ /* 0x000fe40004741270 */
[----:B------:R-:W-:Y:S01]  /*78a70*/  ISETP.LT.AND P5, PT, R159, c[0x0][0x178], !P0 ;  /* 0x00005e009f007a0c */ /* 0x000fe200047a1270 */
[C---:B------:R-:W-:Y:S01]  /*78a80*/  IMAD.WIDE R186, R3.reuse, 0x4, R182 ;  /* 0x0000000403ba7825 */ /* 0x040fe200078e02b6 */
[----:B------:R-:W3:Y:S03]  /*78a90*/  LDL.LU R250, [R1+0xd30] ;  /* 0x000d300001fa7983 */ /* 0x000ee60000300800 */
[C---:B------:R-:W-:Y:S01]  /*78aa0*/  IMAD.WIDE R188, R3.reuse, 0x4, R180 ;  /* 0x0000000403bc7825 */ /* 0x040fe200078e02b4 */
[----:B------:R-:W3:Y:S04]  /*78ab0*/  LDL.LU R249, [R1+0xb50] ;  /* 0x000b500001f97983 */ /* 0x000ee80000300800 */
[----:B------:R1:W-:Y:S04]  /*78ac0*/  @P3 STG.E [R184.64], R193 ;  /* 0x000000c1b8003986 */ /* 0x0003e8000c101904 */
[----:B------:R-:W3:Y:S01]  /*78ad0*/  LDL.LU R248, [R1+0x6a0] ;  /* 0x0006a00001f87983 */ /* 0x000ee20000300800 */
[----:B-1----:R-:W-:-:S03]  /*78ae0*/  IMAD.WIDE R184, R3, 0x4, R6 ;  /* 0x0000000403b87825 */ /* 0x002fc600078e0206 */
[----:B------:R-:W3:Y:S04]  /*78af0*/  LDL.LU R193, [R1+0xd34] ;  /* 0x000d340001c17983 */ /* 0x000ee80000300800 */
[----:B--2---:R-:W-:Y:S04]  /*78b00*/  @P6 STG.E [R186.64], R190 ;  /* 0x000000beba006986 */ /* 0x004fe8000c101904 */
[----:B------:R1:W-:Y:S04]  /*78b10*/  @P2 STG.E [R188.64], R0 ;  /* 0x00000000bc002986 */ /* 0x0003e8000c101904 */
[----:B------:R2:W-:Y:S01]  /*78b20*/  @P5 STG.E [R184.64], R191 ;  /* 0x000000bfb8005986 */ /* 0x0005e2000c101904 */
[C---:B-1----:R-:W-:Y:S01]  /*78b30*/  IADD3 R0, R3.reuse, c[0x0][0x198], RZ ;  /* 0x0000660003007a10 */ /* 0x042fe20007ffe0ff */
[----:B--2---:R-:W-:-:S02]  /*78b40*/  IMAD.WIDE R190, R3, 0x4, R4 ;  /* 0x0000000403be7825 */ /* 0x004fc400078e0204 */
[----:B------:R-:W2:Y:S01]  /*78b50*/  LDL.LU R3, [R1+0x978] ;  /* 0x0009780001037983 */ /* 0x000ea20000300800 */
[----:B------:R-:W-:Y:S02]  /*78b60*/  ISETP.LT.AND P0, PT, R119, c[0x0][0x178], !P0 ;  /* 0x00005e0077007a0c */ /* 0x000fe40004701270 */
[----:B------:R-:W-:Y:S02]  /*78b70*/  ISETP.LT.AND P6, PT, R227, c[0x0][0x178], !P1 ;  /* 0x00005e00e3007a0c */ /* 0x000fe40004fc1270 */
[----:B------:R-:W-:Y:S02]  /*78b80*/  ISETP.LT.AND P3, PT, R158, c[0x0][0x178], !P1 ;  /* 0x00005e009e007a0c */ /* 0x000fe40004f61270 */
[----:B------:R-:W-:Y:S02]  /*78b90*/  ISETP.LT.AND P2, PT, R159, c[0x0][0x178], !P1 ;  /* 0x00005e009f007a0c */ /* 0x000fe40004f41270 */
[----:B------:R-:W-:Y:S01]  /*78ba0*/  IADD3 R186, R123, 0xa1, RZ ;  /* 0x000000a17bba7810 */ /* 0x000fe20007ffe0ff */
[----:B------:R-:W-:-:S03]  /*78bb0*/  IMAD.WIDE R184, R0, 0x4, R182 ;  /* 0x0000000400b87825 */ /* 0x000fc600078e02b6 */
[----:B------:R-:W-:Y:S01]  /*78bc0*/  ISETP.GE.AND P5, PT, R186, c[0x0][0x17c], PT ;  /* 0x00005f00ba007a0c */ /* 0x000fe20003fa6270 */
[----:B------:R-:W-:-:S04]  /*78bd0*/  IMAD.WIDE R186, R0, 0x4, R180 ;  /* 0x0000000400ba7825 */ /* 0x000fc800078e02b4 */
[C---:B------:R-:W-:Y:S01]  /*78be0*/  IMAD.WIDE R188, R0.reuse, 0x4, R6 ;  /* 0x0000000400bc7825 */ /* 0x040fe200078e0206 */
[----:B------:R-:W-:Y:S01]  /*78bf0*/  ISETP.LT.AND P1, PT, R119, c[0x0][0x178], !P1 ;  /* 0x00005e0077007a0c */ /* 0x000fe20004f21270 */
[----:B--2---:R-:W-:Y:S04]  /*78c00*/  @P0 STG.E [R190.64], R3 ;  /* 0x00000003be000986 */ /* 0x004fe8000c101904 */
[----:B---3--:R-:W-:Y:S04]  /*78c10*/  @P6 STG.E [R184.64], R192 ;  /* 0x000000c0b8006986 */ /* 0x008fe8000c101904 */
[----:B------:R-:W-:Y:S04]  /*78c20*/  @P3 STG.E [R186.64], R251 ;  /* 0x000000fbba003986 */ /* 0x000fe8000c101904 */
[----:B----4-:R1:W-:Y:S04]  /*78c30*/  @P2 STG.E [R188.64], R194 ;  /* 0x000000c2bc002986 */ /* 0x0103e8000c101904 */
[----:B-1----:R-:W2:Y:S01]  /*78c40*/  LDL.LU R194, [R1+0xb54] ;  /* 0x000b540001c27983 */ /* 0x002ea20000300800 */
[----:B------:R-:W-:Y:S01]  /*78c50*/  IMAD.WIDE R190, R0, 0x4, R4 ;  /* 0x0000000400be7825 */ /* 0x000fe200078e0204 */
[----:B------:R-:W-:-:S02]  /*78c60*/  ISETP.LT.AND P2, PT, R227, c[0x0][0x178], !P4 ;  /* 0x00005e00e3007a0c */ /* 0x000fc40006741270 */
[----:B------:R-:W-:Y:S02]  /*78c70*/  ISETP.LT.AND P3, PT, R158, c[0x0][0x178], !P4 ;  /* 0x00005e009e007a0c */ /* 0x000fe40006761270 */
[----:B------:R1:W-:Y:S01]  /*78c80*/  @P1 STG.E [R190.64], R195 ;  /* 0x000000c3be001986 */ /* 0x0003e2000c101904 */
[----:B------:R-:W-:Y:S02]  /*78c90*/  ISETP.LT.AND P1, PT, R159, c[0x0][0x178], !P4 ;  /* 0x00005e009f007a0c */ /* 0x000fe40006721270 */
[----:B------:R-:W-:-:S05]  /*78ca0*/  IADD3 R3, R0, c[0x0][0x198], RZ ;  /* 0x0000660000037a10 */ /* 0x000fca0007ffe0ff */
[C---:B------:R-:W-:Y:S01]  /*78cb0*/  IMAD.WIDE R188, R3.reuse, 0x4, R182 ;  /* 0x0000000403bc7825 */ /* 0x040fe200078e02b6 */
[----:B-1----:R-:W3:Y:S03]  /*78cc0*/  LDL.LU R195, [R1+0x6a4] ;  /* 0x0006a40001c37983 */ /* 0x002ee60000300800 */
[----:B------:R-:W-:Y:S01]  /*78cd0*/  IMAD.WIDE R184, R3, 0x4, R180 ;  /* 0x0000000403b87825 */ /* 0x000fe200078e02b4 */
[----:B------:R-:W-:-:S03]  /*78ce0*/  IADD3 R0, R123, 0xa2, RZ ;  /* 0x000000a27b007810 */ /* 0x000fc60007ffe0ff */
[----:B------:R-:W-:Y:S01]  /*78cf0*/  IMAD.WIDE R186, R3, 0x4, R6 ;  /* 0x0000000403ba7825 */ /* 0x000fe200078e0206 */
[----:B------:R1:W-:Y:S01]  /*78d00*/  @P2 STG.E [R188.64], R250 ;  /* 0x000000fabc002986 */ /* 0x0003e2000c101904 */
[----:B------:R-:W-:Y:S02]  /*78d10*/  ISETP.LT.AND P4, PT, R119, c[0x0][0x178], !P4 ;  /* 0x00005e0077007a0c */ /* 0x000fe40006781270 */
[----:B------:R-:W-:Y:S01]  /*78d20*/  ISETP.LT.AND P6, PT, R227, c[0x0][0x178], !P5 ;  /* 0x00005e00e3007a0c */ /* 0x000fe20006fc1270 */
[----:B------:R4:W-:Y:S01]  /*78d30*/  @P3 STG.E [R184.64], R249 ;  /* 0x000000f9b8003986 */ /* 0x0009e2000c101904 */
[----:B------:R-:W-:-:S03]  /*78d40*/  ISETP.GE.AND P0, PT, R0, c[0x0][0x17c], PT ;  /* 0x00005f0000007a0c */ /* 0x000fc60003f06270 */
[----:B------:R-:W3:Y:S01]  /*78d50*/  LDL.LU R192, [R1+0xd40] ;  /* 0x000d400001c07983 */ /* 0x000ee20000300800 */
[----:B------:R-:W-:-:S03]  /*78d60*/  IADD3 R0, R3, c[0x0][0x198], RZ ;  /* 0x0000660003007a10 */ /* 0x000fc60007ffe0ff */
[----:B------:R4:W-:Y:S01]  /*78d70*/  @P1 STG.E [R186.64], R248 ;  /* 0x000000f8ba001986 */ /* 0x0009e2000c101904 */
[----:B------:R-:W-:-:S03]  /*78d80*/  ISETP.LT.AND P1, PT, R158, c[0x0][0x178], !P5 ;  /* 0x00005e009e007a0c */ /* 0x000fc60006f21270 */
[----:B------:R-:W3:Y:S01]  /*78d90*/  LDL.LU R251, [R1+0xc50] ;  /* 0x000c500001fb7983 */ /* 0x000ee20000300800 */
[----:B-1----:R-:W-:-:S03]  /*78da0*/  IMAD.WIDE R188, R3, 0x4, R4 ;  /* 0x0000000403bc7825 */ /* 0x002fc600078e0204 */
[----:B------:R-:W3:Y:S01]  /*78db0*/  LDL.LU R250, [R1+0x8a0] ;  /* 0x0008a00001fa7983 */ /* 0x000ee20000300800 */
[----:B----4-:R-:W-:-:S03]  /*78dc0*/  IMAD.WIDE R184, R0, 0x4, R182 ;  /* 0x0000000400b87825 */ /* 0x010fc600078e02b6 */
[----:B------:R-:W4:Y:S01]  /*78dd0*/  LDL.LU R249, [R1+0x670] ;  /* 0x0006700001f97983 */ /* 0x000f220000300800 */
[----:B------:R-:W-:-:S03]  /*78de0*/  IMAD.WIDE R186, R0, 0x4, R180 ;  /* 0x0000000400ba7825 */ /* 0x000fc600078e02b4 */
[----:B------:R-:W-:Y:S04]  /*78df0*/  @P4 STG.E [R188.64], R244 ;  /* 0x000000f4bc004986 */ /* 0x000fe8000c101904 */
[----:B------:R1:W-:Y:S04]  /*78e00*/  @P6 STG.E [R184.64], R193 ;  /* 0x000000c1b8006986 */ /* 0x0003e8000c101904 */
[----:B------:R-:W4:Y:S04]  /*78e10*/  LDL.LU R248, [R1+0xd44] ;  /* 0x000d440001f87983 */ /* 0x000f280000300800 */
[----:B-1----:R-:W4:Y:S04]  /*78e20*/  LDL.LU R193, [R1+0xc54] ;  /* 0x000c540001c17983 */ /* 0x002f280000300800 */
[----:B--2---:R1:W-:Y:S04]  /*78e30*/  @P1 STG.E [R186.64], R194 ;  /* 0x000000c2ba001986 */ /* 0x0043e8000c101904 */
[----:B-1----:R-:W2:Y:S01]  /*78e40*/  LDL.LU R194, [R1+0x8a4] ;  /* 0x0008a40001c27983 */ /* 0x002ea20000300800 */
[----:B------:R-:W-:-:S02]  /*78e50*/  ISETP.LT.AND P3, PT, R159, c[0x0][0x178], !P5 ;  /* 0x00005e009f007a0c */ /* 0x000fc40006f61270 */
[----:B------:R-:W-:Y:S02]  /*78e60*/  ISETP.LT.AND P5, PT, R119, c[0x0][0x178], !P5 ;  /* 0x00005e0077007a0c */ /* 0x000fe40006fa1270 */
[----:B------:R-:W-:Y:S01]  /*78e70*/  IADD3 R188, R123, 0xa3, RZ ;  /* 0x000000a37bbc7810 */ /* 0x000fe20007ffe0ff */
[----:B------:R-:W-:Y:S01]  /*78e80*/  IMAD.WIDE R184, R0, 0x4, R6 ;  /* 0x0000000400b87825 */ /* 0x000fe200078e0206 */
[----:B------:R-:W-:Y:S02]  /*78e90*/  ISETP.LT.AND P6, PT, R227, c[0x0][0x178], !P0 ;  /* 0x00005e00e3007a0c */ /* 0x000fe400047c1270 */
[----:B------:R-:W-:Y:S01]  /*78ea0*/  ISETP.GE.AND P2, PT, R188, c[0x0][0x17c], PT ;  /* 0x00005f00bc007a0c */ /* 0x000fe20003f46270 */
[----:B------:R-:W-:Y:S01]  /*78eb0*/  IMAD.WIDE R188, R0, 0x4, R4 ;  /* 0x0000000400bc7825 */ /* 0x000fe200078e0204 */
[----:B------:R-:W-:Y:S02]  /*78ec0*/  ISETP.LT.AND P4, PT, R158, c[0x0][0x178], !P0 ;  /* 0x00005e009e007a0c */ /* 0x000fe40004781270 */
[----:B------:R-:W-:Y:S01]  /*78ed0*/  IADD3 R3, R0, c[0x0][0x198], RZ ;  /* 0x0000660000037a10 */ /* 0x000fe20007ffe0ff */
[----:B---3--:R1:W-:Y:S04]  /*78ee0*/  @P3 STG.E [R184.64], R195 ;  /* 0x000000c3b8003986 */ /* 0x0083e8000c101904 */
[----:B------:R3:W-:Y:S01]  /*78ef0*/  @P5 STG.E [R188.64], R245 ;  /* 0x000000f5bc005986 */ /* 0x0007e2000c101904 */
[----:B------:R-:W-:Y:S01]  /*78f00*/  ISETP.LT.AND P5, PT, R159, c[0x0][0x178], !P0 ;  /* 0x00005e009f007a0c */ /* 0x000fe200047a1270 */
[----:B------:R-:W-:Y:S01]  /*78f10*/  IMAD.WIDE R186, R3, 0x4, R182 ;  /* 0x0000000403ba7825 */ /* 0x000fe200078e02b6 */
[----:B------:R-:W-:Y:S01]  /*78f20*/  ISETP.LT.AND P0, PT, R119, c[0x0][0x178], !P0 ;  /* 0x00005e0077007a0c */ /* 0x000fe20004701270 */
[----:B-1----:R-:W2:Y:S02]  /*78f30*/  LDL.LU R195, [R1+0x674] ;  /* 0x0006740001c37983 */ /* 0x002ea40000300800 */
[----:B------:R-:W-:Y:S01]  /*78f40*/  IMAD.WIDE R184, R3, 0x4, R180 ;  /* 0x0000000403b87825 */ /* 0x000fe200078e02b4 */
[----:B------:R-:W-:Y:S01]  /*78f50*/  ISETP.LT.AND P1, PT, R227, c[0x0][0x178], !P2 ;  /* 0x00005e00e3007a0c */ /* 0x000fe20005721270 */
[----:B------:R-:W2:Y:S01]  /*78f60*/  LDL.LU R244, [R1+0xce0] ;  /* 0x000ce00001f47983 */ /* 0x000ea20000300800 */
[----:B------:R-:W-:-:S03]  /*78f70*/  ISETP.LT.AND P3, PT, R158, c[0x0][0x178], !P2 ;  /* 0x00005e009e007a0c */ /* 0x000fc60005761270 */
[----:B------:R1:W-:Y:S01]  /*78f80*/  @P6 STG.E [R186.64], R192 ;  /* 0x000000c0ba006986 */ /* 0x0003e2000c101904 */
[----:B------:R-:W-:-:S03]  /*78f90*/  ISETP.LT.AND P6, PT, R159, c[0x0][0x178], !P2 ;  /* 0x00005e009f007a0c */ /* 0x000fc600057c1270 */
[----:B------:R-:W2:Y:S04]  /*78fa0*/  LDL.LU R190, [R1+0x980] ;  /* 0x0009800001be7983 */ /* 0x000ea80000300800 */
[----:B------:R4:W-:Y:S01]  /*78fb0*/  @P4 STG.E [R184.64], R251 ;  /* 0x000000fbb8004986 */ /* 0x0009e2000c101904 */
[----:B---3--:R-:W-:-:S03]  /*78fc0*/  IADD3 R188, R123, 0xa5, RZ ;  /* 0x000000a57bbc7810 */ /* 0x008fc60007ffe0ff */
[----:B------:R-:W3:Y:S01]  /*78fd0*/  LDL.LU R245, [R1+0xd70] ;  /* 0x000d700001f57983 */ /* 0x000ee20000300800 */
[----:B-1----:R-:W-:-:S04]  /*78fe0*/  IMAD.WIDE R186, R3, 0x4, R4 ;  /* 0x0000000403ba7825 */ /* 0x002fc800078e0204 */
[C---:B----4-:R-:W-:Y:S01]  /*78ff0*/  IMAD.WIDE R184, R3.reuse, 0x4, R6 ;  /* 0x0000000403b87825 */ /* 0x050fe200078e0206 */
[----:B------:R-:W-:-:S04]  /*79000*/  IADD3 R3, R3, c[0x0][0x198], RZ ;  /* 0x0000660003037a10 */ /* 0x000fc80007ffe0ff */
[----:B------:R1:W-:Y:S01]  /*79010*/  @P5 STG.E [R184.64], R250 ;  /* 0x000000fab8005986 */ /* 0x0003e2000c101904 */
[----:B------:R-:W-:Y:S01]  /*79020*/  ISETP.GE.AND P5, PT, R188, c[0x0][0x17c], PT ;  /* 0x00005f00bc007a0c */ /* 0x000fe20003fa6270 */
[C---:B------:R-:W-:Y:S02]  /*79030*/  IMAD.WIDE R188, R3.reuse, 0x4, R6 ;  /* 0x0000000403bc7825 */ /* 0x040fe400078e0206 */
[----:B------:R4:W-:Y:S02]  /*79040*/  @P0 STG.E [R186.64], R249 ;  /* 0x000000f9ba000986 */ /* 0x0009e4000c101904 */
[----:B-1----:R-:W-:-:S04]  /*79050*/  IMAD.WIDE R184, R3, 0x4, R182 ;  /* 0x0000000403b87825 */ /* 0x002fc800078e02b6 */
[----:B----4-:R-:W-:Y:S01]  /*79060*/  IMAD.WIDE R186, R3, 0x4, R180 ;  /* 0x0000000403ba7825 */ /* 0x010fe200078e02b4 */
[----:B------:R-:W-:Y:S04]  /*79070*/  @P1 STG.E [R184.64], R248 ;  /* 0x000000f8b8001986 */ /* 0x000fe8000c101904 */
[----:B------:R1:W-:Y:S04]  /*79080*/  @P3 STG.E [R186.64], R193 ;  /* 0x000000c1ba003986 */ /* 0x0003e8000c101904 */
[----:B-1----:R-:W4:Y:S04]  /*79090*/  LDL.LU R193, [R1+0x690] ;  /* 0x0006900001c17983 */ /* 0x002f280000300800 */
[----:B--2---:R1:W-:Y:S04]  /*790a0*/  @P6 STG.E [R188.64], R194 ;  /* 0x000000c2bc006986 */ /* 0x0043e8000c101904 */
[----:B-1----:R-:W2:Y:S04]  /*790b0*/  LDL.LU R194, [R1+0xd74] ;  /* 0x000d740001c27983 */ /* 0x002ea80000300800 */
[----:B------:R-:W2:Y:S04]  /*790c0*/  LDL.LU R191, [R1+0xce4] ;  /* 0x000ce40001bf7983 */ /* 0x000ea80000300800 */
[----:B------:R-:W2:Y:S01]  /*790d0*/  LDL.LU R248, [R1+0x984] ;  /* 0x0009840001f87983 */ /* 0x000ea20000300800 */
[----:B------:R-:W-:-:S02]  /*790e0*/  IADD3 R0, R123, 0xa4, RZ ;  /* 0x000000a47b007810 */ /* 0x000fc40007ffe0ff */
[----:B------:R-:W-:Y:S02]  /*790f0*/  ISETP.LT.AND P2, PT, R119, c[0x0][0x178], !P2 ;  /* 0x00005e0077007a0c */ /* 0x000fe40005741270 */
[----:B------:R-:W-:Y:S01]  /*79100*/  ISETP.GE.AND P4, PT, R0, c[0x0][0x17c], PT ;  /* 0x00005f0000007a0c */ /* 0x000fe20003f86270 */
[----:B------:R-:W-:-:S03]  /*79110*/  IMAD.WIDE R184, R3, 0x4, R4 ;  /* 0x0000000403b87825 */ /* 0x000fc600078e0204 */
[----:B------:R-:W-:Y:S02]  /*79120*/  ISETP.LT.AND P0, PT, R227, c[0x0][0x178], !P4 ;  /* 0x00005e00e3007a0c */ /* 0x000fe40006701270 */
[----:B------:R-:W-:Y:S02]  /*79130*/  IADD3 R0, R3, c[0x0][0x198], RZ ;  /* 0x0000660003007a10 */ /* 0x000fe40007ffe0ff */
[----:B------:R-:W-:-:S03]  /*79140*/  ISETP.LT.AND P1, PT, R158, c[0x0][0x178], !P4 ;  /* 0x00005e009e007a0c */ /* 0x000fc60006721270 */
[----:B------:R1:W-:Y:S01]  /*79150*/  @P2 STG.E [R184.64], R195 ;  /* 0x000000c3b8002986 */ /* 0x0003e2000c101904 */
[----:B------:R-:W-:Y:S01]  /*79160*/  ISETP.LT.AND P6, PT, R159, c[0x0][0x178], !P4 ;  /* 0x00005e009f007a0c */ /* 0x000fe200067c1270 */
[----:B------:R-:W-:Y:S01]  /*79170*/  IMAD.WIDE R186, R0, 0x4, R182 ;  /* 0x0000000400ba7825 */ /* 0x000fe200078e02b6 */
[C---:B------:R-:W-:Y:S02]  /*79180*/  IADD3 R188, R123.reuse, 0xa6, RZ ;  /* 0x000000a67bbc7810 */ /* 0x040fe40007ffe0ff */
[----:B------:R-:W-:Y:S01]  /*79190*/  IADD3 R3, R123, 0xa7, RZ ;  /* 0x000000a77b037810 */ /* 0x000fe20007ffe0ff */
[----:B-1----:R-:W2:Y:S01]  /*791a0*/  LDL.LU R195, [R1+0x694] ;  /* 0x0006940001c37983 */ /* 0x002ea20000300800 */
[----:B------:R-:W-:Y:S02]  /*791b0*/  ISETP.LT.AND P4, PT, R119, c[0x0][0x178], !P4 ;  /* 0x00005e0077007a0c */ /* 0x000fe40006781270 */
[----:B------:R-:W-:Y:S01]  /*791c0*/  ISETP.GE.AND P3, PT, R188, c[0x0][0x17c], PT ;  /* 0x00005f00bc007a0c */ /* 0x000fe20003f66270 */
[----:B------:R-:W2:Y:S01]  /*791d0*/  LDL.LU R192, [R1+0xda0] ;  /* 0x000da00001c07983 */ /* 0x000ea20000300800 */
[----:B------:R-:W-:-:S03]  /*791e0*/  IMAD.WIDE R188, R0, 0x4, R6 ;  /* 0x0000000400bc7825 */ /* 0x000fc600078e0206 */
[----:B---3--:R1:W-:Y:S01]  /*791f0*/  @P0 STG.E [R186.64], R245 ;  /* 0x000000f5ba000986 */ /* 0x0083e2000c101904 */
[----:B------:R-:W-:Y:S02]  /*79200*/  ISETP.LT.AND P0, PT, R227, c[0x0][0x178], !P5 ;  /* 0x00005e00e3007a0c */ /* 0x000fe40006f01270 */
[----:B------:R-:W-:Y:S01]  /*79210*/  ISETP.GE.AND P2, PT, R3, c[0x0][0x17c], PT ;  /* 0x00005f0003007a0c */ /* 0x000fe20003f46270 */
[----:B------:R-:W3:Y:S01]  /*79220*/  LDL.LU R251, [R1+0xd60] ;  /* 0x000d600001fb7983 */ /* 0x000ee20000300800 */
[C---:B------:R-:W-:Y:S01]  /*79230*/  IADD3 R3, R0.reuse, c[0x0][0x198], RZ ;  /* 0x0000660000037a10 */ /* 0x040fe20007ffe0ff */
[C---:B------:R-:W-:Y:S02]  /*79240*/  IMAD.WIDE R184, R0.reuse, 0x4, R4 ;  /* 0x0000000400b87825 */ /* 0x040fe400078e0204 */
[----:B------:R-:W3:Y:S02]  /*79250*/  LDL.LU R250, [R1+0xa50] ;  /* 0x000a500001fa7983 */ /* 0x000ee40000300800 */
[----:B-1----:R-:W-:-:S02]  /*79260*/  IMAD.WIDE R186, R0, 0x4, R180 ;  /* 0x0000000400ba7825 */ /* 0x002fc400078e02b4 */
[----:B------:R-:W3:Y:S04]  /*79270*/  LDL.LU R249, [R1+0x820] ;  /* 0x0008200001f97983 */ /* 0x000ee80000300800 */
[----:B------:R1:W-:Y:S01]  /*79280*/  @P1 STG.E [R186.64], R244 ;  /* 0x000000f4ba001986 */ /* 0x0003e2000c101904 */
[----:B------:R-:W-:-:S03]  /*79290*/  ISETP.LT.AND P1, PT, R158, c[0x0][0x178], !P5 ;  /* 0x00005e009e007a0c */ /* 0x000fc60006f21270 */
[----:B------:R-:W-:Y:S01]  /*792a0*/  @P6 STG.E [R188.64], R190 ;  /* 0x000000bebc006986 */ /* 0x000fe2000c101904 */
[----:B------:R-:W-:Y:S01]  /*792b0*/  ISETP.LT.AND P6, PT, R159, c[0x0][0x178], !P5 ;  /* 0x00005e009f007a0c */ /* 0x000fe20006fc1270 */
[C---:B-1----:R-:W-:Y:S02]  /*792c0*/  IMAD.WIDE R186, R3.reuse, 0x4, R182 ;  /* 0x0000000403ba7825 */ /* 0x042fe400078e02b6 */
[----:B----4-:R1:W-:Y:S04]  /*792d0*/  @P4 STG.E [R184.64], R193 ;  /* 0x000000c1b8004986 */ /* 0x0103e8000c101904 */
[----:B-1----:R-:W4:Y:S01]  /*792e0*/  LDL.LU R193, [R1+0xda4] ;  /* 0x000da40001c17983 */ /* 0x002f220000300800 */
[----:B------:R-:W-:-:S03]  /*792f0*/  IMAD.WIDE R184, R3, 0x4, R6 ;  /* 0x0000000403b87825 */ /* 0x000fc600078e0206 */
[----:B--2---:R1:W-:Y:S02]  /*79300*/  @P0 STG.E [R186.64], R194 ;  /* 0x000000c2ba000986 */ /* 0x0043e4000c101904 */
[----:B-1----:R-:W-:Y:S02]  /*79310*/  IMAD.WIDE R186, R3, 0x4, R180 ;  /* 0x0000000403ba7825 */ /* 0x002fe400078e02b4 */
[----:B------:R-:W2:Y:S04]  /*79320*/  LDL.LU R194, [R1+0xd64] ;  /* 0x000d640001c27983 */ /* 0x000ea80000300800 */
[----:B------:R-:W-:Y:S04]  /*79330*/  @P1 STG.E [R186.64], R191 ;  /* 0x000000bfba001986 */ /* 0x000fe8000c101904 */
[----:B------:R1:W-:Y:S04]  /*79340*/  @P6 STG.E [R184.64], R248 ;  /* 0x000000f8b8006986 */ /* 0x0003e8000c101904 */
[----:B-1----:R-:W2:Y:S01]  /*79350*/  LDL.LU R248, [R1+0xa54] ;  /* 0x000a540001f87983 */ /* 0x002ea20000300800 */
[----:B------:R-:W-:-:S02]  /*79360*/  ISETP.LT.AND P5, PT, R119, c[0x0][0x178], !P5 ;  /* 0x00005e0077007a0c */ /* 0x000fc40006fa1270 */
[----:B------:R-:W-:Y:S01]  /*79370*/  IADD3 R0, R123, 0xa8, RZ ;  /* 0x000000a87b007810 */ /* 0x000fe20007ffe0ff */
[----:B------:R-:W-:Y:S01]  /*79380*/  IMAD.WIDE R188, R3, 0x4, R4 ;  /* 0x0000000403bc7825 */ /* 0x000fe200078e0204 */
[----:B------:R-:W-:Y:S02]  /*79390*/  ISETP.LT.AND P4, PT, R227, c[0x0][0x178], !P3 ;  /* 0x00005e00e3007a0c */ /* 0x000fe40005f81270 */
[----:B------:R-:W-:Y:S02]  /*793a0*/  ISETP.GE.AND P0, PT, R0, c[0x0][0x17c], PT ;  /* 0x00005f0000007a0c */ /* 0x000fe40003f06270 */
[----:B------:R-:W-:Y:S02]  /*793b0*/  IADD3 R0, R3, c[0x0][0x198], RZ ;  /* 0x0000660003007a10 */ /* 0x000fe40007ffe0ff */
[----:B------:R-:W-:-:S03]  /*793c0*/  ISETP.LT.AND P1, PT, R158, c[0x0][0x178], !P3 ;  /* 0x00005e009e007a0c */ /* 0x000fc60005f21270 */
[----:B------:R1:W-:Y:S01]  /*793d0*/  @P5 STG.E [R188.64], R195 ;  /* 0x000000c3bc005986 */ /* 0x0003e2000c101904 */
[----:B------:R-:W-:Y:S01]  /*793e0*/  ISETP.LT.AND P5, PT, R159, c[0x0][0x178], !P3 ;  /* 0x00005e009f007a0c */ /* 0x000fe20005fa1270 */
[C---:B------:R-:W-:Y:S01]  /*793f0*/  IMAD.WIDE R186, R0.reuse, 0x4, R182 ;  /* 0x0000000400ba7825 */ /* 0x040fe200078e02b6 */
[----:B------:R-:W-:Y:S02]  /*79400*/  ISETP.LT.AND P3, PT, R119, c[0x0][0x178], !P3 ;  /* 0x00005e0077007a0c */ /* 0x000fe40005f61270 */
[----:B------:R-:W-:Y:S02]  /*79410*/  ISETP.LT.AND P6, PT, R227, c[0x0][0x178], !P2 ;  /* 0x00005e00e3007a0c */ /* 0x000fe400057c1270 */
[----:B------:R3:W-:Y:S01]  /*79420*/  @P4 STG.E [R186.64], R192 ;  /* 0x000000c0ba004986 */ /* 0x0007e2000c101904 */
[----:B------:R-:W-:Y:S01]  /*79430*/  IMAD.WIDE R184, R0, 0x4, R6 ;  /* 0x0000000400b87825 */ /* 0x000fe200078e0206 */
[----:B------:R-:W-:-:S03]  /*79440*/  ISETP.LT.AND P4, PT, R158, c[0x0][0x178], !P2 ;  /* 0x00005e009e007a0c */ /* 0x000fc60005781270 */
[C---:B-1----:R-:W-:Y:S01]  /*79450*/  IMAD.WIDE R188, R0.reuse, 0x4, R4 ;  /* 0x0000000400bc7825 */ /* 0x042fe200078e0204 */
[C---:B------:R-:W-:Y:S01]  /*79460*/  IADD3 R3, R0.reuse, c[0x0][0x198], RZ ;  /* 0x0000660000037a10 */ /* 0x040fe20007ffe0ff */
[----:B------:R-:W2:Y:S02]  /*79470*/  LDL.LU R195, [R1+0x824] ;  /* 0x0008240001c37983 */ /* 0x000ea40000300800 */
[----:B---3--:R-:W-:-:S05]  /*79480*/  IMAD.WIDE R186, R0, 0x4, R180 ;  /* 0x0000000400ba7825 */ /* 0x008fca00078e02b4 */
[----:B------:R1:W-:Y:S04]  /*79490*/  @P1 STG.E [R186.64], R251 ;  /* 0x000000fbba001986 */ /* 0x0003e8000c101904 */
[----:B------:R3:W-:Y:S04]  /*794a0*/  @P5 STG.E [R184.64], R250 ;  /* 0x000000fab8005986 */ /* 0x0007e8000c101904 */
[----:B------:R-:W-:Y:S01]  /*794b0*/  @P3 STG.E [R188.64], R249 ;  /* 0x000000f9bc003986 */ /* 0x000fe2000c101904 */
[----:B------:R-:W-:Y:S01]  /*794c0*/  ISETP.LT.AND P3, PT, R159, c[0x0][0x178], !P2 ;  /* 0x00005e009f007a0c */ /* 0x000fe20005761270 */
[----:B-1----:R-:W-:-:S02]  /*794d0*/  IMAD.WIDE R186, R3, 0x4, R182 ;  /* 0x0000000403ba7825 */ /* 0x002fc400078e02b6 */
[----:B------:R-:W2:Y:S02]  /*794e0*/  LDL.LU R251, [R1+0xe04] ;  /* 0x000e040001fb7983 */ /* 0x000ea40000300800 */
[C---:B---3--:R-:W-:Y:S02]  /*794f0*/  IMAD.WIDE R184, R3.reuse, 0x4, R180 ;  /* 0x0000000403b87825 */ /* 0x048fe400078e02b4 */
[----:B----4-:R1:W-:Y:S01]  /*79500*/  @P6 STG.E [R186.64], R193 ;  /* 0x000000c1ba006986 */ /* 0x0103e2000c101904 */
[----:B------:R-:W-:Y:S02]  /*79510*/  IADD3 R0, R3, c[0x0][0x198], RZ ;  /* 0x0000660003007a10 */ /* 0x000fe40007ffe0ff */
[----:B------:R-:W-:Y:S01]  /*79520*/  IADD3 R192, R123, 0xaa, RZ ;  /* 0x000000aa7bc07810 */ /* 0x000fe20007ffe0ff */
[----:B-1----:R-:W3:Y:S01]  /*79530*/  LDL.LU R193, [R1+0xd84] ;  /* 0x000d840001c17983 */ /* 0x002ee20000300800 */
[----:B------:R-:W-:-:S03]  /*79540*/  IMAD.WIDE R186, R3, 0x4, R4 ;  /* 0x0000000403ba7825 */ /* 0x000fc600078e0204 */
[----:B--2---:R1:W-:Y:S02]  /*79550*/  @P4 STG.E [R184.64], R194 ;  /* 0x000000c2b8004986 */ /* 0x0043e4000c101904 */
[----:B-1----:R-:W-:Y:S02]  /*79560*/  IMAD.WIDE R184, R3, 0x4, R6 ;  /* 0x0000000403b87825 */ /* 0x002fe400078e0206 */
[----:B------:R-:W2:Y:S04]  /*79570*/  LDL.LU R194, [R1+0xb14] ;  /* 0x000b140001c27983 */ /* 0x000ea80000300800 */
[----:B------:R-:W4:Y:S04]  /*79580*/  LDL.LU R3, [R1+0xd80] ;  /* 0x000d800001037983 */ /* 0x000f280000300800 */
[----:B------:R1:W-:Y:S01]  /*79590*/  @P3 STG.E [R184.64], R248 ;  /* 0x000000f8b8003986 */ /* 0x0003e2000c101904 */
[----:B------:R-:W-:-:S03]  /*795a0*/  ISETP.GE.AND P3, PT, R192, c[0x0][0x17c], PT ;  /* 0x00005f00c0007a0c */ /* 0x000fc60003f66270 */
[----:B-1----:R-:W2:Y:S04]  /*795b0*/  LDL.LU R185, [R1+0xe00] ;  /* 0x000e000001b97983 */ /* 0x002ea80000300800 */
[----:B------:R-:W3:Y:S01]  /*795c0*/  LDL.LU R192, [R1+0xb10] ;  /* 0x000b100001c07983 */ /* 0x000ee20000300800 */
        /* <DEDUP_REMOVED lines=14> */
[----:B------:R-:W3:Y:S04]  /*796b0*/  LDL.LU R248, [R1+0xe34] ;  /* 0x000e340001f87983 */ /* 0x000ee80000300800 */
[----:B--2---:R1:W-:Y:S04]  /*796c0*/  @P6 STG.E [R188.64], R185 ;  /* 0x000000b9bc006986 */ /* 0x0043e8000c101904 */
[----:B----4-:R2:W-:Y:S01]  /*796d0*/  @P5 STG.E [R190.64], R3 ;  /* 0x00000003be005986 */ /* 0x0105e2000c101904 */
        /* <DEDUP_REMOVED lines=8> */
[----:B------:R-:W-:Y:S01]  /*79760*/  ISETP.LT.AND P2, PT, R159, c[0x0][0x178], !P1 ;  /* 0x00005e009f007a0c */ /* 0x000fe20004f41270 */
[----:B------:R-:W-:Y:S01]  /*79770*/  IMAD.WIDE R186, R3, 0x4, R182 ;  /* 0x0000000403ba7825 */ /* 0x000fe200078e02b6 */
[----:B------:R-:W-:-:S03]  /*79780*/  ISETP.LT.AND P4, PT, R119, c[0x0][0x178], !P1 ;  /* 0x00005e0077007a0c */ /* 0x000fc60004f81270 */
[----:B------:R-:W-:-:S04]  /*79790*/  IMAD.WIDE R188, R3, 0x4, R180 ;  /* 0x0000000403bc7825 */ /* 0x000fc800078e02b4 */
[----:B------:R-:W-:Y:S01]  /*797a0*/  IMAD.WIDE R190, R3, 0x4, R6 ;  /* 0x0000000403be7825 */ /* 0x000fe200078e0206 */
[----:B------:R-:W-:Y:S01]  /*797b0*/  IADD3 R192, R123, 0xab, RZ ;  /* 0x000000ab7bc07810 */ /* 0x000fe20007ffe0ff */
[----:B--2---:R1:W-:Y:S04]  /*797c0*/  @P0 STG.E [R184.64], R0 ;  /* 0x00000000b8000986 */ /* 0x0043e8000c101904 */
[----:B------:R-:W-:Y:S04]  /*797d0*/  @P6 STG.E [R186.64], R251 ;  /* 0x000000fbba006986 */ /* 0x000fe8000c101904 */
[----:B------:R-:W-:Y:S04]  /*797e0*/  @P5 STG.E [R188.64], R193 ;  /* 0x000000c1bc005986 */ /* 0x000fe8000c101904 */
[----:B------:R2:W-:Y:S01]  /*797f0*/  @P2 STG.E [R190.64], R194 ;  /* 0x000000c2be002986 */ /* 0x0005e2000c101904 */
[----:B-1----:R-:W-:-:S05]  /*79800*/  IMAD.WIDE R184, R3, 0x4, R4 ;  /* 0x0000000403b87825 */ /* 0x002fca00078e0204 */
[----:B------:R1:W-:Y:S04]  /*79810*/  @P4 STG.E [R184.64], R195 ;  /* 0x000000c3b8004986 */ /* 0x0003e8000c101904 */
[----:B--2---:R-:W2:Y:S04]  /*79820*/  LDL.LU R194, [R1+0xdf4] ;  /* 0x000df40001c27983 */ /* 0x004ea80000300800 */
[----:B-1----:R-:W3:Y:S01]  /*79830*/  LDL.LU R195, [R1+0xba4] ;  /* 0x000ba40001c37983 */ /* 0x002ee20000300800 */
[----:B------:R-:W-:Y:S02]  /*79840*/  ISETP.LT.AND P5, PT, R227, c[0x0][0x178], !P3 ;  /* 0x00005e00e3007a0c */ /* 0x000fe40005fa1270 */
[----:B------:R-:W-:Y:S01]  /*79850*/  ISETP.LT.AND P0, PT, R158, c[0x0][0x178], !P3 ;  /* 0x00005e009e007a0c */ /* 0x000fe20005f01270 */
[----:B------:R-:W4:Y:S01]  /*79860*/  LDL.LU R193, [R1+0x9e4] ;  /* 0x0009e40001c17983 */ /* 0x000f220000300800 */
[----:B------:R-:W-:-:S02]  /*79870*/  ISETP.LT.AND P6, PT, R159, c[0x0][0x178], !P3 ;  /* 0x00005e009f007a0c */ /* 0x000fc40005fc1270 */
[----:B------:R-:W-:Y:S02]  /*79880*/  IADD3 R3, R3, c[0x0][0x198], RZ ;  /* 0x0000660003037a10 */ /* 0x000fe40007ffe0ff */
[----:B------:R-:W-:Y:S02]  /*79890*/  ISETP.LT.AND P3, PT, R119, c[0x0][0x178], !P3 ;  /* 0x00005e0077007a0c */ /* 0x000fe40005f61270 */
[----:B------:R-:W-:Y:S01]  /*798a0*/  ISETP.GE.AND P1, PT, R192, c[0x0][0x17c], PT ;  /* 0x00005f00c0007a0c */ /* 0x000fe20003f26270 */
[----:B------:R-:W-:Y:S01]  /*798b0*/  IMAD.WIDE R190, R3, 0x4, R182 ;  /* 0x0000000403be7825 */ /* 0x000fe200078e02b6 */
[----:B------:R-:W-:Y:S01]  /*798c0*/  IADD3 R0, R123, 0xac, RZ ;  /* 0x000000ac7b007810 */ /* 0x000fe20007ffe0ff */
[----:B------:R-:W4:Y:S01]  /*798d0*/  LDL.LU R192, [R1+0xe50] ;  /* 0x000e500001c07983 */ /* 0x000f220000300800 */
[----:B------:R-:W-:Y:S01]  /*798e0*/  ISETP.LT.AND P4, PT, R227, c[0x0][0x178], !P1 ;  /* 0x00005e00e3007a0c */ /* 0x000fe20004f81270 */
[----:B------:R-:W-:Y:S01]  /*798f0*/  IMAD.WIDE R188, R3, 0x4, R180 ;  /* 0x0000000403bc7825 */ /* 0x000fe200078e02b4 */
[----:B------:R-:W-:-:S03]  /*79900*/  ISETP.GE.AND P2, PT, R0, c[0x0][0x17c], PT ;  /* 0x00005f0000007a0c */ /* 0x000fc60003f46270 */
[C---:B------:R-:W-:Y:S01]  /*79910*/  IMAD.WIDE R186, R3.reuse, 0x4, R6 ;  /* 0x0000000403ba7825 */ /* 0x040fe200078e0206 */
[C---:B------:R-:W-:Y:S01]  /*79920*/  IADD3 R0, R3.reuse, c[0x0][0x198], RZ ;  /* 0x0000660003007a10 */ /* 0x040fe20007ffe0ff */
[----:B------:R1:W-:Y:S02]  /*79930*/  @P5 STG.E [R190.64], R245 ;  /* 0x000000f5be005986 */ /* 0x0003e4000c101904 */
[----:B------:R-:W-:Y:S02]  /*79940*/  IMAD.WIDE R184, R3, 0x4, R4 ;  /* 0x0000000403b87825 */ /* 0x000fe400078e0204 */
[----:B------:R-:W-:Y:S04]  /*79950*/  @P0 STG.E [R188.64], R244 ;  /* 0x000000f4bc000986 */ /* 0x000fe8000c101904 */
[----:B------:R1:W-:Y:S04]  /*79960*/  @P6 STG.E [R186.64], R250 ;  /* 0x000000faba006986 */ /* 0x0003e8000c101904 */
[----:B------:R-:W4:Y:S01]  /*79970*/  LDL.LU R251, [R1+0xe20] ;  /* 0x000e200001fb7983 */ /* 0x000f220000300800 */
[----:B-1----:R-:W-:-:S03]  /*79980*/  IMAD.WIDE R190, R0, 0x4, R182 ;  /* 0x0000000400be7825 */ /* 0x002fc600078e02b6 */
[----:B------:R1:W-:Y:S01]  /*79990*/  @P3 STG.E [R184.64], R249 ;  /* 0x000000f9b8003986 */ /* 0x0003e2000c101904 */
[----:B------:R-:W-:-:S03]  /*799a0*/  ISETP.LT.AND P3, PT, R158, c[0x0][0x178], !P1 ;  /* 0x00005e009e007a0c */ /* 0x000fc60004f61270 */
[----:B------:R1:W-:Y:S01]  /*799b0*/  @P4 STG.E [R190.64], R248 ;  /* 0x000000f8be004986 */ /* 0x0003e2000c101904 */
[----:B------:R-:W-:Y:S01]  /*799c0*/  ISETP.LT.AND P4, PT, R159, c[0x0][0x178], !P1 ;  /* 0x00005e009f007a0c */ /* 0x000fe20004f81270 */
[----:B------:R-:W-:Y:S02]  /*799d0*/  IMAD.WIDE R186, R0, 0x4, R180 ;  /* 0x0000000400ba7825 */ /* 0x000fe400078e02b4 */
[----:B------:R-:W4:Y:S04]  /*799e0*/  LDL.LU R250, [R1+0xd90] ;  /* 0x000d900001fa7983 */ /* 0x000f280000300800 */
[----:B-1----:R-:W4:Y:S01]  /*799f0*/  LDL.LU R249, [R1+0xac0] ;  /* 0x000ac00001f97983 */ /* 0x002f220000300800 */
[----:B------:R-:W-:Y:S02]  /*79a00*/  IADD3 R184, R123, 0xad, RZ ;  /* 0x000000ad7bb87810 */ /* 0x000fe40007ffe0ff */
[----:B------:R-:W-:Y:S01]  /*79a10*/  ISETP.LT.AND P0, PT, R119, c[0x0][0x178], !P1 ;  /* 0x00005e0077007a0c */ /* 0x000fe20004f01270 */
[----:B------:R-:W4:Y:S01]  /*79a20*/  LDL.LU R248, [R1+0xe54] ;  /* 0x000e540001f87983 */ /* 0x000f220000300800 */
[----:B------:R-:W-:Y:S01]  /*79a30*/  ISETP.GE.AND P1, PT, R184, c[0x0][0x17c], PT ;  /* 0x00005f00b8007a0c */ /* 0x000fe20003f26270 */
[----:B------:R-:W-:-:S02]  /*79a40*/  IMAD.WIDE R184, R0, 0x4, R6 ;  /* 0x0000000400b87825 */ /* 0x000fc400078e0206 */
[----:B--2---:R1:W-:Y:S04]  /*79a50*/  @P3 STG.E [R186.64], R194 ;  /* 0x000000c2ba003986 */ /* 0x0043e8000c101904 */
[----:B---3--:R2:W-:Y:S04]  /*79a60*/  @P4 STG.E [R184.64], R195 ;  /* 0x000000c3b8004986 */ /* 0x0085e8000c101904 */
[----:B-1----:R-:W3:Y:S04]  /*79a70*/  LDL.LU R194, [R1+0xe24] ;  /* 0x000e240001c27983 */ /* 0x002ee80000300800 */
[----:B--2---:R-:W2:Y:S01]  /*79a80*/  LDL.LU R195, [R1+0xd94] ;  /* 0x000d940001c37983 */ /* 0x004ea20000300800 */
[----:B------:R-:W-:-:S02]  /*79a90*/  ISETP.LT.AND P6, PT, R227, c[0x0][0x178], !P2 ;  /* 0x00005e00e3007a0c */ /* 0x000fc400057c1270 */
[----:B------:R-:W-:Y:S02]  /*79aa0*/  ISETP.LT.AND P5, PT, R158, c[0x0][0x178], !P2 ;  /* 0x00005e009e007a0c */ /* 0x000fe400057a1270 */
[C---:B------:R-:W-:Y:S01]  /*79ab0*/  IADD3 R3, R0.reuse, c[0x0][0x198], RZ ;  /* 0x0000660000037a10 */ /* 0x040fe20007ffe0ff */
[----:B------:R-:W-:Y:S01]  /*79ac0*/  IMAD.WIDE R190, R0, 0x4, R4 ;  /* 0x0000000400be7825 */ /* 0x000fe200078e0204 */
[----:B------:R-:W-:-:S03]  /*79ad0*/  ISETP.LT.AND P3, PT, R159, c[0x0][0x178], !P2 ;  /* 0x00005e009f007a0c */ /* 0x000fc60005761270 */
[----:B------:R-:W-:Y:S01]  /*79ae0*/  IMAD.WIDE R188, R3, 0x4, R182 ;  /* 0x0000000403bc7825 */ /* 0x000fe200078e02b6 */
[----:B------:R-:W-:-:S03]  /*79af0*/  ISETP.LT.AND P2, PT, R119, c[0x0][0x178], !P2 ;  /* 0x00005e0077007a0c */ /* 0x000fc60005741270 */
[----:B------:R-:W-:Y:S01]  /*79b00*/  IMAD.WIDE R186, R3, 0x4, R180 ;  /* 0x0000000403ba7825 */ /* 0x000fe200078e02b4 */
[----:B----4-:R1:W-:Y:S01]  /*79b10*/  @P0 STG.E [R190.64], R193 ;  /* 0x000000c1be000986 */ /* 0x0103e2000c101904 */
[----:B------:R-:W-:-:S03]  /*79b20*/  ISETP.LT.AND P0, PT, R158, c[0x0][0x178], !P1 ;  /* 0x00005e009e007a0c */ /* 0x000fc60004f01270 */
[----:B------:R-:W-:Y:S01]  /*79b30*/  @P6 STG.E [R188.64], R192 ;  /* 0x000000c0bc006986 */ /* 0x000fe2000c101904 */
[----:B------:R-:W-:-:S03]  /*79b40*/  IMAD.WIDE R184, R3, 0x4, R6 ;  /* 0x0000000403b87825 */ /* 0x000fc600078e0206 */
[----:B------:R4:W-:Y:S01]  /*79b50*/  @P5 STG.E [R186.64], R251 ;  /* 0x000000fbba005986 */ /* 0x0009e2000c101904 */
[----:B------:R-:W-:-:S03]  /*79b60*/  ISETP.LT.AND P5, PT, R227, c[0x0][0x178], !P1 ;  /* 0x00005e00e3007a0c */ /* 0x000fc60004fa1270 */
[----:B-1----:R-:W2:Y:S01]  /*79b70*/  LDL.LU R193, [R1+0xac4] ;  /* 0x000ac40001c17983 */ /* 0x002ea20000300800 */
[----:B------:R-:W-:-:S03]  /*79b80*/  IADD3 R0, R3, c[0x0][0x198], RZ ;  /* 0x0000660003007a10 */ /* 0x000fc60007ffe0ff */
[----:B------:R-:W2:Y:S04]  /*79b90*/  LDL.LU R245, [R1+0xe70] ;  /* 0x000e700001f57983 */ /* 0x000ea80000300800 */
[----:B------:R-:W2:Y:S01]  /*79ba0*/  LDL.LU R244, [R1+0xe40] ;  /* 0x000e400001f47983 */ /* 0x000ea20000300800 */
[----:B----4-:R-:W-:Y:S01]  /*79bb0*/  IMAD.WIDE R186, R3, 0x4, R4 ;  /* 0x0000000403ba7825 */ /* 0x010fe200078e0204 */
[----:B------:R-:W-:Y:S02]  /*79bc0*/  ISETP.LT.AND P4, PT, R159, c[0x0][0x178], !P1 ;  /* 0x00005e009f007a0c */ /* 0x000fe40004f81270 */
[----:B------:R-:W-:Y:S01]  /*79bd0*/  @P3 STG.E [R184.64], R250 ;  /* 0x000000fab8003986 */ /* 0x000fe2000c101904 */
[----:B------:R-:W-:-:S03]  /*79be0*/  IMAD.WIDE R188, R0, 0x4, R182 ;  /* 0x0000000400bc7825 */ /* 0x000fc600078e02b6 */
[----:B------:R1:W-:Y:S04]  /*79bf0*/  @P2 STG.E [R186.64], R249 ;  /* 0x000000f9ba002986 */ /* 0x0003e8000c101904 */
[----:B------:R-:W4:Y:S04]  /*79c00*/  LDL.LU R251, [R1+0xe10] ;  /* 0x000e100001fb7983 */ /* 0x000f280000300800 */
[----:B------:R-:W-:Y:S01]  /*79c10*/  @P5 STG.E [R188.64], R248 ;  /* 0x000000f8bc005986 */ /* 0x000fe2000c101904 */
[----:B-1----:R-:W-:-:S04]  /*79c20*/  IMAD.WIDE R186, R0, 0x4, R180 ;  /* 0x0000000400ba7825 */ /* 0x002fc800078e02b4 */
[----:B------:R-:W-:Y:S01]  /*79c30*/  IMAD.WIDE R184, R0, 0x4, R6 ;  /* 0x0000000400b87825 */ /* 0x000fe200078e0206 */
[----:B---3--:R1:W-:Y:S04]  /*79c40*/  @P0 STG.E [R186.64], R194 ;  /* 0x000000c2ba000986 */ /* 0x0083e8000c101904 */
[----:B--2---:R2:W-:Y:S04]  /*79c50*/  @P4 STG.E [R184.64], R195 ;  /* 0x000000c3b8004986 */ /* 0x0045e8000c101904 */
[----:B-1----:R-:W3:Y:S04]  /*79c60*/  LDL.LU R194, [R1+0xe74] ;  /* 0x000e740001c27983 */ /* 0x002ee80000300800 */
[----:B------:R-:W3:Y:S04]  /*79c70*/  LDL.LU R248, [R1+0xe44] ;  /* 0x000e440001f87983 */ /* 0x000ee80000300800 */
[----:B--2---:R-:W2:Y:S01]  /*79c80*/  LDL.LU R195, [R1+0xe14] ;  /* 0x000e140001c37983 */ /* 0x004ea20000300800 */
[----:B------:R-:W-:-:S02]  /*79c90*/  IADD3 R190, R123, 0xae, RZ ;  /* 0x000000ae7bbe7810 */ /* 0x000fc40007ffe0ff */
[----:B------:R-:W-:Y:S02]  /*79ca0*/  ISETP.LT.AND P1, PT, R119, c[0x0][0x178], !P1 ;  /* 0x00005e0077007a0c */ /* 0x000fe40004f21270 */
[C---:B------:R-:W-:Y:S01]  /*79cb0*/  IADD3 R3, R0.reuse, c[0x0][0x198], RZ ;  /* 0x0000660000037a10 */ /* 0x040fe20007ffe0ff */
[----:B------:R-:W-:Y:S01]  /*79cc0*/  IMAD.WIDE R184, R0, 0x4, R4 ;  /* 0x0000000400b87825 */ /* 0x000fe200078e0204 */
[----:B------:R-:W-:Y:S01]  /*79cd0*/  ISETP.GE.AND P6, PT, R190, c[0x0][0x17c], PT ;  /* 0x00005f00be007a0c */ /* 0x000fe20003fc6270 */
[----:B------:R-:W2:Y:S03]  /*79ce0*/  LDL.LU R250, [R1+0xd38] ;  /* 0x000d380001fa7983 */ /* 0x000ea60000300800 */
[----:B------:R-:W-:Y:S01]  /*79cf0*/  ISETP.LT.AND P2, PT, R227, c[0x0][0x178], !P6 ;  /* 0x00005e00e3007a0c */ /* 0x000fe20007741270 */
[----:B------:R-:W-:Y:S01]  /*79d00*/  IMAD.WIDE R186, R3, 0x4, R182 ;  /* 0x0000000403ba7825 */ /* 0x000fe200078e02b6 */
[----:B------:R-:W-:Y:S01]  /*79d10*/  ISETP.LT.AND P5, PT, R158, c[0x0][0x178], !P6 ;  /* 0x00005e009e007a0c */ /* 0x000fe200077a1270 */
[----:B------:R-:W2:Y:S01]  /*79d20*/  LDL.LU R249, [R1+0xb58] ;  /* 0x000b580001f97983 */ /* 0x000ea20000300800 */
[----:B------:R-:W-:Y:S01]  /*79d30*/  IADD3 R191, R123, 0xaf, RZ ;  /* 0x000000af7bbf7810 */ /* 0x000fe20007ffe0ff */
[----:B------:R-:W-:Y:S01]  /*79d40*/  IMAD.WIDE R188, R3, 0x4, R180 ;  /* 0x0000000403bc7825 */ /* 0x000fe200078e02b4 */
[----:B------:R-:W-:Y:S01]  /*79d50*/  ISETP.LT.AND P4, PT, R159, c[0x0][0x178], !P6 ;  /* 0x00005e009f007a0c */ /* 0x000fe20007781270 */
[----:B------:R1:W-:Y:S01]  /*79d60*/  @P1 STG.E [R184.64], R193 ;  /* 0x000000c1b8001986 */ /* 0x0003e2000c101904 */
[----:B------:R-:W-:-:S02]  /*79d70*/  ISETP.GE.AND P3, PT, R191, c[0x0][0x17c], PT ;  /* 0x00005f00bf007a0c */ /* 0x000fc40003f66270 */
[----:B------:R-:W-:-:S03]  /*79d80*/  ISETP.LT.AND P6, PT, R119, c[0x0][0x178], !P6 ;  /* 0x00005e0077007a0c */ /* 0x000fc600077c1270 */
[----:B------:R4:W-:Y:S01]  /*79d90*/  @P2 STG.E [R186.64], R245 ;  /* 0x000000f5ba002986 */ /* 0x0009e2000c101904 */
[----:B------:R-:W-:-:S03]  /*79da0*/  ISETP.LT.AND P1, PT, R158, c[0x0][0x178], !P3 ;  /* 0x00005e009e007a0c */ /* 0x000fc60005f21270 */
[----:B------:R4:W-:Y:S01]  /*79db0*/  @P5 STG.E [R188.64], R244 ;  /* 0x000000f4bc005986 */ /* 0x0009e2000c101904 */
[----:B------:R-:W-:Y:S01]  /*79dc0*/  ISETP.LT.AND P5, PT, R227, c[0x0][0x178], !P3 ;  /* 0x00005e00e3007a0c */ /* 0x000fe20005fa1270 */
[----:B-1----:R-:W-:Y:S01]  /*79dd0*/  IMAD.WIDE R184, R3, 0x4, R6 ;  /* 0x0000000403b87825 */ /* 0x002fe200078e0206 */
[----:B------:R-:W-:Y:S01]  /*79de0*/  ISETP.LT.AND P2, PT, R159, c[0x0][0x178], !P3 ;  /* 0x00005e009f007a0c */ /* 0x000fe20005f41270 */
[----:B------:R-:W2:Y:S02]  /*79df0*/  LDL.LU R193, [R1+0x6a8] ;  /* 0x0006a80001c17983 */ /* 0x000ea40000300800 */
[C---:B----4-:R-:W-:Y:S01]  /*79e00*/  IMAD.WIDE R186, R3.reuse, 0x4, R4 ;  /* 0x0000000403ba7825 */ /* 0x050fe200078e0204 */
[----:B------:R-:W-:Y:S01]  /*79e10*/  IADD3 R3, R3, c[0x0][0x198], RZ ;  /* 0x0000660003037a10 */ /* 0x000fe20007ffe0ff */
[----:B------:R1:W-:Y:S04]  /*79e20*/  @P4 STG.E [R184.64], R251 ;  /* 0x000000fbb8004986 */ /* 0x0003e8000c101904 */
[C---:B------:R-:W-:Y:S01]  /*79e30*/  IMAD.WIDE R188, R3.reuse, 0x4, R182 ;  /* 0x0000000403bc7825 */ /* 0x040fe200078e02b6 */
[----:B------:R4:W-:Y:S03]  /*79e40*/  @P6 STG.E [R186.64], R246 ;  /* 0x000000f6ba006986 */ /* 0x0009e6000c101904 */
[C---:B-1----:R-:W-:Y:S01]  /*79e50*/  IMAD.WIDE R184, R3.reuse, 0x4, R180 ;  /* 0x0000000403b87825 */ /* 0x042fe200078e02b4 */
[----:B----4-:R-:W2:Y:S03]  /*79e60*/  LDL.LU R246, [R1+0x2194] ;  /* 0x0021940001f67983 */ /* 0x010ea60000300800 */
[----:B------:R-:W-:Y:S01]  /*79e70*/  IMAD.WIDE R186, R3, 0x4, R6 ;  /* 0x0000000403ba7825 */ /* 0x000fe200078e0206 */
[----:B---3--:R1:W-:Y:S04]  /*79e80*/  @P5 STG.E [R188.64], R194 ;  /* 0x000000c2bc005986 */ /* 0x0083e8000c101904 */
[----:B------:R3:W-:Y:S04]  /*79e90*/  @P1 STG.E [R184.64], R248 ;  /* 0x000000f8b8001986 */ /* 0x0007e8000c101904 */
[----:B-1----:R-:W4:Y:S04]  /*79ea0*/  LDL.LU R194, [R1+0xd3c] ;  /* 0x000d3c0001c27983 */ /* 0x002f280000300800 */
[----:B---3--:R-:W3:Y:S04]  /*79eb0*/  LDL.LU R248, [R1+0xb5c] ;  /* 0x000b5c0001f87983 */ /* 0x008ee80000300800 */
[----:B--2---:R1:W-:Y:S04]  /*79ec0*/  @P2 STG.E [R186.64], R195 ;  /* 0x000000c3ba002986 */ /* 0x0043e8000c101904 */
[----:B-1----:R-:W2:Y:S01]  /*79ed0*/  LDL.LU R195, [R1+0x6ac] ;  /* 0x0006ac0001c37983 */ /* 0x002ea20000300800 */
[----:B------:R-:W-:-:S02]  /*79ee0*/  IADD3 R190, R123, 0xb0, RZ ;  /* 0x000000b07bbe7810 */ /* 0x000fc40007ffe0ff */
[----:B------:R-:W-:Y:S02]  /*79ef0*/  ISETP.LT.AND P3, PT, R119, c[0x0][0x178], !P3 ;  /* 0x00005e0077007a0c */ /* 0x000fe40005f61270 */
[----:B------:R-:W-:Y:S02]  /*79f00*/  ISETP.GE.AND P0, PT, R190, c[0x0][0x17c], PT ;  /* 0x00005f00be007a0c */ /* 0x000fe40003f06270 */
[----:B------:R-:W-:Y:S02]  /*79f10*/  IADD3 R0, R123, 0xb1, RZ ;  /* 0x000000b17b007810 */ /* 0x000fe40007ffe0ff */
[----:B------:R-:W-:Y:S01]  /*79f20*/  ISETP.LT.AND P6, PT, R227, c[0x0][0x178], !P0 ;  /* 0x00005e00e3007a0c */ /* 0x000fe200047c1270 */
[C---:B------:R-:W-:Y:S01]  /*79f30*/  IMAD.WIDE R184, R3.reuse, 0x4, R4 ;  /* 0x0000000403b87825 */ /* 0x040fe200078e0204 */
[----:B------:R-:W-:Y:S02]  /*79f40*/  ISETP.GE.AND P4, PT, R0, c[0x0][0x17c], PT ;  /* 0x00005f0000007a0c */ /* 0x000fe40003f86270 */
[----:B------:R-:W-:-:S02]  /*79f50*/  IADD3 R0, R3, c[0x0][0x198], RZ ;  /* 0x0000660003007a10 */ /* 0x000fc40007ffe0ff */
[----:B------:R-:W-:Y:S01]  /*79f60*/  ISETP.LT.AND P5, PT, R158, c[0x0][0x178], !P0 ;  /* 0x00005e009e007a0c */ /* 0x000fe200047a1270 */
[----:B------:R1:W-:Y:S01]  /*79f70*/  @P3 STG.E [R184.64], R247 ;  /* 0x000000f7b8003986 */ /* 0x0003e2000c101904 */
[----:B------:R-:W-:Y:S01]  /*79f80*/  ISETP.LT.AND P2, PT, R159, c[0x0][0x178], !P0 ;  /* 0x00005e009f007a0c */ /* 0x000fe20004741270 */
[----:B------:R-:W-:Y:S01]  /*79f90*/  IMAD.WIDE R186, R0, 0x4, R182 ;  /* 0x0000000400ba7825 */ /* 0x000fe200078e02b6 */
[----:B------:R-:W-:-:S03]  /*79fa0*/  ISETP.LT.AND P0, PT, R119, c[0x0][0x178], !P0 ;  /* 0x00005e0077007a0c */ /* 0x000fc60004701270 */
[C---:B------:R-:W-:Y:S01]  /*79fb0*/  IMAD.WIDE R188, R0.reuse, 0x4, R180 ;  /* 0x0000000400bc7825 */ /* 0x040fe200078e02b4 */
[----:B------:R1:W-:Y:S04]  /*79fc0*/  @P6 STG.E [R186.64], R250 ;  /* 0x000000faba006986 */ /* 0x0003e8000c101904 */
[----:B-1----:R-:W2:Y:S01]  /*79fd0*/  LDL.LU R247, [R1+0x2190] ;  /* 0x0021900001f77983 */ /* 0x002ea20000300800 */
[----:B------:R-:W-:Y:S01]  /*79fe0*/  ISETP.LT.AND P6, PT, R227, c[0x0][0x178], !P4 ;  /* 0x00005e00e3007a0c */ /* 0x000fe200067c1270 */
[----:B------:R-:W-:Y:S01]  /*79ff0*/  IMAD.WIDE R184, R0, 0x4, R6 ;  /* 0x0000000400b87825 */ /* 0x000fe200078e0206 */
[----:B------:R-:W-:Y:S01]  /*7a000*/  ISETP.LT.AND P3, PT, R158, c[0x0][0x178], !P4 ;  /* 0x00005e009e007a0c */ /* 0x000fe20006761270 */
[----:B------:R-:W2:Y:S01]  /*7a010*/  LDL.LU R244, [R1+0xd48] ;  /* 0x000d480001f47983 */ /* 0x000ea20000300800 */
[----:B------:R-:W-:-:S03]  /*7a020*/  IADD3 R3, R0, c[0x0][0x198], RZ ;  /* 0x0000660000037a10 */ /* 0x000fc60007ffe0ff */
[----:B------:R-:W2:Y:S04]  /*7a030*/  LDL.LU R251, [R1+0xc58] ;  /* 0x000c580001fb7983 */ /* 0x000ea80000300800 */
[----:B------:R1:W-:Y:S01]  /*7a040*/  @P5 STG.E [R188.64], R249 ;  /* 0x000000f9bc005986 */ /* 0x0003e2000c101904 */
[----:B------:R-:W-:Y:S01]  /*7a050*/  ISETP.LT.AND P5, PT, R159, c[0x0][0x178], !P4 ;  /* 0x00005e009f007a0c */ /* 0x000fe200067a1270 */
[----:B------:R-:W-:Y:S02]  /*7a060*/  IMAD.WIDE R186, R0, 0x4, R4 ;  /* 0x0000000400ba7825 */ /* 0x000fe400078e0204 */
[----:B------:R1:W-:Y:S04]  /*7a070*/  @P2 STG.E [R184.64], R193 ;  /* 0x000000c1b8002986 */ /* 0x0003e8000c101904 */
[----:B------:R-:W2:Y:S01]  /*7a080*/  LDL.LU R250, [R1+0x8a8] ;  /* 0x0008a80001fa7983 */ /* 0x000ea20000300800 */
[----:B-1----:R-:W-:Y:S01]  /*7a090*/  IADD3 R188, R123, 0xb3, RZ ;  /* 0x000000b37bbc7810 */ /* 0x002fe20007ffe0ff */
[----:B------:R-:W-:-:S03]  /*7a0a0*/  IMAD.WIDE R184, R3, 0x4, R182 ;  /* 0x0000000403b87825 */ /* 0x000fc600078e02b6 */
[----:B------:R-:W-:Y:S01]  /*7a0b0*/  ISETP.GE.AND P2, PT, R188, c[0x0][0x17c], PT ;  /* 0x00005f00bc007a0c */ /* 0x000fe20003f46270 */
[----:B------:R1:W-:Y:S01]  /*7a0c0*/  @P0 STG.E [R186.64], R246 ;  /* 0x000000f6ba000986 */ /* 0x0003e2000c101904 */
[----:B------:R-:W-:-:S03]  /*7a0d0*/  IMAD.WIDE R188, R3, 0x4, R180 ;  /* 0x0000000403bc7825 */ /* 0x000fc600078e02b4 */
[----:B------:R-:W2:Y:S04]  /*7a0e0*/  LDL.LU R249, [R1+0x678] ;  /* 0x0006780001f97983 */ /* 0x000ea80000300800 */
[----:B------:R-:W2:Y:S01]  /*7a0f0*/  LDL.LU R193, [R1+0xd4c] ;  /* 0x000d4c0001c17983 */ /* 0x000ea20000300800 */
[----:B-1----:R-:W-:-:S03]  /*7a100*/  IMAD.WIDE R186, R3, 0x4, R6 ;  /* 0x0000000403ba7825 */ /* 0x002fc600078e0206 */
[----:B----4-:R1:W-:Y:S04]  /*7a110*/  @P6 STG.E [R184.64], R194 ;  /* 0x000000c2b8006986 */ /* 0x0103e8000c101904 */
[----:B---3--:R3:W-:Y:S04]  /*7a120*/  @P3 STG.E [R188.64], R248 ;  /* 0x000000f8bc003986 */ /* 0x0087e8000c101904 */
[----:B-1----:R-:W4:Y:S04]  /*7a130*/  LDL.LU R194, [R1+0xc5c] ;  /* 0x000c5c0001c27983 */ /* 0x002f280000300800 */
[----:B---3--:R-:W3:Y:S04]  /*7a140*/  LDL.LU R248, [R1+0x8ac] ;  /* 0x0008ac0001f87983 */ /* 0x008ee80000300800 */
[----:B--2---:R1:W-:Y:S04]  /*7a150*/  @P5 STG.E [R186.64], R195 ;  /* 0x000000c3ba005986 */ /* 0x0043e8000c101904 */
[----:B-1----:R-:W2:Y:S01]  /*7a160*/  LDL.LU R195, [R1+0x67c] ;  /* 0x00067c0001c37983 */ /* 0x002ea20000300800 */
[----:B------:R-:W-:-:S02]  /*7a170*/  IADD3 R190, R123, 0xb2, RZ ;  /* 0x000000b27bbe7810 */ /* 0x000fc40007ffe0ff */
[----:B------:R-:W-:Y:S01]  /*7a180*/  ISETP.LT.AND P4, PT, R119, c[0x0][0x178], !P4 ;  /* 0x00005e0077007a0c */ /* 0x000fe20006781270 */
[----:B------:R-:W-:Y:S01]  /*7a190*/  IMAD.WIDE R184, R3, 0x4, R4 ;  /* 0x0000000403b87825 */ /* 0x000fe200078e0204 */
[----:B------:R-:W-:Y:S01]  /*7a1a0*/  ISETP.GE.AND P1, PT, R190, c[0x0][0x17c], PT ;  /* 0x00005f00be007a0c */ /* 0x000fe20003f26270 */
[----:B------:R-:W2:Y:S03]  /*7a1b0*/  LDL.LU R246, [R1+0xd78] ;  /* 0x000d780001f67983 */ /* 0x000ea60000300800 */
[----:B------:R-:W-:Y:S01]  /*7a1c0*/  ISETP.LT.AND P0, PT, R227, c[0x0][0x178], !P1 ;  /* 0x00005e00e3007a0c */ /* 0x000fe20004f01270 */
[----:B------:R-:W2:Y:S01]  /*7a1d0*/  LDL.LU R192, [R1+0xce8] ;  /* 0x000ce80001c07983 */ /* 0x000ea20000300800 */
[----:B------:R-:W-:Y:S02]  /*7a1e0*/  ISETP.LT.AND P3, PT, R158, c[0x0][0x178], !P1 ;  /* 0x00005e009e007a0c */ /* 0x000fe40004f61270 */
[----:B------:R-:W-:Y:S01]  /*7a1f0*/  IADD3 R3, R3, c[0x0][0x198], RZ ;  /* 0x0000660003037a10 */ /* 0x000fe20007ffe0ff */
[----:B------:R-:W2:Y:S01]  /*7a200*/  LDL.LU R245, [R1+0x988] ;  /* 0x0009880001f57983 */ /* 0x000ea20000300800 */
[----:B------:R-:W-:-:S03]  /*7a210*/  ISETP.LT.AND P6, PT, R159, c[0x0][0x178], !P1 ;  /* 0x00005e009f007a0c */ /* 0x000fc60004fc1270 */
[----:B------:R1:W-:Y:S01]  /*7a220*/  @P4 STG.E [R184.64], R247 ;  /* 0x000000f7b8004986 */ /* 0x0003e2000c101904 */
[----:B------:R-:W-:Y:S01]  /*7a230*/  IMAD.WIDE R186, R3, 0x4, R180 ;  /* 0x0000000403ba7825 */ /* 0x000fe200078e02b4 */
[----:B------:R-:W-:Y:S02]  /*7a240*/  ISETP.LT.AND P1, PT, R119, c[0x0][0x178], !P1 ;  /* 0x00005e0077007a0c */ /* 0x000fe40004f21270 */
[----:B------:R-:W-:Y:S02]  /*7a250*/  ISETP.LT.AND P4, PT, R227, c[0x0][0x178], !P2 ;  /* 0x00005e00e3007a0c */ /* 0x000fe40005781270 */
[----:B------:R-:W-:Y:S01]  /*7a260*/  ISETP.LT.AND P5, PT, R158, c[0x0][0x178], !P2 ;  /* 0x00005e009e007a0c */ /* 0x000fe200057a1270 */
[----:B-1----:R-:W-:Y:S01]  /*7a270*/  IMAD.WIDE R184, R3, 0x4, R182 ;  /* 0x0000000403b87825 */ /* 0x002fe200078e02b6 */
[----:B------:R-:W-:-:S04]  /*7a280*/  IADD3 R188, R123, 0xb4, RZ ;  /* 0x000000b47bbc7810 */ /* 0x000fc80007ffe0ff */
[----:B------:R1:W-:Y:S01]  /*7a290*/  @P0 STG.E [R184.64], R244 ;  /* 0x000000f4b8000986 */ /* 0x0003e2000c101904 */
[----:B------:R-:W-:-:S03]  /*7a2a0*/  IADD3 R0, R3, c[0x0][0x198], RZ ;  /* 0x0000660003007a10 */ /* 0x000fc60007ffe0ff */
[----:B------:R1:W-:Y:S01]  /*7a2b0*/  @P3 STG.E [R186.64], R251 ;  /* 0x000000fbba003986 */ /* 0x0003e2000c101904 */
[----:B------:R-:W-:Y:S02]  /*7a2c0*/  ISETP.LT.AND P3, PT, R159, c[0x0][0x178], !P2 ;  /* 0x00005e009f007a0c */ /* 0x000fe40005761270 */
[----:B------:R-:W-:Y:S01]  /*7a2d0*/  ISETP.GE.AND P0, PT, R188, c[0x0][0x17c], PT ;  /* 0x00005f00bc007a0c */ /* 0x000fe20003f06270 */
[----:B------:R-:W-:-:S04]  /*7a2e0*/  IMAD.WIDE R188, R0, 0x4, R182 ;  /* 0x0000000400bc7825 */ /* 0x000fc800078e02b6 */
[----:B-1----:R-:W-:Y:S01]  /*7a2f0*/  IMAD.WIDE R184, R3, 0x4, R6 ;  /* 0x0000000403b87825 */ /* 0x002fe200078e0206 */
[----:B------:R-:W-:-:S03]  /*7a300*/  ISETP.LT.AND P2, PT, R119, c[0x0][0x178], !P2 ;  /* 0x00005e0077007a0c */ /* 0x000fc60005741270 */
[----:B------:R-:W-:Y:S01]  /*7a310*/  IMAD.WIDE R186, R3, 0x4, R4 ;  /* 0x0000000403ba7825 */ /* 0x000fe200078e0204 */
[----:B------:R1:W-:Y:S03]  /*7a320*/  @P6 STG.E [R184.64], R250 ;  /* 0x000000fab8006986 */ /* 0x0003e6000c101904 */
[C---:B------:R-:W-:Y:S01]  /*7a330*/  IMAD.WIDE R190, R0.reuse, 0x4, R180 ;  /* 0x0000000400be7825 */ /* 0x040fe200078e02b4 */
[----:B------:R1:W-:Y:S04]  /*7a340*/  @P1 STG.E [R186.64], R249 ;  /* 0x000000f9ba001986 */ /* 0x0003e8000c101904 */
[----:B------:R1:W-:Y:S02]  /*7a350*/  @P4 STG.E [R188.64], R193 ;  /* 0x000000c1bc004986 */ /* 0x0003e4000c101904 */
[----:B-1----:R-:W-:-:S02]  /*7a360*/  IMAD.WIDE R184, R0, 0x4, R6 ;  /* 0x0000000400b87825 */ /* 0x002fc400078e0206 */
[----:B------:R-:W2:Y:S04]  /*7a370*/  LDL.LU R249, [R1+0x698] ;  /* 0x0006980001f97983 */ /* 0x000ea80000300800 */
[----:B------:R-:W2:Y:S04]  /*7a380*/  LDL.LU R193, [R1+0xd7c] ;  /* 0x000d7c0001c17983 */ /* 0x000ea80000300800 */
[----:B----4-:R1:W-:Y:S04]  /*7a390*/  @P5 STG.E [R190.64], R194 ;  /* 0x000000c2be005986 */ /* 0x0103e8000c101904 */
[----:B---3--:R3:W-:Y:S04]  /*7a3a0*/  @P3 STG.E [R184.64], R248 ;  /* 0x000000f8b8003986 */ /* 0x0087e8000c101904 */
[----:B-1----:R-:W4:Y:S01]  /*7a3b0*/  LDL.LU R194, [R1+0xcec] ;  /* 0x000cec0001c27983 */ /* 0x002f220000300800 */
[----:B---3--:R-:W-:-:S03]  /*7a3c0*/  IMAD.WIDE R184, R0, 0x4, R4 ;  /* 0x0000000400b87825 */ /* 0x008fc600078e0204 */
[----:B------:R-:W3:Y:S04]  /*7a3d0*/  LDL.LU R248, [R1+0x98c] ;  /* 0x00098c0001f87983 */ /* 0x000ee80000300800 */
[----:B--2---:R1:W-:Y:S04]  /*7a3e0*/  @P2 STG.E [R184.64], R195 ;  /* 0x000000c3b8002986 */ /* 0x0043e8000c101904 */
[----:B-1----:R-:W2:Y:S01]  /*7a3f0*/  LDL.LU R195, [R1+0x69c] ;  /* 0x00069c0001c37983 */ /* 0x002ea20000300800 */
[----:B------:R-:W-:Y:S02]  /*7a400*/  ISETP.LT.AND P6, PT, R227, c[0x0][0x178], !P0 ;  /* 0x00005e00e3007a0c */ /* 0x000fe400047c1270 */
[----:B------:R-:W-:Y:S01]  /*7a410*/  ISETP.LT.AND P4, PT, R158, c[0x0][0x178], !P0 ;  /* 0x00005e009e007a0c */ /* 0x000fe20004781270 */
[----:B------:R-:W2:Y:S01]  /*7a420*/  LDL.LU R244, [R1+0xda8] ;  /* 0x000da80001f47983 */ /* 0x000ea20000300800 */
[----:B------:R-:W-:-:S02]  /*7a430*/  IADD3 R186, R123, 0xb5, RZ ;  /* 0x000000b57bba7810 */ /* 0x000fc40007ffe0ff */
[----:B------:R-:W-:Y:S01]  /*7a440*/  IADD3 R3, R0, c[0x0][0x198], RZ ;  /* 0x0000660000037a10 */ /* 0x000fe20007ffe0ff */
[----:B------:R-:W2:Y:S01]  /*7a450*/  LDL.LU R251, [R1+0xd68] ;  /* 0x000d680001fb7983 */ /* 0x000ea20000300800 */
[----:B------:R-:W-:Y:S02]  /*7a460*/  ISETP.LT.AND P5, PT, R159, c[0x0][0x178], !P0 ;  /* 0x00005e009f007a0c */ /* 0x000fe400047a1270 */
[----:B------:R-:W-:Y:S02]  /*7a470*/  IADD3 R188, R123, 0xb6, RZ ;  /* 0x000000b67bbc7810 */ /* 0x000fe40007ffe0ff */
[----:B------:R-:W-:Y:S01]  /*7a480*/  ISETP.GE.AND P1, PT, R186, c[0x0][0x17c], PT ;  /* 0x00005f00ba007a0c */ /* 0x000fe20003f26270 */
[C---:B------:R-:W-:Y:S01]  /*7a490*/  IMAD.WIDE R186, R3.reuse, 0x4, R182 ;  /* 0x0000000403ba7825 */ /* 0x040fe200078e02b6 */
[----:B------:R-:W-:Y:S01]  /*7a4a0*/  ISETP.GE.AND P3, PT, R188, c[0x0][0x17c], PT ;  /* 0x00005f00bc007a0c */ /* 0x000fe20003f66270 */
[----:B------:R-:W2:Y:S02]  /*7a4b0*/  LDL.LU R250, [R1+0xa58] ;  /* 0x000a580001fa7983 */ /* 0x000ea40000300800 */
[----:B------:R-:W-:Y:S01]  /*7a4c0*/  IMAD.WIDE R188, R3, 0x4, R180 ;  /* 0x0000000403bc7825 */ /* 0x000fe200078e02b4 */
[----:B------:R-:W-:Y:S01]  /*7a4d0*/  ISETP.LT.AND P0, PT, R119, c[0x0][0x178], !P0 ;  /* 0x00005e0077007a0c */ /* 0x000fe20004701270 */
[----:B------:R-:W-:Y:S02]  /*7a4e0*/  @P6 STG.E [R186.64], R246 ;  /* 0x000000f6ba006986 */ /* 0x000fe4000c101904 */
[----:B------:R-:W-:-:S02]  /*7a4f0*/  IMAD.WIDE R190, R3, 0x4, R6 ;  /* 0x0000000403be7825 */ /* 0x000fc400078e0206 */
[----:B------:R-:W-:Y:S01]  /*7a500*/  @P4 STG.E [R188.64], R192 ;  /* 0x000000c0bc004986 */ /* 0x000fe2000c101904 */
[----:B------:R-:W-:-:S03]  /*7a510*/  ISETP.LT.AND P4, PT, R227, c[0x0][0x178], !P1 ;  /* 0x00005e00e3007a0c */ /* 0x000fc60004f81270 */
[----:B------:R1:W-:Y:S01]  /*7a520*/  @P5 STG.E [R190.64], R245 ;  /* 0x000000f5be005986 */ /* 0x0003e2000c101904 */
[----:B------:R-:W-:Y:S02]  /*7a530*/  ISETP.LT.AND P5, PT, R158, c[0x0][0x178], !P1 ;  /* 0x00005e009e007a0c */ /* 0x000fe40004fa1270 */
[----:B------:R-:W-:Y:S01]  /*7a540*/  ISETP.LT.AND P2, PT, R159, c[0x0][0x178], !P1 ;  /* 0x00005e009f007a0c */ /* 0x000fe20004f41270 */
[----:B------:R-:W-:Y:S01]  /*7a550*/  IMAD.WIDE R184, R3, 0x4, R4 ;  /* 0x0000000403b87825 */ /* 0x000fe200078e0204 */
[----:B------:R-:W-:Y:S02]  /*7a560*/  ISETP.LT.AND P1, PT, R119, c[0x0][0x178], !P1 ;  /* 0x00005e0077007a0c */ /* 0x000fe40004f21270 */
[----:B-1----:R-:W-:-:S05]  /*7a570*/  IADD3 R190, R3, c[0x0][0x198], RZ ;  /* 0x0000660003be7a10 */ /* 0x002fca0007ffe0ff */
[----:B------:R-:W-:-:S04]  /*7a580*/  IMAD.WIDE R186, R190, 0x4, R182 ;  /* 0x00000004beba7825 */ /* 0x000fc800078e02b6 */
[C---:B------:R-:W-:Y:S01]  /*7a590*/  IMAD.WIDE R188, R190.reuse, 0x4, R180 ;  /* 0x00000004bebc7825 */ /* 0x040fe200078e02b4 */
[----:B------:R1:W-:Y:S04]  /*7a5a0*/  @P0 STG.E [R184.64], R249 ;  /* 0x000000f9b8000986 */ /* 0x0003e8000c101904 */
[----:B------:R1:W-:Y:S02]  /*7a5b0*/  @P4 STG.E [R186.64], R193 ;  /* 0x000000c1ba004986 */ /* 0x0003e4000c101904 */
[C---:B-1----:R-:W-:Y:S02]  /*7a5c0*/  IMAD.WIDE R184, R190.reuse, 0x4, R6 ;  /* 0x00000004beb87825 */ /* 0x042fe400078e0206 */
[----:B------:R-:W2:Y:S02]  /*7a5d0*/  LDL.LU R249, [R1+0x828] ;  /* 0x0008280001f97983 */ /* 0x000ea40000300800 */
[----:B------:R-:W-:-:S02]  /*7a5e0*/  IMAD.WIDE R186, R190, 0x4, R4 ;  /* 0x00000004beba7825 */ /* 0x000fc400078e0204 */
[----:B------:R-:W2:Y:S04]  /*7a5f0*/  LDL.LU R193, [R1+0xdac] ;  /* 0x000dac0001c17983 */ /* 0x000ea80000300800 */
[----:B----4-:R1:W-:Y:S04]  /*7a600*/  @P5 STG.E [R188.64], R194 ;  /* 0x000000c2bc005986 */ /* 0x0103e8000c101904 */
[----:B---3--:R-:W-:Y:S04]  /*7a610*/  @P2 STG.E [R184.64], R248 ;  /* 0x000000f8b8002986 */ /* 0x008fe8000c101904 */
[----:B-1----:R-:W3:Y:S04]  /*7a620*/  LDL.LU R194, [R1+0xd6c] ;  /* 0x000d6c0001c27983 */ /* 0x002ee80000300800 */
[----:B--2---:R1:W-:Y:S04]  /*7a630*/  @P1 STG.E [R186.64], R195 ;  /* 0x000000c3ba001986 */ /* 0x0043e8000c101904 */
[----:B-1----:R-:W2:Y:S01]  /*7a640*/  LDL.LU R195, [R1+0xa5c] ;  /* 0x000a5c0001c37983 */ /* 0x002ea20000300800 */
[----:B------:R-:W-:-:S02]  /*7a650*/  IADD3 R0, R123, 0xb7, RZ ;  /* 0x000000b77b007810 */ /* 0x000fc40007ffe0ff */
[----:B------:R-:W-:Y:S01]  /*7a660*/  ISETP.LT.AND P6, PT, R227, c[0x0][0x178], !P3 ;  /* 0x00005e00e3007a0c */ /* 0x000fe20005fc1270 */
[----:B------:R-:W4:Y:S01]  /*7a670*/  LDL.LU R248, [R1+0x82c] ;  /* 0x00082c0001f87983 */ /* 0x000f220000300800 */
[----:B------:R-:W-:Y:S02]  /*7a680*/  ISETP.GE.AND P0, PT, R0, c[0x0][0x17c], PT ;  /* 0x00005f0000007a0c */ /* 0x000fe40003f06270 */
[----:B------:R-:W-:Y:S01]  /*7a690*/  ISETP.LT.AND P5, PT, R158, c[0x0][0x178], !P3 ;  /* 0x00005e009e007a0c */ /* 0x000fe20005fa1270 */
[----:B------:R-:W4:Y:S01]  /*7a6a0*/  LDL.LU R247, [R1+0xd88] ;  /* 0x000d880001f77983 */ /* 0x000f220000300800 */
[----:B------:R-:W-:Y:S02]  /*7a6b0*/  IADD3 R0, R190, c[0x0][0x198], RZ ;  /* 0x00006600be007a10 */ /* 0x000fe40007ffe0ff */
[----:B------:R-:W-:Y:S01]  /*7a6c0*/  ISETP.LT.AND P4, PT, R159, c[0x0][0x178], !P3 ;  /* 0x00005e009f007a0c */ /* 0x000fe20005f81270 */
[----:B------:R-:W4:Y:S02]  /*7a6d0*/  LDL.LU R192, [R1+0xb18] ;  /* 0x000b180001c07983 */ /* 0x000f240000300800 */
[----:B------:R-:W-:Y:S01]  /*7a6e0*/  IMAD.WIDE R188, R0, 0x4, R182 ;  /* 0x0000000400bc7825 */ /* 0x000fe200078e02b6 */
[----:B------:R-:W-:-:S03]  /*7a6f0*/  ISETP.LT.AND P3, PT, R119, c[0x0][0x178], !P3 ;  /* 0x00005e0077007a0c */ /* 0x000fc60005f61270 */
[C---:B------:R-:W-:Y:S01]  /*7a700*/  IMAD.WIDE R186, R0.reuse, 0x4, R180 ;  /* 0x0000000400ba7825 */ /* 0x040fe200078e02b4 */
[----:B------:R1:W-:Y:S01]  /*7a710*/  @P6 STG.E [R188.64], R244 ;  /* 0x000000f4bc006986 */ /* 0x0003e2000c101904 */
[----:B------:R-:W-:Y:S02]  /*7a720*/  ISETP.LT.AND P6, PT, R227, c[0x0][0x178], !P0 ;  /* 0x00005e00e3007a0c */ /* 0x000fe400047c1270 */
[----:B------:R-:W-:Y:S01]  /*7a730*/  IMAD.WIDE R184, R0, 0x4, R6 ;  /* 0x0000000400b87825 */ /* 0x000fe200078e0206 */
[----:B------:R-:W-:Y:S01]  /*7a740*/  ISETP.LT.AND P2, PT, R158, c[0x0][0x178], !P0 ;  /* 0x00005e009e007a0c */ /* 0x000fe20004741270 */
[----:B------:R1:W-:Y:S01]  /*7a750*/  @P5 STG.E [R186.64], R251 ;  /* 0x000000fbba005986 */ /* 0x0003e2000c101904 */
[----:B------:R-:W-:Y:S02]  /*7a760*/  ISETP.LT.AND P5, PT, R159, c[0x0][0x178], !P0 ;  /* 0x00005e009f007a0c */ /* 0x000fe400047a1270 */
[----:B------:R-:W-:Y:S01]  /*7a770*/  IADD3 R190, R0, c[0x0][0x198], RZ ;  /* 0x0000660000be7a10 */ /* 0x000fe20007ffe0ff */
[----:B------:R1:W-:Y:S01]  /*7a780*/  @P4 STG.E [R184.64], R250 ;  /* 0x000000fab8004986 */ /* 0x0003e2000c101904 */
[----:B------:R-:W-:-:S03]  /*7a790*/  IADD3 R3, R123, 0xb8, RZ ;  /* 0x000000b87b037810 */ /* 0x000fc60007ffe0ff */
[C---:B-1----:R-:W-:Y:S01]  /*7a7a0*/  IMAD.WIDE R188, R190.reuse, 0x4, R180 ;  /* 0x00000004bebc7825 */ /* 0x042fe200078e02b4 */
[----:B------:R-:W-:Y:S02]  /*7a7b0*/  ISETP.GE.AND P1, PT, R3, c[0x0][0x17c], PT ;  /* 0x00005f0003007a0c */ /* 0x000fe40003f26270 */
[----:B------:R-:W-:Y:S01]  /*7a7c0*/  IADD3 R3, R123, 0xb9, RZ ;  /* 0x000000b97b037810 */ /* 0x000fe20007ffe0ff */
[----:B------:R-:W-:Y:S01]  /*7a7d0*/  IMAD.WIDE R186, R190, 0x4, R182 ;  /* 0x00000004beba7825 */ /* 0x000fe200078e02b6 */
[----:B------:R-:W4:Y:S03]  /*7a7e0*/  LDL.LU R251, [R1+0x8b8] ;  /* 0x0008b80001fb7983 */ /* 0x000f260000300800 */
[----:B------:R-:W-:Y:S01]  /*7a7f0*/  IMAD.WIDE R184, R0, 0x4, R4 ;  /* 0x0000000400b87825 */ /* 0x000fe200078e0204 */
[----:B------:R-:W-:Y:S02]  /*7a800*/  ISETP.GE.AND P4, PT, R3, c[0x0][0x17c], PT ;  /* 0x00005f0003007a0c */ /* 0x000fe40003f86270 */
[----:B------:R-:W-:-:S02]  /*7a810*/  IADD3 R3, R123, 0xba, RZ ;  /* 0x000000ba7b037810 */ /* 0x000fc40007ffe0ff */
[----:B------:R1:W-:Y:S04]  /*7a820*/  @P3 STG.E [R184.64], R249 ;  /* 0x000000f9b8003986 */ /* 0x0003e8000c101904 */
[----:B------:R-:W-:Y:S01]  /*7a830*/  @P6 STG.E [R186.64], R193 ;  /* 0x000000c1ba006986 */ /* 0x000fe2000c101904 */
[----:B-1----:R-:W-:-:S03]  /*7a840*/  IMAD.WIDE R184, R190, 0x4, R6 ;  /* 0x00000004beb87825 */ /* 0x002fc600078e0206 */
[----:B---3--:R-:W-:Y:S04]  /*7a850*/  @P2 STG.E [R188.64], R194 ;  /* 0x000000c2bc002986 */ /* 0x008fe8000c101904 */
[----:B--2---:R1:W-:Y:S01]  /*7a860*/  @P5 STG.E [R184.64], R195 ;  /* 0x000000c3b8005986 */ /* 0x0043e2000c101904 */
[----:B------:R-:W-:-:S03]  /*7a870*/  ISETP.GE.AND P5, PT, R3, c[0x0][0x17c], PT ;  /* 0x00005f0003007a0c */ /* 0x000fc60003fa6270 */
[----:B-1----:R-:W2:Y:S04]  /*7a880*/  LDL.LU R195, [R1+0xe0c] ;  /* 0x000e0c0001c37983 */ /* 0x002ea80000300800 */
[----:B------:R-:W3:Y:S04]  /*7a890*/  LDL.LU R250, [R1+0xd8c] ;  /* 0x000d8c0001fa7983 */ /* 0x000ee80000300800 */
[----:B------:R-:W2:Y:S04]  /*7a8a0*/  LDL.LU R193, [R1+0xb1c] ;  /* 0x000b1c0001c17983 */ /* 0x000ea80000300800 */
[----:B------:R-:W2:Y:S04]  /*7a8b0*/  LDL.LU R194, [R1+0x8bc] ;  /* 0x0008bc0001c27983 */ /* 0x000ea80000300800 */
[----:B------:R-:W2:Y:S01]  /*7a8c0*/  LDL.LU R3, [R1+0xe08] ;  /* 0x000e080001037983 */ /* 0x000ea20000300800 */
[----:B------:R-:W-:-:S02]  /*7a8d0*/  ISETP.LT.AND P0, PT, R119, c[0x0][0x178], !P0 ;  /* 0x00005e0077007a0c */ /* 0x000fc40004701270 */
[----:B------:R-:W-:Y:S01]  /*7a8e0*/  ISETP.LT.AND P6, PT, R227, c[0x0][0x178], !P1 ;  /* 0x00005e00e3007a0c */ /* 0x000fe20004fc1270 */
[----:B------:R-:W3:Y:S01]  /*7a8f0*/  LDL.LU R246, [R1+0xe38] ;  /* 0x000e380001f67983 */ /* 0x000ee20000300800 */
[----:B------:R-:W-:Y:S02]  /*7a900*/  ISETP.LT.AND P3, PT, R158, c[0x0][0x178], !P1 ;  /* 0x00005e009e007a0c */ /* 0x000fe40004f61270 */
[----:B------:R-:W-:Y:S01]  /*7a910*/  ISETP.LT.AND P2, PT, R159, c[0x0][0x178], !P1 ;  /* 0x00005e009f007a0c */ /* 0x000fe20004f41270 */
[----:B------:R-:W3:Y:S01]  /*7a920*/  LDL.LU R245, [R1+0xdf8] ;  /* 0x000df80001f57983 */ /* 0x000ee20000300800 */
[C---:B------:R-:W-:Y:S01]  /*7a930*/  IADD3 R0, R190.reuse, c[0x0][0x198], RZ ;  /* 0x00006600be007a10 */ /* 0x040fe20007ffe0ff */
[----:B------:R-:W-:Y:S01]  /*7a940*/  IMAD.WIDE R190, R190, 0x4, R4 ;  /* 0x00000004bebe7825 */ /* 0x000fe200078e0204 */
[----:B------:R-:W-:Y:S01]  /*7a950*/  ISETP.LT.AND P1, PT, R119, c[0x0][0x178], !P1 ;  /* 0x00005e0077007a0c */ /* 0x000fe20004f21270 */
[----:B------:R-:W3:Y:S02]  /*7a960*/  LDL.LU R244, [R1+0xba8] ;  /* 0x000ba80001f47983 */ /* 0x000ee40000300800 */
[----:B------:R-:W-:-:S04]  /*7a970*/  IMAD.WIDE R184, R0, 0x4, R182 ;  /* 0x0000000400b87825 */ /* 0x000fc800078e02b6 */
[C---:B------:R-:W-:Y:S01]  /*7a980*/  IMAD.WIDE R186, R0.reuse, 0x4, R180 ;  /* 0x0000000400ba7825 */ /* 0x040fe200078e02b4 */
[----:B----4-:R1:W-:Y:S03]  /*7a990*/  @P0 STG.E [R190.64], R248 ;  /* 0x000000f8be000986 */ /* 0x0103e6000c101904 */
[C---:B------:R-:W-:Y:S01]  /*7a9a0*/  IMAD.WIDE R188, R0.reuse, 0x4, R6 ;  /* 0x0000000400bc7825 */ /* 0x040fe200078e0206 */
[----:B------:R-:W4:Y:S03]  /*7a9b0*/  LDL.LU R249, [R1+0x9e8] ;  /* 0x0009e80001f97983 */ /* 0x000f260000300800 */
[----:B-1----:R-:W-:Y:S01]  /*7a9c0*/  IMAD.WIDE R190, R0, 0x4, R4 ;  /* 0x0000000400be7825 */ /* 0x002fe200078e0204 */
[----:B------:R-:W3:Y:S04]  /*7a9d0*/  LDL.LU R248, [R1+0xe3c] ;  /* 0x000e3c0001f87983 */ /* 0x000ee80000300800 */
[----:B--2---:R1:W-:Y:S04]  /*7a9e0*/  @P6 STG.E [R184.64], R3 ;  /* 0x00000003b8006986 */ /* 0x0043e8000c101904 */
[----:B------:R-:W-:Y:S04]  /*7a9f0*/  @P3 STG.E [R186.64], R247 ;  /* 0x000000f7ba003986 */ /* 0x000fe8000c101904 */
[----:B------:R2:W-:Y:S01]  /*7aa00*/  @P2 STG.E [R188.64], R192 ;  /* 0x000000c0bc002986 */ /* 0x0005e2000c101904 */
[----:B------:R-:W-:-:S02]  /*7aa10*/  ISETP.LT.AND P2, PT, R227, c[0x0][0x178], !P4 ;  /* 0x00005e00e3007a0c */ /* 0x000fc40006741270 */
[----:B-1----:R-:W-:Y:S01]  /*7aa20*/  IADD3 R3, R0, c[0x0][0x198], RZ ;  /* 0x0000660000037a10 */ /* 0x002fe20007ffe0ff */
[----:B------:R-:W-:Y:S04]  /*7aa30*/  @P1 STG.E [R190.64], R251 ;  /* 0x000000fbbe001986 */ /* 0x000fe8000c101904 */
[----:B--2---:R-:W-:-:S06]  /*7aa40*/  IMAD.WIDE R188, R3, 0x4, R182 ;  /* 0x0000000403bc7825 */ /* 0x004fcc00078e02b6 */
[----:B------:R1:W-:Y:S04]  /*7aa50*/  @P2 STG.E [R188.64], R195 ;  /* 0x000000c3bc002986 */ /* 0x0003e8000c101904 */
[----:B-1----:R-:W2:Y:S01]  /*7aa60*/  LDL.LU R195, [R1+0xdfc] ;  /* 0x000dfc0001c37983 */ /* 0x002ea20000300800 */
[----:B------:R-:W-:Y:S02]  /*7aa70*/  ISETP.LT.AND P3, PT, R158, c[0x0][0x178], !P4 ;  /* 0x00005e009e007a0c */ /* 0x000fe40006761270 */
[----:B------:R-:W-:Y:S02]  /*7aa80*/  ISETP.LT.AND P1, PT, R159, c[0x0][0x178], !P4 ;  /* 0x00005e009f007a0c */ /* 0x000fe40006721270 */
[----:B------:R-:W-:Y:S02]  /*7aa90*/  IADD3 R0, R123, 0xbb, RZ ;  /* 0x000000bb7b007810 */ /* 0x000fe40007ffe0ff */
[----:B------:R-:W-:Y:S01]  /*7aaa0*/  ISETP.LT.AND P4, PT, R119, c[0x0][0x178], !P4 ;  /* 0x00005e0077007a0c */ /* 0x000fe20006781270 */
[----:B------:R-:W-:Y:S01]  /*7aab0*/  IMAD.WIDE R184, R3, 0x4, R180 ;  /* 0x0000000403b87825 */ /* 0x000fe200078e02b4 */
[----:B------:R-:W-:-:S02]  /*7aac0*/  ISETP.LT.AND P6, PT, R227, c[0x0][0x178], !P5 ;  /* 0x00005e00e3007a0c */ /* 0x000fc40006fc1270 */
[----:B------:R-:W-:Y:S01]  /*7aad0*/  ISETP.GE.AND P0, PT, R0, c[0x0][0x17c], PT ;  /* 0x00005f0000007a0c */ /* 0x000fe20003f06270 */
[C---:B------:R-:W-:Y:S01]  /*7aae0*/  IMAD.WIDE R186, R3.reuse, 0x4, R6 ;  /* 0x0000000403ba7825 */ /* 0x040fe200078e0206 */
[C---:B------:R-:W-:Y:S01]  /*7aaf0*/  IADD3 R0, R3.reuse, c[0x0][0x198], RZ ;  /* 0x0000660003007a10 */ /* 0x040fe20007ffe0ff */
[----:B---3--:R1:W-:Y:S02]  /*7ab00*/  @P3 STG.E [R184.64], R250 ;  /* 0x000000fab8003986 */ /* 0x0083e4000c101904 */
[----:B------:R-:W-:Y:S02]  /*7ab10*/  IMAD.WIDE R188, R3, 0x4, R4 ;  /* 0x0000000403bc7825 */ /* 0x000fe400078e0204 */
[----:B------:R3:W-:Y:S01]  /*7ab20*/  @P1 STG.E [R186.64], R193 ;  /* 0x000000c1ba001986 */ /* 0x0007e2000c101904 */
[----:B------:R-:W-:Y:S02]  /*7ab30*/  ISETP.LT.AND P1, PT, R158, c[0x0][0x178], !P5 ;  /* 0x00005e009e007a0c */ /* 0x000fe40006f21270 */
[----:B------:R-:W-:Y:S01]  /*7ab40*/  ISETP.LT.AND P3, PT, R159, c[0x0][0x178], !P5 ;  /* 0x00005e009f007a0c */ /* 0x000fe20006f61270 */
[----:B------:R4:W-:Y:S01]  /*7ab50*/  @P4 STG.E [R188.64], R194 ;  /* 0x000000c2bc004986 */ /* 0x0009e2000c101904 */
[----:B-1----:R-:W-:Y:S01]  /*7ab60*/  IMAD.WIDE R184, R0, 0x4, R182 ;  /* 0x0000000400b87825 */ /* 0x002fe200078e02b6 */
[----:B------:R-:W-:-:S02]  /*7ab70*/  ISETP.LT.AND P5, PT, R119, c[0x0][0x178], !P5 ;  /* 0x00005e0077007a0c */ /* 0x000fc40006fa1270 */
[----:B---3--:R-:W3:Y:S01]  /*7ab80*/  LDL.LU R193, [R1+0xbac] ;  /* 0x000bac0001c17983 */ /* 0x008ee20000300800 */
[----:B------:R-:W-:-:S03]  /*7ab90*/  ISETP.LT.AND P4, PT, R158, c[0x0][0x178], !P0 ;  /* 0x00005e009e007a0c */ /* 0x000fc60004781270 */
[----:B------:R1:W-:Y:S01]  /*7aba0*/  @P6 STG.E [R184.64], R246 ;  /* 0x000000f6b8006986 */ /* 0x0003e2000c101904 */
[----:B------:R-:W-:Y:S01]  /*7abb0*/  ISETP.LT.AND P6, PT, R227, c[0x0][0x178], !P0 ;  /* 0x00005e00e3007a0c */ /* 0x000fe200047c1270 */
[C---:B------:R-:W-:Y:S01]  /*7abc0*/  IMAD.WIDE R186, R0.reuse, 0x4, R180 ;  /* 0x0000000400ba7825 */ /* 0x040fe200078e02b4 */
[----:B----4-:R-:W-:Y:S01]  /*7abd0*/  IADD3 R188, R123, 0xbc, RZ ;  /* 0x000000bc7bbc7810 */ /* 0x010fe20007ffe0ff */
[----:B------:R-:W4:Y:S01]  /*7abe0*/  LDL.LU R194, [R1+0x9ec] ;  /* 0x0009ec0001c27983 */ /* 0x000f220000300800 */
[----:B------:R-:W-:Y:S02]  /*7abf0*/  IADD3 R3, R0, c[0x0][0x198], RZ ;  /* 0x0000660000037a10 */ /* 0x000fe40007ffe0ff */
[----:B------:R-:W-:Y:S01]  /*7ac00*/  ISETP.GE.AND P2, PT, R188, c[0x0][0x17c], PT ;  /* 0x00005f00bc007a0c */ /* 0x000fe20003f46270 */
[----:B------:R-:W-:-:S04]  /*7ac10*/  IMAD.WIDE R188, R0, 0x4, R4 ;  /* 0x0000000400bc7825 */ /* 0x000fc800078e0204 */
[----:B-1----:R-:W-:Y:S01]  /*7ac20*/  IMAD.WIDE R184, R0, 0x4, R6 ;  /* 0x0000000400b87825 */ /* 0x002fe200078e0206 */
[----:B------:R1:W-:Y:S04]  /*7ac30*/  @P1 STG.E [R186.64], R245 ;  /* 0x000000f5ba001986 */ /* 0x0003e8000c101904 */
[----:B------:R-:W4:Y:S04]  /*7ac40*/  LDL.LU R192, [R1+0xe58] ;  /* 0x000e580001c07983 */ /* 0x000f280000300800 */
[----:B------:R1:W-:Y:S02]  /*7ac50*/  @P3 STG.E [R184.64], R244 ;  /* 0x000000f4b8003986 */ /* 0x0003e4000c101904 */
[----:B-1----:R-:W-:-:S02]  /*7ac60*/  IMAD.WIDE R186, R3, 0x4, R182 ;  /* 0x0000000403ba7825 */ /* 0x002fc400078e02b6 */
[----:B------:R-:W4:Y:S04]  /*7ac70*/  LDL.LU R251, [R1+0xe28] ;  /* 0x000e280001fb7983 */ /* 0x000f280000300800 */
[----:B------:R1:W-:Y:S01]  /*7ac80*/  @P5 STG.E [R188.64], R249 ;  /* 0x000000f9bc005986 */ /* 0x0003e2000c101904 */
[----:B------:R-:W-:-:S03]  /*7ac90*/  IMAD.WIDE R184, R3, 0x4, R180 ;  /* 0x0000000403b87825 */ /* 0x000fc600078e02b4 */
[----:B------:R-:W4:Y:S04]  /*7aca0*/  LDL.LU R250, [R1+0xd98] ;  /* 0x000d980001fa7983 */ /* 0x000f280000300800 */
[----:B------:R-:W-:Y:S04]  /*7acb0*/  @P6 STG.E [R186.64], R248 ;  /* 0x000000f8ba006986 */ /* 0x000fe8000c101904 */
[----:B-1----:R-:W4:Y:S04]  /*7acc0*/  LDL.LU R249, [R1+0xac8] ;  /* 0x000ac80001f97983 */ /* 0x002f280000300800 */
[----:B--2---:R1:W-:Y:S04]  /*7acd0*/  @P4 STG.E [R184.64], R195 ;  /* 0x000000c3b8004986 */ /* 0x0043e8000c101904 */
[----:B-1----:R-:W2:Y:S04]  /*7ace0*/  LDL.LU R195, [R1+0xe5c] ;  /* 0x000e5c0001c37983 */ /* 0x002ea80000300800 */
[----:B------:R-:W2:Y:S01]  /*7acf0*/  LDL.LU R248, [R1+0xe2c] ;  /* 0x000e2c0001f87983 */ /* 0x000ea20000300800 */
[----:B------:R-:W-:-:S02]  /*7ad00*/  ISETP.LT.AND P5, PT, R159, c[0x0][0x178], !P0 ;  /* 0x00005e009f007a0c */ /* 0x000fc400047a1270 */
[----:B------:R-:W-:Y:S01]  /*7ad10*/  ISETP.LT.AND P0, PT, R119, c[0x0][0x178], !P0 ;  /* 0x00005e0077007a0c */ /* 0x000fe20004701270 */
[----:B------:R-:W-:Y:S01]  /*7ad20*/  IMAD.WIDE R184, R3, 0x4, R6 ;  /* 0x0000000403b87825 */ /* 0x000fe200078e0206 */
[----:B------:R-:W-:Y:S02]  /*7ad30*/  IADD3 R0, R123, 0xbd, RZ ;  /* 0x000000bd7b007810 */ /* 0x000fe40007ffe0ff */
[----:B------:R-:W-:Y:S01]  /*7ad40*/  ISETP.LT.AND P1, PT, R227, c[0x0][0x178], !P2 ;  /* 0x00005e00e3007a0c */ /* 0x000fe20005721270 */
[C---:B------:R-:W-:Y:S01]  /*7ad50*/  IMAD.WIDE R186, R3.reuse, 0x4, R4 ;  /* 0x0000000403ba7825 */ /* 0x040fe200078e0204 */
[----:B------:R-:W-:Y:S02]  /*7ad60*/  ISETP.LT.AND P3, PT, R158, c[0x0][0x178], !P2 ;  /* 0x00005e009e007a0c */ /* 0x000fe40005761270 */
[----:B------:R-:W-:Y:S02]  /*7ad70*/  IADD3 R3, R3, c[0x0][0x198], RZ ;  /* 0x0000660003037a10 */ /* 0x000fe40007ffe0ff */
[----:B------:R-:W-:Y:S01]  /*7ad80*/  ISETP.GE.AND P4, PT, R0, c[0x0][0x17c], PT ;  /* 0x00005f0000007a0c */ /* 0x000fe20003f86270 */
[----:B---3--:R1:W-:Y:S01]  /*7ad90*/  @P5 STG.E [R184.64], R193 ;  /* 0x000000c1b8005986 */ /* 0x0083e2000c101904 */
[----:B------:R-:W-:-:S02]  /*7ada0*/  ISETP.LT.AND P6, PT, R159, c[0x0][0x178], !P2 ;  /* 0x00005e009f007a0c */ /* 0x000fc400057c1270 */
[----:B------:R-:W-:Y:S02]  /*7adb0*/  ISETP.LT.AND P2, PT, R119, c[0x0][0x178], !P2 ;  /* 0x00005e0077007a0c */ /* 0x000fe40005741270 */
[----:B------:R-:W-:Y:S01]  /*7adc0*/  IADD3 R188, R123, 0xbe, RZ ;  /* 0x000000be7bbc7810 */ /* 0x000fe20007ffe0ff */
[----:B----4-:R3:W-:Y:S01]  /*7add0*/  @P0 STG.E [R186.64], R194 ;  /* 0x000000c2ba000986 */ /* 0x0107e2000c101904 */
[----:B------:R-:W-:-:S03]  /*7ade0*/  ISETP.LT.AND P0, PT, R227, c[0x0][0x178], !P4 ;  /* 0x00005e00e3007a0c */ /* 0x000fc60006701270 */
[----:B-1----:R-:W4:Y:S01]  /*7adf0*/  LDL.LU R193, [R1+0xd9c] ;  /* 0x000d9c0001c17983 */ /* 0x002f220000300800 */
[C---:B------:R-:W-:Y:S01]  /*7ae00*/  IMAD.WIDE R184, R3.reuse, 0x4, R182 ;  /* 0x0000000403b87825 */ /* 0x040fe200078e02b6 */
[C---:B------:R-:W-:Y:S02]  /*7ae10*/  IADD3 R0, R3.reuse, c[0x0][0x198], RZ ;  /* 0x0000660003007a10 */ /* 0x040fe40007ffe0ff */
[----:B---3--:R-:W3:Y:S01]  /*7ae20*/  LDL.LU R194, [R1+0xacc] ;  /* 0x000acc0001c27983 */ /* 0x008ee20000300800 */
[----:B------:R-:W-:-:S03]  /*7ae30*/  IMAD.WIDE R186, R3, 0x4, R180 ;  /* 0x0000000403ba7825 */ /* 0x000fc600078e02b4 */
[----:B------:R-:W3:Y:S01]  /*7ae40*/  LDL.LU R245, [R1+0xe78] ;  /* 0x000e780001f57983 */ /* 0x000ee20000300800 */
[----:B------:R-:W-:Y:S01]  /*7ae50*/  ISETP.GE.AND P5, PT, R188, c[0x0][0x17c], PT ;  /* 0x00005f00bc007a0c */ /* 0x000fe20003fa6270 */
[C---:B------:R-:W-:Y:S02]  /*7ae60*/  IMAD.WIDE R188, R3.reuse, 0x4, R6 ;  /* 0x0000000403bc7825 */ /* 0x040fe400078e0206 */
[----:B------:R1:W-:Y:S04]  /*7ae70*/  @P1 STG.E [R184.64], R192 ;  /* 0x000000c0b8001986 */ /* 0x0003e8000c101904 */
[----:B------:R1:W-:Y:S04]  /*7ae80*/  @P3 STG.E [R186.64], R251 ;  /* 0x000000fbba003986 */ /* 0x0003e8000c101904 */
[----:B------:R-:W3:Y:S01]  /*7ae90*/  LDL.LU R244, [R1+0xe48] ;  /* 0x000e480001f47983 */ /* 0x000ee20000300800 */
[----:B-1----:R-:W-:-:S03]  /*7aea0*/  IMAD.WIDE R184, R3, 0x4, R4 ;  /* 0x0000000403b87825 */ /* 0x002fc600078e0204 */
[----:B------:R1:W-:Y:S01]  /*7aeb0*/  @P6 STG.E [R188.64], R250 ;  /* 0x000000fabc006986 */ /* 0x0003e2000c101904 */
[----:B------:R-:W-:-:S03]  /*7aec0*/  IMAD.WIDE R186, R0, 0x4, R182 ;  /* 0x0000000400ba7825 */ /* 0x000fc600078e02b6 */
[----:B------:R-:W3:Y:S04]  /*7aed0*/  LDL.LU R251, [R1+0xe18] ;  /* 0x000e180001fb7983 */ /* 0x000ee80000300800 */
[----:B------:R1:W-:Y:S04]  /*7aee0*/  @P2 STG.E [R184.64], R249 ;  /* 0x000000f9b8002986 */ /* 0x0003e8000c101904 */
[----:B-1----:R-:W3:Y:S01]  /*7aef0*/  LDL.LU R250, [R1+0xc18] ;  /* 0x000c180001fa7983 */ /* 0x002ee20000300800 */
[----:B------:R-:W-:Y:S01]  /*7af00*/  ISETP.LT.AND P1, PT, R158, c[0x0][0x178], !P4 ;  /* 0x00005e009e007a0c */ /* 0x000fe20006721270 */
[----:B------:R-:W-:-:S02]  /*7af10*/  IMAD.WIDE R184, R0, 0x4, R180 ;  /* 0x0000000400b87825 */ /* 0x000fc400078e02b4 */
[----:B--2---:R1:W-:Y:S04]  /*7af20*/  @P0 STG.E [R186.64], R195 ;  /* 0x000000c3ba000986 */ /* 0x0043e8000c101904 */
[----:B-1----:R-:W2:Y:S06]  /*7af30*/  LDL.LU R195, [R1+0xe7c] ;  /* 0x000e7c0001c37983 */ /* 0x002eac0000300800 */
[----:B------:R1:W-:Y:S04]  /*7af40*/  @P1 STG.E [R184.64], R248 ;  /* 0x000000f8b8001986 */ /* 0x0003e8000c101904 */
[----:B------:R-:W2:Y:S04]  /*7af50*/  LDL.LU R249, [R1+0xe4c] ;  /* 0x000e4c0001f97983 */ /* 0x000ea80000300800 */
[----:B-1----:R-:W2:Y:S01]  /*7af60*/  LDL.LU R248, [R1+0xe1c] ;  /* 0x000e1c0001f87983 */ /* 0x002ea20000300800 */
[----:B------:R-:W-:-:S02]  /*7af70*/  ISETP.LT.AND P6, PT, R159, c[0x0][0x178], !P4 ;  /* 0x00005e009f007a0c */ /* 0x000fc400067c1270 */
[----:B------:R-:W-:Y:S02]  /*7af80*/  ISETP.LT.AND P4, PT, R119, c[0x0][0x178], !P4 ;  /* 0x00005e0077007a0c */ /* 0x000fe40006781270 */
[----:B------:R-:W-:Y:S02]  /*7af90*/  IADD3 R3, R123, 0xc0, RZ ;  /* 0x000000c07b037810 */ /* 0x000fe40007ffe0ff */
[----:B------:R-:W-:Y:S02]  /*7afa0*/  ISETP.LT.AND P0, PT, R227, c[0x0][0x178], !P5 ;  /* 0x00005e00e3007a0c */ /* 0x000fe40006f01270 */
[----:B------:R-:W-:Y:S02]  /*7afb0*/  IADD3 R188, R123, 0xbf, RZ ;  /* 0x000000bf7bbc7810 */ /* 0x000fe40007ffe0ff */
[----:B------:R-:W-:Y:S01]  /*7afc0*/  ISETP.GE.AND P2, PT, R3, c[0x0][0x17c], PT ;  /* 0x00005f0003007a0c */ /* 0x000fe20003f46270 */
[C---:B------:R-:W-:Y:S01]  /*7afd0*/  IMAD.WIDE R186, R0.reuse, 0x4, R6 ;  /* 0x0000000400ba7825 */ /* 0x040fe200078e0206 */
[----:B------:R-:W-:-:S02]  /*7afe0*/  IADD3 R3, R0, c[0x0][0x198], RZ ;  /* 0x0000660000037a10 */ /* 0x000fc40007ffe0ff */
[----:B------:R-:W-:Y:S01]  /*7aff0*/  ISETP.GE.AND P3, PT, R188, c[0x0][0x17c], PT ;  /* 0x00005f00bc007a0c */ /* 0x000fe20003f66270 */
[----:B------:R-:W-:Y:S01]  /*7b000*/  IMAD.WIDE R188, R0, 0x4, R4 ;  /* 0x0000000400bc7825 */ /* 0x000fe200078e0204 */
[----:B------:R-:W-:Y:S01]  /*7b010*/  ISETP.LT.AND P1, PT, R158, c[0x0][0x178], !P5 ;  /* 0x00005e009e007a0c */ /* 0x000fe20006f21270 */
[----:B----4-:R1:W-:Y:S02]  /*7b020*/  @P6 STG.E [R186.64], R193 ;  /* 0x000000c1ba006986 */ /* 0x0103e4000c101904 */
[----:B------:R-:W-:Y:S01]  /*7b030*/  IMAD.WIDE R184, R3, 0x4, R182 ;  /* 0x0000000403b87825 */ /* 0x000fe200078e02b6 */
[----:B------:R-:W-:Y:S01]  /*7b040*/  ISETP.LT.AND P6, PT, R159, c[0x0][0x178], !P5 ;  /* 0x00005e009f007a0c */ /* 0x000fe20006fc1270 */
[----:B---3--:R3:W-:Y:S01]  /*7b050*/  @P4 STG.E [R188.64], R194 ;  /* 0x000000c2bc004986 */ /* 0x0087e2000c101904 */
[----:B------:R-:W-:Y:S02]  /*7b060*/  IADD3 R0, R123, 0xc1, RZ ;  /* 0x000000c17b007810 */ /* 0x000fe40007ffe0ff */
[----:B------:R-:W-:Y:S01]  /*7b070*/  ISETP.LT.AND P5, PT, R119, c[0x0][0x178], !P5 ;  /* 0x00005e0077007a0c */ /* 0x000fe20006fa1270 */
[----:B------:R4:W-:Y:S01]  /*7b080*/  @P0 STG.E [R184.64], R245 ;  /* 0x000000f5b8000986 */ /* 0x0009e2000c101904 */
[----:B------:R-:W-:-:S03]  /*7b090*/  ISETP.LT.AND P4, PT, R227, c[0x0][0x178], !P3 ;  /* 0x00005e00e3007a0c */ /* 0x000fc60005f81270 */
[----:B-1----:R-:W2:Y:S01]  /*7b0a0*/  LDL.LU R193, [R1+0xc1c] ;  /* 0x000c1c0001c17983 */ /* 0x002ea20000300800 */
[C---:B------:R-:W-:Y:S01]  /*7b0b0*/  IMAD.WIDE R186, R3.reuse, 0x4, R180 ;  /* 0x0000000403ba7825 */ /* 0x040fe200078e02b4 */
[----:B------:R-:W-:Y:S02]  /*7b0c0*/  ISETP.GE.AND P0, PT, R0, c[0x0][0x17c], PT ;  /* 0x00005f0000007a0c */ /* 0x000fe40003f06270 */
[----:B---3--:R-:W3:Y:S01]  /*7b0d0*/  LDL.LU R194, [R1+0x4c0] ;  /* 0x0004c00001c27983 */ /* 0x008ee20000300800 */
[C---:B------:R-:W-:Y:S01]  /*7b0e0*/  IADD3 R0, R3.reuse, c[0x0][0x198], RZ ;  /* 0x0000660003007a10 */ /* 0x040fe20007ffe0ff */
[C---:B------:R-:W-:Y:S02]  /*7b0f0*/  IMAD.WIDE R188, R3.reuse, 0x4, R4 ;  /* 0x0000000403bc7825 */ /* 0x040fe400078e0204 */
[----:B------:R1:W-:Y:S02]  /*7b100*/  @P1 STG.E [R186.64], R244 ;  /* 0x000000f4ba001986 */ /* 0x0003e4000c101904 */
[----:B----4-:R-:W-:-:S05]  /*7b110*/  IMAD.WIDE R184, R3, 0x4, R6 ;  /* 0x0000000403b87825 */ /* 0x010fca00078e0206 */
[----:B------:R4:W-:Y:S01]  /*7b120*/  @P6 STG.E [R184.64], R251 ;  /* 0x000000fbb8006986 */ /* 0x0009e2000c101904 */
[----:B-1----:R-:W-:-:S03]  /*7b130*/  IMAD.WIDE R186, R0, 0x4, R182 ;  /* 0x0000000400ba7825 */ /* 0x002fc600078e02b6 */
[----:B------:R-:W-:Y:S01]  /*7b140*/  @P5 STG.E [R188.64], R250 ;  /* 0x000000fabc005986 */ /* 0x000fe2000c101904 */
[----:B------:R-:W-:Y:S02]  /*7b150*/  ISETP.LT.AND P1, PT, R158, c[0x0][0x178], !P3 ;  /* 0x00005e009e007a0c */ /* 0x000fe40005f21270 */
[----:B------:R-:W-:Y:S01]  /*7b160*/  ISETP.LT.AND P5, PT, R159, c[0x0][0x178], !P3 ;  /* 0x00005e009f007a0c */ /* 0x000fe20005fa1270 */
[C---:B----4-:R-:W-:Y:S01]  /*7b170*/  IMAD.WIDE R184, R0.reuse, 0x4, R6 ;  /* 0x0000000400b87825 */ /* 0x050fe200078e0206 */
[----:B--2---:R1:W-:Y:S04]  /*7b180*/  @P4 STG.E [R186.64], R195 ;  /* 0x000000c3ba004986 */ /* 0x0043e8000c101904 */
[----:B-1----:R-:W2:Y:S01]  /*7b190*/  LDL.LU R195, [R1+0x4c4] ;  /* 0x0004c40001c37983 */ /* 0x002ea20000300800 */
[----:B------:R-:W-:-:S05]  /*7b1a0*/  IMAD.WIDE R186, R0, 0x4, R180 ;  /* 0x0000000400ba7825 */ /* 0x000fca00078e02b4 */
[----:B------:R-:W-:Y:S04]  /*7b1b0*/  @P1 STG.E [R186.64], R249 ;  /* 0x000000f9ba001986 */ /* 0x000fe8000c101904 */
[----:B------:R1:W-:Y:S04]  /*7b1c0*/  @P5 STG.E [R184.64], R248 ;  /* 0x000000f8b8005986 */ /* 0x0003e8000c101904 */
[----:B-1----:R-:W4:Y:S04]  /*7b1d0*/  LDL.LU R248, [R1+0x4cc] ;  /* 0x0004cc0001f87983 */ /* 0x002f280000300800 */
[----:B------:R-:W4:Y:S01]  /*7b1e0*/  LDL.LU R249, [R1+0x4c8] ;  /* 0x0004c80001f97983 */ /* 0x000f220000300800 */
[----:B------:R-:W-:-:S02]  /*7b1f0*/  ISETP.LT.AND P3, PT, R119, c[0x0][0x178], !P3 ;  /* 0x00005e0077007a0c */ /* 0x000fc40005f61270 */
[----:B------:R-:W-:Y:S02]  /*7b200*/  ISETP.LT.AND P6, PT, R227, c[0x0][0x178], !P2 ;  /* 0x00005e00e3007a0c */ /* 0x000fe400057c1270 */
[C---:B------:R-:W-:Y:S01]  /*7b210*/  IADD3 R3, R0.reuse, c[0x0][0x198], RZ ;  /* 0x0000660000037a10 */ /* 0x040fe20007ffe0ff */
[----:B------:R-:W-:Y:S01]  /*7b220*/  IMAD.WIDE R188, R0, 0x4, R4 ;  /* 0x0000000400bc7825 */ /* 0x000fe200078e0204 */
[----:B------:R-:W-:-:S03]  /*7b230*/  ISETP.LT.AND P4, PT, R158, c[0x0][0x178], !P2 ;  /* 0x00005e009e007a0c */ /* 0x000fc60005781270 */
[----:B------:R-:W-:-:S04]  /*7b240*/  IMAD.WIDE R186, R3, 0x4, R182 ;  /* 0x0000000403ba7825 */ /* 0x000fc800078e02b6 */
[----:B------:R1:W-:Y:S01]  /*7b250*/  @P3 STG.E [R188.64], R193 ;  /* 0x000000c1bc003986 */ /* 0x0003e2000c101904 */
[----:B------:R-:W-:Y:S01]  /*7b260*/  ISETP.LT.AND P3, PT, R159, c[0x0][0x178], !P2 ;  /* 0x00005e009f007a0c */ /* 0x000fe20005761270 */
[----:B------:R-:W-:Y:S01]  /*7b270*/  IMAD.WIDE R184, R3, 0x4, R180 ;  /* 0x0000000403b87825 */ /* 0x000fe200078e02b4 */
[----:B------:R-:W-:Y:S01]  /*7b280*/  ISETP.LT.AND P2, PT, R119, c[0x0][0x178], !P2 ;  /* 0x00005e0077007a0c */ /* 0x000fe20005741270 */
[----:B---3--:R3:W-:Y:S01]  /*7b290*/  @P6 STG.E [R186.64], R194 ;  /* 0x000000c2ba006986 */ /* 0x0087e2000c101904 */
[----:B------:R-:W-:Y:S02]  /*7b2a0*/  ISETP.LT.AND P6, PT, R227, c[0x0][0x178], !P0 ;  /* 0x00005e00e3007a0c */ /* 0x000fe400047c1270 */
[----:B------:R-:W-:Y:S01]  /*7b2b0*/  ISETP.LT.AND P5, PT, R158, c[0x0][0x178], !P0 ;  /* 0x00005e009e007a0c */ /* 0x000fe200047a1270 */
[----:B------:R3:W-:Y:S01]  /*7b2c0*/  @P4 STG.E [R184.64], R48 ;  /* 0x00000030b8004986 */ /* 0x0007e2000c101904 */
[----:B------:R-:W-:Y:S02]  /*7b2d0*/  IADD3 R190, R123, 0xc2, RZ ;  /* 0x000000c27bbe7810 */ /* 0x000fe40007ffe0ff */
[----:B-1----:R-:W-:-:S02]  /*7b2e0*/  IADD3 R193, R3, c[0x0][0x198], RZ ;  /* 0x0000660003c17a10 */ /* 0x002fc40007ffe0ff */
[----:B------:R-:W-:Y:S01]  /*7b2f0*/  ISETP.LT.AND P4, PT, R159, c[0x0][0x178], !P0 ;  /* 0x00005e009f007a0c */ /* 0x000fe20004781270 */
[----:B---3--:R-:W-:Y:S01]  /*7b300*/  IMAD.WIDE R186, R3, 0x4, R4 ;  /* 0x0000000403ba7825 */ /* 0x008fe200078e0204 */
[----:B------:R-:W-:-:S03]  /*7b310*/  ISETP.GE.AND P1, PT, R190, c[0x0][0x17c], PT ;  /* 0x00005f00be007a0c */ /* 0x000fc60003f26270 */
[----:B------:R-:W-:-:S04]  /*7b320*/  IMAD.WIDE R184, R3, 0x4, R6 ;  /* 0x0000000403b87825 */ /* 0x000fc800078e0206 */
[C---:B------:R-:W-:Y:S01]  /*7b330*/  IMAD.WIDE R188, R193.reuse, 0x4, R182 ;  /* 0x00000004c1bc7825 */ /* 0x040fe200078e02b6 */
[----:B------:R1:W-:Y:S03]  /*7b340*/  @P3 STG.E [R184.64], R80 ;  /* 0x00000050b8003986 */ /* 0x0003e6000c101904 */
[----:B------:R-:W-:Y:S01]  /*7b350*/  IMAD.WIDE R190, R193, 0x4, R180 ;  /* 0x00000004c1be7825 */ /* 0x000fe200078e02b4 */
[----:B------:R3:W-:Y:S01]  /*7b360*/  @P2 STG.E [R186.64], R112 ;  /* 0x00000070ba002986 */ /* 0x0007e2000c101904 */
[----:B------:R-:W-:Y:S02]  /*7b370*/  ISETP.LT.AND P0, PT, R119, c[0x0][0x178], !P0 ;  /* 0x00005e0077007a0c */ /* 0x000fe40004701270 */
[----:B------:R-:W-:Y:S02]  /*7b380*/  IADD3 R3, R193, c[0x0][0x198], RZ ;  /* 0x00006600c1037a10 */ /* 0x000fe40007ffe0ff */
[----:B------:R-:W-:-:S02]  /*7b390*/  ISETP.LT.AND P2, PT, R159, c[0x0][0x178], !P1 ;  /* 0x00005e009f007a0c */ /* 0x000fc40004f41270 */
[----:B------:R-:W-:Y:S01]  /*7b3a0*/  IADD3 R0, R123, 0xc3, RZ ;  /* 0x000000c37b007810 */ /* 0x000fe20007ffe0ff */
[----:B-1----:R-:W-:-:S03]  /*7b3b0*/  IMAD.WIDE R184, R3, 0x4, R180 ;  /* 0x0000000403b87825 */ /* 0x002fc600078e02b4 */
[----:B------:R-:W-:Y:S01]  /*7b3c0*/  ISETP.GE.AND P3, PT, R0, c[0x0][0x17c], PT ;  /* 0x00005f0000007a0c */ /* 0x000fe20003f66270 */
[----:B---3--:R-:W-:Y:S01]  /*7b3d0*/  IMAD.WIDE R186, R3, 0x4, R6 ;  /* 0x0000000403ba7825 */ /* 0x008fe200078e0206 */
[----:B------:R-:W-:Y:S01]  /*7b3e0*/  IADD3 R0, R123, 0xc4, RZ ;  /* 0x000000c47b007810 */ /* 0x000fe20007ffe0ff */
[----:B--2---:R1:W-:Y:S01]  /*7b3f0*/  @P6 STG.E [R188.64], R195 ;  /* 0x000000c3bc006986 */ /* 0x0043e2000c101904 */
[----:B------:R-:W-:-:S03]  /*7b400*/  ISETP.LT.AND P6, PT, R227, c[0x0][0x178], !P1 ;  /* 0x00005e00e3007a0c */ /* 0x000fc60004fc1270 */
[----:B------:R2:W-:Y:S01]  /*7b410*/  @P5 STG.E [R190.64], R49 ;  /* 0x00000031be005986 */ /* 0x0005e2000c101904 */
[----:B------:R-:W-:Y:S01]  /*7b420*/  ISETP.LT.AND P5, PT, R158, c[0x0][0x178], !P1 ;  /* 0x00005e009e007a0c */ /* 0x000fe20004fa1270 */
[----:B-1----:R-:W-:-:S05]  /*7b430*/  IMAD.WIDE R194, R193, 0x4, R6 ;  /* 0x00000004c1c27825 */ /* 0x002fca00078e0206 */
[----:B------:R1:W-:Y:S01]  /*7b440*/  @P4 STG.E [R194.64], R81 ;  /* 0x00000051c2004986 */ /* 0x0003e2000c101904 */
[----:B------:R-:W-:Y:S01]  /*7b450*/  ISETP.LT.AND P4, PT, R119, c[0x0][0x178], !P1 ;  /* 0x00005e0077007a0c */ /* 0x000fe20004f81270 */
[----:B--2---:R-:W-:Y:S01]  /*7b460*/  IMAD.WIDE R48, R193, 0x4, R4 ;  /* 0x00000004c1307825 */ /* 0x004fe200078e0204 */
[----:B------:R-:W-:-:S03]  /*7b470*/  ISETP.GE.AND P1, PT, R0, c[0x0][0x17c], PT ;  /* 0x00005f0000007a0c */ /* 0x000fc60003f26270 */
[C---:B------:R-:W-:Y:S01]  /*7b480*/  IMAD.WIDE R188, R3.reuse, 0x4, R4 ;  /* 0x0000000403bc7825 */ /* 0x040fe200078e0204 */
[----:B------:R-:W-:Y:S03]  /*7b490*/  @P0 STG.E [R48.64], R113 ;  /* 0x0000007130000986 */ /* 0x000fe6000c101904 */
[----:B-1----:R-:W-:Y:S01]  /*7b4a0*/  IMAD.WIDE R80, R3, 0x4, R182 ;  /* 0x0000000403507825 */ /* 0x002fe200078e02b6 */
[----:B------:R-:W-:-:S04]  /*7b4b0*/  ISETP.LT.AND P0, PT, R158, c[0x0][0x178], !P3 ;  /* 0x00005e009e007a0c */ /* 0x000fc80005f01270 */
[----:B------:R-:W-:Y:S01]  /*7b4c0*/  @P6 STG.E [R80.64], R236 ;  /* 0x000000ec50006986 */ /* 0x000fe2000c101904 */
[----:B------:R-:W-:-:S03]  /*7b4d0*/  ISETP.LT.AND P6, PT, R159, c[0x0][0x178], !P3 ;  /* 0x00005e009f007a0c */ /* 0x000fc60005fc1270 */
[----:B------:R1:W-:Y:S01]  /*7b4e0*/  @P5 STG.E [R184.64], R44 ;  /* 0x0000002cb8005986 */ /* 0x0003e2000c101904 */
[----:B------:R-:W-:Y:S02]  /*7b4f0*/  ISETP.LT.AND P5, PT, R227, c[0x0][0x178], !P3 ;  /* 0x00005e00e3007a0c */ /* 0x000fe40005fa1270 */
[----:B------:R-:W-:Y:S01]  /*7b500*/  IADD3 R3, R3, c[0x0][0x198], RZ ;  /* 0x0000660003037a10 */ /* 0x000fe20007ffe0ff */
[----:B------:R2:W-:Y:S01]  /*7b510*/  @P2 STG.E [R186.64], R76 ;  /* 0x0000004cba002986 */ /* 0x0005e2000c101904 */
[----:B------:R-:W-:-:S03]  /*7b520*/  ISETP.LT.AND P3, PT, R119, c[0x0][0x178], !P3 ;  /* 0x00005e0077007a0c */ /* 0x000fc60005f61270 */
[----:B------:R-:W-:Y:S01]  /*7b530*/  @P4 STG.E [R188.64], R108 ;  /* 0x0000006cbc004986 */ /* 0x000fe2000c101904 */
[----:B------:R-:W-:Y:S02]  /*7b540*/  ISETP.LT.AND P4, PT, R227, c[0x0][0x178], !P1 ;  /* 0x00005e00e3007a0c */ /* 0x000fe40004f81270 */
[C---:B------:R-:W-:Y:S01]  /*7b550*/  IADD3 R191, R3.reuse, c[0x0][0x198], RZ ;  /* 0x0000660003bf7a10 */ /* 0x040fe20007ffe0ff */
[----:B-1----:R-:W-:Y:S01]  /*7b560*/  IMAD.WIDE R184, R3, 0x4, R182 ;  /* 0x0000000403b87825 */ /* 0x002fe200078e02b6 */
[----:B------:R-:W-:-:S03]  /*7b570*/  IADD3 R0, R123, 0xc5, RZ ;  /* 0x000000c57b007810 */ /* 0x000fc60007ffe0ff */
[C---:B------:R-:W-:Y:S01]  /*7b580*/  IMAD.WIDE R112, R3.reuse, 0x4, R180 ;  /* 0x0000000403707825 */ /* 0x040fe200078e02b4 */
[----:B------:R1:W-:Y:S03]  /*7b590*/  @P5 STG.E [R184.64], R237 ;  /* 0x000000edb8005986 */ /* 0x0003e6000c101904 */
[C---:B------:R-:W-:Y:S01]  /*7b5a0*/  IMAD.WIDE R80, R3.reuse, 0x4, R6 ;  /* 0x0000000403507825 */ /* 0x040fe200078e0206 */
[----:B------:R3:W-:Y:S03]  /*7b5b0*/  @P0 STG.E [R112.64], R45 ;  /* 0x0000002d70000986 */ /* 0x0007e6000c101904 */
[----:B------:R-:W-:Y:S01]  /*7b5c0*/  IMAD.WIDE R48, R3, 0x4, R4 ;  /* 0x0000000403307825 */ /* 0x000fe200078e0204 */
[----:B------:R-:W-:Y:S03]  /*7b5d0*/  @P6 STG.E [R80.64], R77 ;  /* 0x0000004d50006986 */ /* 0x000fe6000c101904 */
[----:B--2---:R-:W-:Y:S01]  /*7b5e0*/  IMAD.WIDE R186, R191, 0x4, R182 ;  /* 0x00000004bfba7825 */ /* 0x004fe200078e02b6 */
[----:B------:R-:W-:Y:S01]  /*7b5f0*/  ISETP.GE.AND P2, PT, R0, c[0x0][0x17c], PT ;  /* 0x00005f0000007a0c */ /* 0x000fe20003f46270 */
[----:B------:R2:W-:Y:S01]  /*7b600*/  @P3 STG.E [R48.64], R109 ;  /* 0x0000006d30003986 */ /* 0x0005e2000c101904 */
[----:B------:R-:W-:-:S03]  /*7b610*/  ISETP.LT.AND P3, PT, R158, c[0x0][0x178], !P1 ;  /* 0x00005e009e007a0c */ /* 0x000fc60004f61270 */
[----:B------:R-:W-:Y:S01]  /*7b620*/  @P4 STG.E [R186.64], R228 ;  /* 0x000000e4ba004986 */ /* 0x000fe2000c101904 */
[----:B------:R-:W-:Y:S02]  /*7b630*/  ISETP.LT.AND P4, PT, R159, c[0x0][0x178], !P1 ;  /* 0x00005e009f007a0c */ /* 0x000fe40004f81270 */
[----:B------:R-:W-:Y:S02]  /*7b640*/  ISETP.LT.AND P0, PT, R119, c[0x0][0x178], !P1 ;  /* 0x00005e0077007a0c */ /* 0x000fe40004f01270 */
[----:B------:R-:W-:Y:S02]  /*7b650*/  ISETP.LT.AND P6, PT, R227, c[0x0][0x178], !P2 ;  /* 0x00005e00e3007a0c */ /* 0x000fe400057c1270 */
[----:B------:R-:W-:Y:S02]  /*7b660*/  ISETP.LT.AND P5, PT, R158, c[0x0][0x178], !P2 ;  /* 0x00005e009e007a0c */ /* 0x000fe400057a1270 */
[C---:B-1----:R-:W-:Y:S01]  /*7b670*/  IADD3 R185, R191.reuse, c[0x0][0x198], RZ ;  /* 0x00006600bfb97a10 */ /* 0x042fe20007ffe0ff */
[----:B---3--:R-:W-:Y:S01]  /*7b680*/  IMAD.WIDE R44, R191, 0x4, R180 ;  /* 0x00000004bf2c7825 */ /* 0x008fe200078e02b4 */
[----:B------:R-:W-:-:S03]  /*7b690*/  IADD3 R0, R123, 0xc6, RZ ;  /* 0x000000c67b007810 */ /* 0x000fc60007ffe0ff */
[C---:B--2---:R-:W-:Y:S01]  /*7b6a0*/  IMAD.WIDE R48, R191.reuse, 0x4, R6 ;  /* 0x00000004bf307825 */ /* 0x044fe200078e0206 */
[----:B------:R1:W-:Y:S03]  /*7b6b0*/  @P3 STG.E [R44.64], R40 ;  /* 0x000000282c003986 */ /* 0x0003e6000c101904 */
[----:B------:R-:W-:Y:S01]  /*7b6c0*/  IMAD.WIDE R76, R191, 0x4, R4 ;  /* 0x00000004bf4c7825 */ /* 0x000fe200078e0204 */
[----:B------:R-:W-:-:S03]  /*7b6d0*/  ISETP.GE.AND P1, PT, R0, c[0x0][0x17c], PT ;  /* 0x00005f0000007a0c */ /* 0x000fc60003f26270 */
[C---:B------:R-:W-:Y:S01]  /*7b6e0*/  IMAD.WIDE R80, R185.reuse, 0x4, R182 ;  /* 0x00000004b9507825 */ /* 0x040fe200078e02b6 */
[----:B------:R2:W-:Y:S03]  /*7b6f0*/  @P4 STG.E [R48.64], R72 ;  /* 0x0000004830004986 */ /* 0x0005e6000c101904 */
[----:B------:R-:W-:Y:S01]  /*7b700*/  IMAD.WIDE R108, R185, 0x4, R180 ;  /* 0x00000004b96c7825 */ /* 0x000fe200078e02b4 */
[----:B------:R3:W-:Y:S01]  /*7b710*/  @P0 STG.E [R76.64], R104 ;  /* 0x000000684c000986 */ /* 0x0007e2000c101904 */
[----:B------:R-:W-:Y:S02]  /*7b720*/  ISETP.LT.AND P3, PT, R159, c[0x0][0x178], !P2 ;  /* 0x00005e009f007a0c */ /* 0x000fe40005761270 */
[----:B------:R-:W-:Y:S01]  /*7b730*/  ISETP.LT.AND P2, PT, R119, c[0x0][0x178], !P2 ;  /* 0x00005e0077007a0c */ /* 0x000fe20005741270 */
[----:B------:R-:W-:Y:S04]  /*7b740*/  @P6 STG.E [R80.64], R229 ;  /* 0x000000e550006986 */ /* 0x000fe8000c101904 */
[----:B------:R3:W-:Y:S01]  /*7b750*/  @P5 STG.E [R108.64], R41 ;  /* 0x000000296c005986 */ /* 0x0007e2000c101904 */
[----:B------:R-:W-:-:S02]  /*7b760*/  ISETP.LT.AND P5, PT, R227, c[0x0][0x178], !P1 ;  /* 0x00005e00e3007a0c */ /* 0x000fc40004fa1270 */
[C---:B------:R-:W-:Y:S01]  /*7b770*/  IADD3 R113, R185.reuse, c[0x0][0x198], RZ ;  /* 0x00006600b9717a10 */ /* 0x040fe20007ffe0ff */
[----:B-1----:R-:W-:Y:S01]  /*7b780*/  IMAD.WIDE R44, R185, 0x4, R6 ;  /* 0x00000004b92c7825 */ /* 0x002fe200078e0206 */
[----:B------:R-:W-:-:S03]  /*7b790*/  IADD3 R3, R123, 0xc7, RZ ;  /* 0x000000c77b037810 */ /* 0x000fc60007ffe0ff */
[----:B--2---:R-:W-:Y:S01]  /*7b7a0*/  IMAD.WIDE R48, R185, 0x4, R4 ;  /* 0x00000004b9307825 */ /* 0x004fe200078e0204 */
[----:B------:R-:W-:Y:S02]  /*7b7b0*/  ISETP.LT.AND P0, PT, R158, c[0x0][0x178], !P1 ;  /* 0x00005e009e007a0c */ /* 0x000fe40004f01270 */
[----:B------:R-:W-:Y:S01]  /*7b7c0*/  ISETP.GE.AND P6, PT, R3, c[0x0][0x17c], PT ;  /* 0x00005f0003007a0c */ /* 0x000fe20003fc6270 */
[----:B---3--:R-:W-:Y:S01]  /*7b7d0*/  IMAD.WIDE R76, R113, 0x4, R182 ;  /* 0x00000004714c7825 */ /* 0x008fe200078e02b6 */
[----:B------:R-:W-:Y:S01]  /*7b7e0*/  ISETP.LT.AND P4, PT, R159, c[0x0][0x178], !P1 ;  /* 0x00005e009f007a0c */ /* 0x000fe20004f81270 */
[----:B------:R1:W-:Y:S01]  /*7b7f0*/  @P3 STG.E [R44.64], R73 ;  /* 0x000000492c003986 */ /* 0x0003e2000c101904 */
[----:B------:R-:W-:-:S03]  /*7b800*/  ISETP.LT.AND P1, PT, R119, c[0x0][0x178], !P1 ;  /* 0x00005e0077007a0c */ /* 0x000fc60004f21270 */
[----:B------:R2:W-:Y:S01]  /*7b810*/  @P2 STG.E [R48.64], R105 ;  /* 0x0000006930002986 */ /* 0x0005e2000c101904 */
[----:B------:R-:W-:-:S03]  /*7b820*/  ISETP.LT.AND P2, PT, R227, c[0x0][0x178], !P6 ;  /* 0x00005e00e3007a0c */ /* 0x000fc60007741270 */
[----:B------:R-:W-:Y:S01]  /*7b830*/  @P5 STG.E [R76.64], R16 ;  /* 0x000000104c005986 */ /* 0x000fe2000c101904 */
[----:B------:R-:W-:Y:S01]  /*7b840*/  ISETP.LT.AND P5, PT, R158, c[0x0][0x178], !P6 ;  /* 0x00005e009e007a0c */ /* 0x000fe200077a1270 */
[C---:B------:R-:W-:Y:S01]  /*7b850*/  IMAD.WIDE R40, R113.reuse, 0x4, R180 ;  /* 0x0000000471287825 */ /* 0x040fe200078e02b4 */
[----:B------:R-:W-:-:S03]  /*7b860*/  IADD3 R3, R113, c[0x0][0x198], RZ ;  /* 0x0000660071037a10 */ /* 0x000fc60007ffe0ff */
[----:B------:R-:W-:Y:S01]  /*7b870*/  IMAD.WIDE R80, R113, 0x4, R6 ;  /* 0x0000000471507825 */ /* 0x000fe200078e0206 */
[----:B------:R-:W-:Y:S01]  /*7b880*/  IADD3 R0, R123, 0xc8, RZ ;  /* 0x000000c87b007810 */ /* 0x000fe20007ffe0ff */
[----:B------:R3:W-:Y:S02]  /*7b890*/  @P0 STG.E [R40.64], R36 ;  /* 0x0000002428000986 */ /* 0x0007e4000c101904 */
[----:B-1----:R-:W-:Y:S01]  /*7b8a0*/  IMAD.WIDE R44, R113, 0x4, R4 ;  /* 0x00000004712c7825 */ /* 0x002fe200078e0204 */
[----:B------:R-:W-:Y:S01]  /*7b8b0*/  ISETP.GE.AND P3, PT, R0, c[0x0][0x17c], PT ;  /* 0x00005f0000007a0c */ /* 0x000fe20003f66270 */
[----:B------:R-:W-:Y:S02]  /*7b8c0*/  @P4 STG.E [R80.64], R68 ;  /* 0x0000004450004986 */ /* 0x000fe4000c101904 */
[----:B--2---:R-:W-:Y:S01]  /*7b8d0*/  IMAD.WIDE R48, R3, 0x4, R182 ;  /* 0x0000000403307825 */ /* 0x004fe200078e02b6 */
[----:B------:R-:W-:-:S03]  /*7b8e0*/  ISETP.LT.AND P4, PT, R159, c[0x0][0x178], !P6 ;  /* 0x00005e009f007a0c */ /* 0x000fc60007781270 */
[----:B------:R-:W-:Y:S01]  /*7b8f0*/  IMAD.WIDE R72, R3, 0x4, R180 ;  /* 0x0000000403487825 */ /* 0x000fe200078e02b4 */
[----:B------:R-:W-:Y:S01]  /*7b900*/  ISETP.LT.AND P6, PT, R119, c[0x0][0x178], !P6 ;  /* 0x00005e0077007a0c */ /* 0x000fe200077c1270 */
[----:B------:R-:W-:Y:S04]  /*7b910*/  @P1 STG.E [R44.64], R100 ;  /* 0x000000642c001986 */ /* 0x000fe8000c101904 */
[----:B------:R1:W-:Y:S01]  /*7b920*/  @P2 STG.E [R48.64], R17 ;  /* 0x0000001130002986 */ /* 0x0003e2000c101904 */
[----:B---3--:R-:W-:-:S03]  /*7b930*/  IMAD.WIDE R40, R3, 0x4, R6 ;  /* 0x0000000403287825 */ /* 0x008fc600078e0206 */
[----:B------:R2:W-:Y:S01]  /*7b940*/  @P5 STG.E [R72.64], R37 ;  /* 0x0000002548005986 */ /* 0x0005e2000c101904 */
[----:B------:R-:W-:Y:S01]  /*7b950*/  ISETP.LT.AND P5, PT, R227, c[0x0][0x178], !P3 ;  /* 0x00005e00e3007a0c */ /* 0x000fe20005fa1270 */
[----:B------:R-:W-:Y:S01]  /*7b960*/  IMAD.WIDE R76, R3, 0x4, R4 ;  /* 0x00000004034c7825 */ /* 0x000fe200078e0204 */
[----:B------:R-:W-:Y:S02]  /*7b970*/  IADD3 R0, R123, 0xc9, RZ ;  /* 0x000000c97b007810 */ /* 0x000fe40007ffe0ff */
[----:B------:R-:W-:Y:S02]  /*7b980*/  IADD3 R3, R3, c[0x0][0x198], RZ ;  /* 0x0000660003037a10 */ /* 0x000fe40007ffe0ff */
[----:B------:R-:W-:Y:S01]  /*7b990*/  ISETP.GE.AND P0, PT, R0, c[0x0][0x17c], PT ;  /* 0x00005f0000007a0c */ /* 0x000fe20003f06270 */
[----:B------:R3:W-:Y:S01]  /*7b9a0*/  @P4 STG.E [R40.64], R69 ;  /* 0x0000004528004986 */ /* 0x0007e2000c101904 */
[----:B------:R-:W-:Y:S01]  /*7b9b0*/  ISETP.LT.AND P1, PT, R158, c[0x0][0x178], !P3 ;  /* 0x00005e009e007a0c */ /* 0x000fe20005f21270 */
[----:B-1----:R-:W-:Y:S01]  /*7b9c0*/  IMAD.WIDE R16, R3, 0x4, R182 ;  /* 0x0000000403107825 */ /* 0x002fe200078e02b6 */
[----:B------:R-:W-:Y:S01]  /*7b9d0*/  ISETP.LT.AND P2, PT, R159, c[0x0][0x178], !P3 ;  /* 0x00005e009f007a0c */ /* 0x000fe20005f41270 */
[----:B------:R-:W-:Y:S01]  /*7b9e0*/  @P6 STG.E [R76.64], R101 ;  /* 0x000000654c006986 */ /* 0x000fe2000c101904 */
[----:B------:R-:W-:-:S02]  /*7b9f0*/  ISETP.LT.AND P3, PT, R119, c[0x0][0x178], !P3 ;  /* 0x00005e0077007a0c */ /* 0x000fc40005f61270 */
[----:B------:R-:W-:Y:S01]  /*7ba00*/  ISETP.LT.AND P6, PT, R227, c[0x0][0x178], !P0 ;  /* 0x00005e00e3007a0c */ /* 0x000fe200047c1270 */
[----:B------:R1:W-:Y:S01]  /*7ba10*/  @P5 STG.E [R16.64], R240 ;  /* 0x000000f010005986 */ /* 0x0003e2000c101904 */
[----:B------:R-:W-:Y:S02]  /*7ba20*/  ISETP.LT.AND P5, PT, R158, c[0x0][0x178], !P0 ;  /* 0x00005e009e007a0c */ /* 0x000fe400047a1270 */
[C---:B--2---:R-:W-:Y:S01]  /*7ba30*/  IADD3 R73, R3.reuse, c[0x0][0x198], RZ ;  /* 0x0000660003497a10 */ /* 0x044fe20007ffe0ff */
[----:B------:R-:W-:Y:S01]  /*7ba40*/  IMAD.WIDE R36, R3, 0x4, R180 ;  /* 0x0000000403247825 */ /* 0x000fe200078e02b4 */
[----:B------:R-:W-:-:S03]  /*7ba50*/  IADD3 R0, R123, 0xca, RZ ;  /* 0x000000ca7b007810 */ /* 0x000fc60007ffe0ff */
[----:B------:R-:W-:Y:S01]  /*7ba60*/  IMAD.WIDE R44, R3, 0x4, R6 ;  /* 0x00000004032c7825 */ /* 0x000fe200078e0206 */
[----:B------:R-:W-:-:S03]  /*7ba70*/  ISETP.GE.AND P4, PT, R0, c[0x0][0x17c], PT ;  /* 0x00005f0000007a0c */ /* 0x000fc60003f86270 */
[----:B---3--:R-:W-:Y:S01]  /*7ba80*/  IMAD.WIDE R40, R3, 0x4, R4 ;  /* 0x0000000403287825 */ /* 0x008fe200078e0204 */
[----:B------:R2:W-:Y:S03]  /*7ba90*/  @P1 STG.E [R36.64], R32 ;  /* 0x0000002024001986 */ /* 0x0005e6000c101904 */
[----:B------:R-:W-:Y:S01]  /*7baa0*/  IMAD.WIDE R48, R73, 0x4, R182 ;  /* 0x0000000449307825 */ /* 0x000fe200078e02b6 */
[----:B------:R-:W-:Y:S01]  /*7bab0*/  @P2 STG.E [R44.64], R64 ;  /* 0x000000402c002986 */ /* 0x000fe2000c101904 */
[----:B------:R-:W-:Y:S02]  /*7bac0*/  ISETP.LT.AND P2, PT, R159, c[0x0][0x178], !P0 ;  /* 0x00005e009f007a0c */ /* 0x000fe40004741270 */
[----:B------:R-:W-:Y:S01]  /*7bad0*/  IMAD.WIDE R68, R73, 0x4, R180 ;  /* 0x0000000449447825 */ /* 0x000fe200078e02b4 */
[----:B------:R3:W-:Y:S01]  /*7bae0*/  @P3 STG.E [R40.64], R96 ;  /* 0x0000006028003986 */ /* 0x0007e2000c101904 */
[----:B------:R-:W-:-:S03]  /*7baf0*/  ISETP.LT.AND P0, PT, R119, c[0x0][0x178], !P0 ;  /* 0x00005e0077007a0c */ /* 0x000fc60004701270 */
[----:B------:R-:W-:Y:S01]  /*7bb00*/  @P6 STG.E [R48.64], R241 ;  /* 0x000000f130006986 */ /* 0x000fe2000c101904 */
[----:B------:R-:W-:Y:S02]  /*7bb10*/  ISETP.LT.AND P6, PT, R227, c[0x0][0x178], !P4 ;  /* 0x00005e00e3007a0c */ /* 0x000fe400067c1270 */
[----:B------:R-:W-:Y:S01]  /*7bb20*/  ISETP.LT.AND P3, PT, R158, c[0x0][0x178], !P4 ;  /* 0x00005e009e007a0c */ /* 0x000fe20006761270 */
[----:B------:R3:W-:Y:S01]  /*7bb30*/  @P5 STG.E [R68.64], R33 ;  /* 0x0000002144005986 */ /* 0x0007e2000c101904 */
[----:B------:R-:W-:Y:S02]  /*7bb40*/  IADD3 R3, R73, c[0x0][0x198], RZ ;  /* 0x0000660049037a10 */ /* 0x000fe40007ffe0ff */
[----:B------:R-:W-:Y:S02]  /*7bb50*/  ISETP.LT.AND P5, PT, R159, c[0x0][0x178], !P4 ;  /* 0x00005e009f007a0c */ /* 0x000fe400067a1270 */
[----:B------:R-:W-:Y:S01]  /*7bb60*/  ISETP.LT.AND P4, PT, R119, c[0x0][0x178], !P4 ;  /* 0x00005e0077007a0c */ /* 0x000fe20006781270 */
[----:B-1----:R-:W-:Y:S01]  /*7bb70*/  IMAD.WIDE R16, R73, 0x4, R6 ;  /* 0x0000000449107825 */ /* 0x002fe200078e0206 */
[----:B------:R-:W-:-:S03]  /*7bb80*/  IADD3 R0, R123, 0xcb, RZ ;  /* 0x000000cb7b007810 */ /* 0x000fc60007ffe0ff */
[----:B--2---:R-:W-:Y:S01]  /*7bb90*/  IMAD.WIDE R36, R73, 0x4, R4 ;  /* 0x0000000449247825 */ /* 0x004fe200078e0204 */
[----:B------:R-:W-:-:S03]  /*7bba0*/  ISETP.GE.AND P1, PT, R0, c[0x0][0x17c], PT ;  /* 0x00005f0000007a0c */ /* 0x000fc60003f26270 */
[----:B---3--:R-:W-:Y:S01]  /*7bbb0*/  IMAD.WIDE R40, R3, 0x4, R182 ;  /* 0x0000000403287825 */ /* 0x008fe200078e02b6 */
[----:B------:R-:W-:Y:S01]  /*7bbc0*/  IADD3 R0, R123, 0xcc, RZ ;  /* 0x000000cc7b007810 */ /* 0x000fe20007ffe0ff */
[----:B------:R1:W-:Y:S02]  /*7bbd0*/  @P2 STG.E [R16.64], R65 ;  /* 0x0000004110002986 */ /* 0x0003e4000c101904 */
[C---:B------:R-:W-:Y:S02]  /*7bbe0*/  IMAD.WIDE R32, R3.reuse, 0x4, R180 ;  /* 0x0000000403207825 */ /* 0x040fe400078e02b4 */
[----:B------:R-:W-:Y:S02]  /*7bbf0*/  @P0 STG.E [R36.64], R97 ;  /* 0x0000006124000986 */ /* 0x000fe4000c101904 */
[----:B------:R-:W-:Y:S01]  /*7bc00*/  IMAD.WIDE R44, R3, 0x4, R6 ;  /* 0x00000004032c7825 */ /* 0x000fe200078e0206 */
[----:B------:R-:W-:Y:S01]  /*7bc10*/  ISETP.LT.AND P0, PT, R227, c[0x0][0x178], !P1 ;  /* 0x00005e00e3007a0c */ /* 0x000fe20004f01270 */
[----:B------:R-:W-:Y:S02]  /*7bc20*/  @P6 STG.E [R40.64], R232 ;  /* 0x000000e828006986 */ /* 0x000fe4000c101904 */
[----:B------:R-:W-:Y:S01]  /*7bc30*/  IMAD.WIDE R48, R3, 0x4, R4 ;  /* 0x0000000403307825 */ /* 0x000fe200078e0204 */
[----:B------:R-:W-:Y:S01]  /*7bc40*/  ISETP.GE.AND P2, PT, R0, c[0x0][0x17c], PT ;  /* 0x00005f0000007a0c */ /* 0x000fe20003f46270 */
[----:B------:R2:W-:Y:S01]  /*7bc50*/  @P3 STG.E [R32.64], R28 ;  /* 0x0000001c20003986 */ /* 0x0005e2000c101904 */
[----:B------:R-:W-:-:S02]  /*7bc60*/  ISETP.LT.AND P3, PT, R158, c[0x0][0x178], !P1 ;  /* 0x00005e009e007a0c */ /* 0x000fc40004f61270 */
[----:B------:R-:W-:Y:S01]  /*7bc70*/  IADD3 R3, R3, c[0x0][0x198], RZ ;  /* 0x0000660003037a10 */ /* 0x000fe20007ffe0ff */
[----:B------:R3:W-:Y:S01]  /*7bc80*/  @P5 STG.E [R44.64], R60 ;  /* 0x0000003c2c005986 */ /* 0x0007e2000c101904 */
[----:B------:R-:W-:Y:S02]  /*7bc90*/  ISETP.LT.AND P6, PT, R159, c[0x0][0x178], !P1 ;  /* 0x00005e009f007a0c */ /* 0x000fe40004fc1270 */
[----:B------:R-:W-:Y:S01]  /*7bca0*/  ISETP.LT.AND P1, PT, R119, c[0x0][0x178], !P1 ;  /* 0x00005e0077007a0c */ /* 0x000fe20004f21270 */
[----:B------:R3:W-:Y:S01]  /*7bcb0*/  @P4 STG.E [R48.64], R92 ;  /* 0x0000005c30004986 */ /* 0x0007e2000c101904 */
[----:B------:R-:W-:Y:S02]  /*7bcc0*/  ISETP.LT.AND P4, PT, R227, c[0x0][0x178], !P2 ;  /* 0x00005e00e3007a0c */ /* 0x000fe40005781270 */
[----:B------:R-:W-:Y:S01]  /*7bcd0*/  ISETP.LT.AND P5, PT, R158, c[0x0][0x178], !P2 ;  /* 0x00005e009e007a0c */ /* 0x000fe200057a1270 */
[C---:B-1----:R-:W-:Y:S01]  /*7bce0*/  IMAD.WIDE R16, R3.reuse, 0x4, R182 ;  /* 0x0000000403107825 */ /* 0x042fe200078e02b6 */
[----:B------:R-:W-:-:S02]  /*7bcf0*/  IADD3 R65, R3, c[0x0][0x198], RZ ;  /* 0x0000660003417a10 */ /* 0x000fc40007ffe0ff */
[----:B------:R-:W-:Y:S01]  /*7bd00*/  IADD3 R0, R123, 0xcd, RZ ;  /* 0x000000cd7b007810 */ /* 0x000fe20007ffe0ff */
[C---:B--2---:R-:W-:Y:S01]  /*7bd10*/  IMAD.WIDE R32, R3.reuse, 0x4, R180 ;  /* 0x0000000403207825 */ /* 0x044fe200078e02b4 */
[----:B------:R1:W-:Y:S03]  /*7bd20*/  @P0 STG.E [R16.64], R233 ;  /* 0x000000e910000986 */ /* 0x0003e6000c101904 */
[----:B------:R-:W-:Y:S01]  /*7bd30*/  IMAD.WIDE R36, R3, 0x4, R6 ;  /* 0x0000000403247825 */ /* 0x000fe200078e0206 */
[----:B------:R-:W-:-:S03]  /*7bd40*/  ISETP.GE.AND P0, PT, R0, c[0x0][0x17c], PT ;  /* 0x00005f0000007a0c */ /* 0x000fc60003f06270 */
[----:B------:R-:W-:Y:S01]  /*7bd50*/  IMAD.WIDE R40, R3, 0x4, R4 ;  /* 0x0000000403287825 */ /* 0x000fe200078e0204 */
[----:B------:R2:W-:Y:S03]  /*7bd60*/  @P3 STG.E [R32.64], R29 ;  /* 0x0000001d20003986 */ /* 0x0005e6000c101904 */
[----:B---3--:R-:W-:Y:S01]  /*7bd70*/  IMAD.WIDE R44, R65, 0x4, R182 ;  /* 0x00000004412c7825 */ /* 0x008fe200078e02b6 */
[----:B------:R3:W-:Y:S01]  /*7bd80*/  @P6 STG.E [R36.64], R61 ;  /* 0x0000003d24006986 */ /* 0x0007e2000c101904 */
[----:B------:R-:W-:Y:S02]  /*7bd90*/  ISETP.LT.AND P3, PT, R159, c[0x0][0x178], !P2 ;  /* 0x00005e009f007a0c */ /* 0x000fe40005761270 */
[----:B------:R-:W-:Y:S01]  /*7bda0*/  IMAD.WIDE R48, R65, 0x4, R180 ;  /* 0x0000000441307825 */ /* 0x000fe200078e02b4 */
[----:B------:R1:W-:Y:S01]  /*7bdb0*/  @P1 STG.E [R40.64], R93 ;  /* 0x0000005d28001986 */ /* 0x0003e2000c101904 */
[----:B------:R-:W-:-:S02]  /*7bdc0*/  ISETP.LT.AND P2, PT, R119, c[0x0][0x178], !P2 ;  /* 0x00005e0077007a0c */ /* 0x000fc40005741270 */
[----:B------:R-:W-:Y:S01]  /*7bdd0*/  ISETP.LT.AND P6, PT, R227, c[0x0][0x178], !P0 ;  /* 0x00005e00e3007a0c */ /* 0x000fe200047c1270 */
[----:B------:R2:W-:Y:S01]  /*7bde0*/  @P4 STG.E [R44.64], R12 ;  /* 0x0000000c2c004986 */ /* 0x0005e2000c101904 */
[----:B------:R-:W-:-:S03]  /*7bdf0*/  ISETP.LT.AND P4, PT, R158, c[0x0][0x178], !P0 ;  /* 0x00005e009e007a0c */ /* 0x000fc60004781270 */
[----:B------:R-:W-:Y:S01]  /*7be00*/  @P5 STG.E [R48.64], R24 ;  /* 0x0000001830005986 */ /* 0x000fe2000c101904 */
[----:B------:R-:W-:Y:S02]  /*7be10*/  ISETP.LT.AND P5, PT, R159, c[0x0][0x178], !P0 ;  /* 0x00005e009f007a0c */ /* 0x000fe400047a1270 */
[C---:B------:R-:W-:Y:S01]  /*7be20*/  IADD3 R3, R65.reuse, c[0x0][0x198], RZ ;  /* 0x0000660041037a10 */ /* 0x040fe20007ffe0ff */
[----:B-1----:R-:W-:Y:S01]  /*7be30*/  IMAD.WIDE R16, R65, 0x4, R6 ;  /* 0x0000000441107825 */ /* 0x002fe200078e0206 */
[----:B------:R-:W-:-:S03]  /*7be40*/  IADD3 R0, R123, 0xce, RZ ;  /* 0x000000ce7b007810 */ /* 0x000fc60007ffe0ff */
[----:B--2---:R-:W-:Y:S01]  /*7be50*/  IMAD.WIDE R28, R65, 0x4, R4 ;  /* 0x00000004411c7825 */ /* 0x004fe200078e0204 */
[----:B------:R-:W-:-:S03]  /*7be60*/  ISETP.GE.AND P1, PT, R0, c[0x0][0x17c], PT ;  /* 0x00005f0000007a0c */ /* 0x000fc60003f26270 */
[----:B------:R-:W-:Y:S01]  /*7be70*/  IMAD.WIDE R32, R3, 0x4, R182 ;  /* 0x0000000403207825 */ /* 0x000fe200078e02b6 */
[----:B------:R-:W-:Y:S01]  /*7be80*/  IADD3 R0, R123, 0xcf, RZ ;  /* 0x000000cf7b007810 */ /* 0x000fe20007ffe0ff */
[----:B------:R1:W-:Y:S02]  /*7be90*/  @P3 STG.E [R16.64], R56 ;  /* 0x0000003810003986 */ /* 0x0003e4000c101904 */
[C---:B---3--:R-:W-:Y:S02]  /*7bea0*/  IMAD.WIDE R36, R3.reuse, 0x4, R180 ;  /* 0x0000000403247825 */ /* 0x048fe400078e02b4 */
[----:B------:R-:W-:Y:S02]  /*7beb0*/  @P2 STG.E [R28.64], R88 ;  /* 0x000000581c002986 */ /* 0x000fe4000c101904 */
[----:B------:R-:W-:Y:S01]  /*7bec0*/  IMAD.WIDE R40, R3, 0x4, R6 ;  /* 0x0000000403287825 */ /* 0x000fe200078e0206 */
[----:B------:R-:W-:Y:S01]  /*7bed0*/  ISETP.LT.AND P0, PT, R119, c[0x0][0x178], !P0 ;  /* 0x00005e0077007a0c */ /* 0x000fe20004701270 */
[----:B------:R2:W-:Y:S01]  /*7bee0*/  @P6 STG.E [R32.64], R13 ;  /* 0x0000000d20006986 */ /* 0x0005e2000c101904 */
[----:B------:R-:W-:-:S03]  /*7bef0*/  ISETP.GE.AND P3, PT, R0, c[0x0][0x17c], PT ;  /* 0x00005f0000007a0c */ /* 0x000fc60003f66270 */
[----:B------:R3:W-:Y:S01]  /*7bf00*/  @P4 STG.E [R36.64], R25 ;  /* 0x0000001924004986 */ /* 0x0007e2000c101904 */
[----:B------:R-:W-:-:S03]  /*7bf10*/  ISETP.LT.AND P4, PT, R227, c[0x0][0x178], !P1 ;  /* 0x00005e00e3007a0c */ /* 0x000fc60004f81270 */
[----:B------:R2:W-:Y:S01]  /*7bf20*/  @P5 STG.E [R40.64], R57 ;  /* 0x0000003928005986 */ /* 0x0005e2000c101904 */
[----:B------:R-:W-:Y:S02]  /*7bf30*/  ISETP.LT.AND P5, PT, R158, c[0x0][0x178], !P1 ;  /* 0x00005e009e007a0c */ /* 0x000fe40004fa1270 */
[----:B------:R-:W-:Y:S02]  /*7bf40*/  ISETP.LT.AND P2, PT, R159, c[0x0][0x178], !P1 ;  /* 0x00005e009f007a0c */ /* 0x000fe40004f41270 */
[----:B------:R-:W-:Y:S02]  /*7bf50*/  IADD3 R45, R3, c[0x0][0x198], RZ ;  /* 0x00006600032d7a10 */ /* 0x000fe40007ffe0ff */
[----:B------:R-:W-:Y:S02]  /*7bf60*/  ISETP.LT.AND P1, PT, R119, c[0x0][0x178], !P1 ;  /* 0x00005e0077007a0c */ /* 0x000fe40004f21270 */
[----:B------:R-:W-:Y:S01]  /*7bf70*/  ISETP.LT.AND P6, PT, R227, c[0x0][0x178], !P3 ;  /* 0x00005e00e3007a0c */ /* 0x000fe20005fc1270 */
[----:B-1----:R-:W-:Y:S01]  /*7bf80*/  IMAD.WIDE R16, R3, 0x4, R4 ;  /* 0x0000000403107825 */ /* 0x002fe200078e0204 */
[----:B------:R-:W-:-:S03]  /*7bf90*/  IADD3 R3, R45, c[0x0][0x198], RZ ;  /* 0x000066002d037a10 */ /* 0x000fc60007ffe0ff */
[----:B--2---:R-:W-:Y:S01]  /*7bfa0*/  IMAD.WIDE R12, R45, 0x4, R182 ;  /* 0x000000042d0c7825 */ /* 0x004fe200078e02b6 */
[----:B------:R-:W-:-:S03]  /*7bfb0*/  IADD3 R0, R123, 0xd0, RZ ;  /* 0x000000d07b007810 */ /* 0x000fc60007ffe0ff */
[C---:B---3--:R-:W-:Y:S01]  /*7bfc0*/  IMAD.WIDE R24, R45.reuse, 0x4, R180 ;  /* 0x000000042d187825 */ /* 0x048fe200078e02b4 */
[----:B------:R-:W-:Y:S03]  /*7bfd0*/  @P0 STG.E [R16.64], R89 ;  /* 0x0000005910000986 */ /* 0x000fe6000c101904 */
[C---:B------:R-:W-:Y:S01]  /*7bfe0*/  IMAD.WIDE R28, R45.reuse, 0x4, R6 ;  /* 0x000000042d1c7825 */ /* 0x040fe200078e0206 */
[----:B------:R1:W-:Y:S03]  /*7bff0*/  @P4 STG.E [R12.64], R8 ;  /* 0x000000080c004986 */ /* 0x0003e6000c101904 */
[----:B------:R-:W-:Y:S01]  /*7c000*/  IMAD.WIDE R32, R45, 0x4, R4 ;  /* 0x000000042d207825 */ /* 0x000fe200078e0204 */
[----:B------:R-:W-:Y:S01]  /*7c010*/  ISETP.GE.AND P0, PT, R0, c[0x0][0x17c], PT ;  /* 0x00005f0000007a0c */ /* 0x000fe20003f06270 */
[----:B------:R-:W-:Y:S02]  /*7c020*/  @P5 STG.E [R24.64], R20 ;  /* 0x0000001418005986 */ /* 0x000fe4000c101904 */
[----:B------:R-:W-:Y:S01]  /*7c030*/  IMAD.WIDE R36, R3, 0x4, R182 ;  /* 0x0000000403247825 */ /* 0x000fe200078e02b6 */
[----:B------:R-:W-:Y:S01]  /*7c040*/  ISETP.LT.AND P5, PT, R158, c[0x0][0x178], !P3 ;  /* 0x00005e009e007a0c */ /* 0x000fe20005fa1270 */
[----:B------:R-:W-:Y:S01]  /*7c050*/  @P2 STG.E [R28.64], R52 ;  /* 0x000000341c002986 */ /* 0x000fe2000c101904 */
[----:B------:R-:W-:-:S02]  /*7c060*/  ISETP.LT.AND P4, PT, R159, c[0x0][0x178], !P3 ;  /* 0x00005e009f007a0c */ /* 0x000fc40005f81270 */
[----:B------:R-:W-:Y:S01]  /*7c070*/  ISETP.LT.AND P3, PT, R119, c[0x0][0x178], !P3 ;  /* 0x00005e0077007a0c */ /* 0x000fe20005f61270 */
[----:B------:R-:W-:Y:S01]  /*7c080*/  @P1 STG.E [R32.64], R84 ;  /* 0x0000005420001986 */ /* 0x000fe2000c101904 */
[----:B------:R-:W-:-:S03]  /*7c090*/  ISETP.LT.AND P2, PT, R158, c[0x0][0x178], !P0 ;  /* 0x00005e009e007a0c */ /* 0x000fc60004741270 */
[----:B------:R2:W-:Y:S01]  /*7c0a0*/  @P6 STG.E [R36.64], R9 ;  /* 0x0000000924006986 */ /* 0x0005e2000c101904 */
[----:B------:R-:W-:Y:S02]  /*7c0b0*/  ISETP.LT.AND P6, PT, R227, c[0x0][0x178], !P0 ;  /* 0x00005e00e3007a0c */ /* 0x000fe400047c1270 */
[C---:B------:R-:W-:Y:S01]  /*7c0c0*/  IADD3 R41, R3.reuse, c[0x0][0x198], RZ ;  /* 0x0000660003297a10 */ /* 0x040fe20007ffe0ff */
[----:B-1----:R-:W-:Y:S01]  /*7c0d0*/  IMAD.WIDE R12, R3, 0x4, R180 ;  /* 0x00000004030c7825 */ /* 0x002fe200078e02b4 */
[----:B------:R-:W-:-:S03]  /*7c0e0*/  IADD3 R0, R123, 0xd1, RZ ;  /* 0x000000d17b007810 */ /* 0x000fc60007ffe0ff */
[----:B------:R-:W-:Y:S01]  /*7c0f0*/  IMAD.WIDE R16, R3, 0x4, R6 ;  /* 0x0000000403107825 */ /* 0x000fe200078e0206 */
[----:B------:R-:W-:-:S03]  /*7c100*/  ISETP.GE.AND P1, PT, R0, c[0x0][0x17c], PT ;  /* 0x00005f0000007a0c */ /* 0x000fc60003f26270 */
[----:B--2---:R-:W-:Y:S01]  /*7c110*/  IMAD.WIDE R8, R3, 0x4, R4 ;  /* 0x0000000403087825 */ /* 0x004fe200078e0204 */
[----:B------:R1:W-:Y:S03]  /*7c120*/  @P5 STG.E [R12.64], R21 ;  /* 0x000000150c005986 */ /* 0x0003e6000c101904 */
[----:B------:R-:W-:Y:S01]  /*7c130*/  IMAD.WIDE R24, R41, 0x4, R182 ;  /* 0x0000000429187825 */ /* 0x000fe200078e02b6 */
[----:B------:R-:W-:Y:S01]  /*7c140*/  @P4 STG.E [R16.64], R53 ;  /* 0x0000003510004986 */ /* 0x000fe2000c101904 */
[----:B------:R-:W-:Y:S02]  /*7c150*/  ISETP.LT.AND P5, PT, R159, c[0x0][0x178], !P0 ;  /* 0x00005e009f007a0c */ /* 0x000fe400047a1270 */
[----:B------:R-:W-:Y:S01]  /*7c160*/  IMAD.WIDE R28, R41, 0x4, R180 ;  /* 0x00000004291c7825 */ /* 0x000fe200078e02b4 */
[----:B------:R2:W-:Y:S01]  /*7c170*/  @P3 STG.E [R8.64], R85 ;  /* 0x0000005508003986 */ /* 0x0005e2000c101904 */
[----:B------:R-:W-:-:S03]  /*7c180*/  ISETP.LT.AND P0, PT, R119, c[0x0][0x178], !P0 ;  /* 0x00005e0077007a0c */ /* 0x000fc60004701270 */
[----:B----4-:R3:W-:Y:S01]  /*7c190*/  @P6 STG.E [R24.64], R249 ;  /* 0x000000f918006986 */ /* 0x0107e2000c101904 */
[----:B------:R-:W-:Y:S02]  /*7c1a0*/  ISETP.LT.AND P6, PT, R227, c[0x0][0x178], !P1 ;  /* 0x00005e00e3007a0c */ /* 0x000fe40004fc1270 */
[----:B------:R-:W-:Y:S01]  /*7c1b0*/  ISETP.LT.AND P3, PT, R158, c[0x0][0x178], !P1 ;  /* 0x00005e009e007a0c */ /* 0x000fe20004f61270 */
[----:B------:R4:W-:Y:S01]  /*7c1c0*/  @P2 STG.E [R28.64], R50 ;  /* 0x000000321c002986 */ /* 0x0009e2000c101904 */
[----:B------:R-:W-:Y:S02]  /*7c1d0*/  ISETP.LT.AND P2, PT, R159, c[0x0][0x178], !P1 ;  /* 0x00005e009f007a0c */ /* 0x000fe40004f41270 */
[----:B------:R-:W-:Y:S02]  /*7c1e0*/  IADD3 R3, R41, c[0x0][0x198], RZ ;  /* 0x0000660029037a10 */ /* 0x000fe40007ffe0ff */
[----:B------:R-:W-:Y:S01]  /*7c1f0*/  ISETP.LT.AND P1, PT, R119, c[0x0][0x178], !P1 ;  /* 0x00005e0077007a0c */ /* 0x000fe20004f21270 */
[----:B-1----:R-:W-:Y:S01]  /*7c200*/  IMAD.WIDE R12, R41, 0x4, R6 ;  /* 0x00000004290c7825 */ /* 0x002fe200078e0206 */
[----:B------:R-:W-:-:S03]  /*7c210*/  IADD3 R0, R123, 0xd2, RZ ;  /* 0x000000d27b007810 */ /* 0x000fc60007ffe0ff */
[----:B--2---:R-:W-:Y:S01]  /*7c220*/  IMAD.WIDE R8, R41, 0x4, R4 ;  /* 0x0000000429087825 */ /* 0x004fe200078e0204 */
[----:B------:R-:W-:Y:S03]  /*7c230*/  @P5 STG.E [R12.64], R82 ;  /* 0x000000520c005986 */ /* 0x000fe6000c101904 */
[----:B------:R-:W-:Y:S01]  /*7c240*/  IMAD.WIDE R16, R3, 0x4, R182 ;  /* 0x0000000403107825 */ /* 0x000fe200078e02b6 */
[----:B------:R-:W-:-:S03]  /*7c250*/  ISETP.GE.AND P4, PT, R0, c[0x0][0x17c], PT ;  /* 0x00005f0000007a0c */ /* 0x000fc60003f86270 */
[C---:B------:R-:W-:Y:S01]  /*7c260*/  IMAD.WIDE R20, R3.reuse, 0x4, R180 ;  /* 0x0000000403147825 */ /* 0x040fe200078e02b4 */
[----:B------:R1:W-:Y:S03]  /*7c270*/  @P0 STG.E [R8.64], R114 ;  /* 0x0000007208000986 */ /* 0x0003e6000c101904 */
[C---:B---3--:R-:W-:Y:S01]  /*7c280*/  IMAD.WIDE R24, R3.reuse, 0x4, R6 ;  /* 0x0000000403187825 */ /* 0x048fe200078e0206 */
[----:B------:R2:W-:Y:S03]  /*7c290*/  @P6 STG.E [R16.64], R248 ;  /* 0x000000f810006986 */ /* 0x0005e6000c101904 */
[----:B----4-:R-:W-:Y:S01]  /*7c2a0*/  IMAD.WIDE R28, R3, 0x4, R4 ;  /* 0x00000004031c7825 */ /* 0x010fe200078e0204 */
[----:B------:R3:W-:Y:S01]  /*7c2b0*/  @P3 STG.E [R20.64], R51 ;  /* 0x0000003314003986 */ /* 0x0007e2000c101904 */
[----:B------:R-:W-:-:S03]  /*7c2c0*/  IADD3 R0, R123, 0xd3, RZ ;  /* 0x000000d37b007810 */ /* 0x000fc60007ffe0ff */
[----:B------:R4:W-:Y:S01]  /*7c2d0*/  @P2 STG.E [R24.64], R83 ;  /* 0x0000005318002986 */ /* 0x0009e2000c101904 */
[----:B------:R-:W-:Y:S02]  /*7c2e0*/  ISETP.LT.AND P2, PT, R227, c[0x0][0x178], !P4 ;  /* 0x00005e00e3007a0c */ /* 0x000fe40006741270 */
[----:B------:R-:W-:Y:S01]  /*7c2f0*/  ISETP.LT.AND P3, PT, R158, c[0x0][0x178], !P4 ;  /* 0x00005e009e007a0c */ /* 0x000fe20006761270 */
[----:B------:R-:W-:Y:S01]  /*7c300*/  @P1 STG.E [R28.64], R115 ;  /* 0x000000731c001986 */ /* 0x000fe2000c101904 */
[----:B------:R-:W-:Y:S02]  /*7c310*/  ISETP.LT.AND P1, PT, R159, c[0x0][0x178], !P4 ;  /* 0x00005e009f007a0c */ /* 0x000fe40006721270 */
[----:B------:R-:W-:Y:S02]  /*7c320*/  IADD3 R3, R3, c[0x0][0x198], RZ ;  /* 0x0000660003037a10 */ /* 0x000fe40007ffe0ff */
[----:B------:R-:W-:Y:S02]  /*7c330*/  ISETP.GE.AND P5, PT, R0, c[0x0][0x17c], PT ;  /* 0x00005f0000007a0c */ /* 0x000fe40003fa6270 */
[----:B------:R-:W-:Y:S01]  /*7c340*/  ISETP.LT.AND P4, PT, R119, c[0x0][0x178], !P4 ;  /* 0x00005e0077007a0c */ /* 0x000fe20006781270 */
[----:B-1----:R-:W-:Y:S01]  /*7c350*/  IMAD.WIDE R8, R3, 0x4, R182 ;  /* 0x0000000403087825 */ /* 0x002fe200078e02b6 */
[----:B------:R-:W-:-:S03]  /*7c360*/  ISETP.LT.AND P6, PT, R227, c[0x0][0x178], !P5 ;  /* 0x00005e00e3007a0c */ /* 0x000fc60006fc1270 */
[C---:B------:R-:W-:Y:S01]  /*7c370*/  IMAD.WIDE R12, R3.reuse, 0x4, R180 ;  /* 0x00000004030c7825 */ /* 0x040fe200078e02b4 */
[----:B------:R-:W-:-:S03]  /*7c380*/  IADD3 R33, R3, c[0x0][0x198], RZ ;  /* 0x0000660003217a10 */ /* 0x000fc60007ffe0ff */
[----:B--2---:R-:W-:Y:S01]  /*7c390*/  IMAD.WIDE R16, R3, 0x4, R6 ;  /* 0x0000000403107825 */ /* 0x004fe200078e0206 */
[----:B------:R1:W-:Y:S01]  /*7c3a0*/  @P2 STG.E [R8.64], R238 ;  /* 0x000000ee08002986 */ /* 0x0003e2000c101904 */
[----:B------:R-:W-:Y:S02]  /*7c3b0*/  IADD3 R0, R123, 0xd4, RZ ;  /* 0x000000d47b007810 */ /* 0x000fe40007ffe0ff */
[----:B---3--:R-:W-:Y:S01]  /*7c3c0*/  IMAD.WIDE R20, R3, 0x4, R4 ;  /* 0x0000000403147825 */ /* 0x008fe200078e0204 */
[----:B------:R2:W-:Y:S01]  /*7c3d0*/  @P3 STG.E [R12.64], R46 ;  /* 0x0000002e0c003986 */ /* 0x0005e2000c101904 */
[----:B------:R-:W-:Y:S02]  /*7c3e0*/  ISETP.LT.AND P3, PT, R159, c[0x0][0x178], !P5 ;  /* 0x00005e009f007a0c */ /* 0x000fe40006f61270 */
[----:B----4-:R-:W-:Y:S01]  /*7c3f0*/  IMAD.WIDE R24, R33, 0x4, R182 ;  /* 0x0000000421187825 */ /* 0x010fe200078e02b6 */
[----:B------:R3:W-:Y:S01]  /*7c400*/  @P1 STG.E [R16.64], R78 ;  /* 0x0000004e10001986 */ /* 0x0007e2000c101904 */
[----:B------:R-:W-:-:S02]  /*7c410*/  ISETP.LT.AND P1, PT, R158, c[0x0][0x178], !P5 ;  /* 0x00005e009e007a0c */ /* 0x000fc40006f21270 */
[----:B------:R-:W-:Y:S02]  /*7c420*/  ISETP.GE.AND P0, PT, R0, c[0x0][0x17c], PT ;  /* 0x00005f0000007a0c */ /* 0x000fe40003f06270 */
[----:B------:R-:W-:Y:S01]  /*7c430*/  ISETP.LT.AND P5, PT, R119, c[0x0][0x178], !P5 ;  /* 0x00005e0077007a0c */ /* 0x000fe20006fa1270 */
[----:B------:R4:W-:Y:S01]  /*7c440*/  @P4 STG.E [R20.64], R110 ;  /* 0x0000006e14004986 */ /* 0x0009e2000c101904 */
[----:B-1----:R-:W-:-:S03]  /*7c450*/  IMAD.WIDE R8, R33, 0x4, R180 ;  /* 0x0000000421087825 */ /* 0x002fc600078e02b4 */
[----:B------:R1:W-:Y:S01]  /*7c460*/  @P6 STG.E [R24.64], R239 ;  /* 0x000000ef18006986 */ /* 0x0003e2000c101904 */
[----:B------:R-:W-:Y:S01]  /*7c470*/  ISETP.LT.AND P6, PT, R227, c[0x0][0x178], !P0 ;  /* 0x00005e00e3007a0c */ /* 0x000fe200047c1270 */
[C---:B--2---:R-:W-:Y:S01]  /*7c480*/  IMAD.WIDE R12, R33.reuse, 0x4, R6 ;  /* 0x00000004210c7825 */ /* 0x044fe200078e0206 */
[----:B------:R-:W-:Y:S02]  /*7c490*/  IADD3 R29, R33, c[0x0][0x198], RZ ;  /* 0x00006600211d7a10 */ /* 0x000fe40007ffe0ff */
[----:B------:R-:W-:Y:S01]  /*7c4a0*/  IADD3 R0, R123, 0xd5, RZ ;  /* 0x000000d57b007810 */ /* 0x000fe20007ffe0ff */
[----:B---3--:R-:W-:Y:S01]  /*7c4b0*/  IMAD.WIDE R16, R33, 0x4, R4 ;  /* 0x0000000421107825 */ /* 0x008fe200078e0204 */
[----:B------:R2:W-:Y:S01]  /*7c4c0*/  @P1 STG.E [R8.64], R47 ;  /* 0x0000002f08001986 */ /* 0x0005e2000c101904 */
[----:B------:R-:W-:Y:S02]  /*7c4d0*/  ISETP.LT.AND P4, PT, R158, c[0x0][0x178], !P0 ;  /* 0x00005e009e007a0c */ /* 0x000fe40004781270 */
[----:B------:R-:W-:Y:S01]  /*7c4e0*/  ISETP.GE.AND P2, PT, R0, c[0x0][0x17c], PT ;  /* 0x00005f0000007a0c */ /* 0x000fe20003f46270 */
[----:B----4-:R-:W-:Y:S01]  /*7c4f0*/  IMAD.WIDE R20, R29, 0x4, R182 ;  /* 0x000000041d147825 */ /* 0x010fe200078e02b6 */
[----:B------:R3:W-:Y:S04]  /*7c500*/  @P3 STG.E [R12.64], R79 ;  /* 0x0000004f0c003986 */ /* 0x0007e8000c101904 */
[----:B------:R4:W-:Y:S01]  /*7c510*/  @P5 STG.E [R16.64], R111 ;  /* 0x0000006f10005986 */ /* 0x0009e2000c101904 */
[----:B------:R-:W-:-:S02]  /*7c520*/  ISETP.LT.AND P5, PT, R159, c[0x0][0x178], !P0 ;  /* 0x00005e009f007a0c */ /* 0x000fc400047a1270 */
[----:B------:R-:W-:Y:S01]  /*7c530*/  ISETP.LT.AND P0, PT, R119, c[0x0][0x178], !P0 ;  /* 0x00005e0077007a0c */ /* 0x000fe20004701270 */
[----:B------:R4:W-:Y:S01]  /*7c540*/  @P6 STG.E [R20.64], R230 ;  /* 0x000000e614006986 */ /* 0x0009e2000c101904 */
[----:B------:R-:W-:Y:S01]  /*7c550*/  ISETP.LT.AND P1, PT, R227, c[0x0][0x178], !P2 ;  /* 0x00005e00e3007a0c */ /* 0x000fe20005721270 */
[----:B-1----:R-:W-:Y:S01]  /*7c560*/  IMAD.WIDE R24, R29, 0x4, R180 ;  /* 0x000000041d187825 */ /* 0x002fe200078e02b4 */
[----:B------:R-:W-:Y:S02]  /*7c570*/  ISETP.LT.AND P3, PT, R158, c[0x0][0x178], !P2 ;  /* 0x00005e009e007a0c */ /* 0x000fe40005761270 */
[----:B------:R-:W-:Y:S01]  /*7c580*/  ISETP.LT.AND P6, PT, R159, c[0x0][0x178], !P2 ;  /* 0x00005e009f007a0c */ /* 0x000fe200057c1270 */
[----:B--2---:R-:W-:-:S04]  /*7c590*/  IMAD.WIDE R8, R29, 0x4, R6 ;  /* 0x000000041d087825 */ /* 0x004fc800078e0206 */
[C---:B---3--:R-:W-:Y:S01]  /*7c5a0*/  IMAD.WIDE R12, R29.reuse, 0x4, R4 ;  /* 0x000000041d0c7825 */ /* 0x048fe200078e0204 */
[----:B------:R-:W-:Y:S02]  /*7c5b0*/  IADD3 R29, R29, c[0x0][0x198], RZ ;  /* 0x000066001d1d7a10 */ /* 0x000fe40007ffe0ff */
[----:B------:R-:W-:Y:S01]  /*7c5c0*/  IADD3 R3, R123, 0xd6, RZ ;  /* 0x000000d67b037810 */ /* 0x000fe20007ffe0ff */
[----:B------:R1:W-:Y:S02]  /*7c5d0*/  @P4 STG.E [R24.64], R42 ;  /* 0x0000002a18004986 */ /* 0x0003e4000c101904 */
[----:B----4-:R-:W-:Y:S01]  /*7c5e0*/  IMAD.WIDE R16, R29, 0x4, R182 ;  /* 0x000000041d107825 */ /* 0x010fe200078e02b6 */
[----:B------:R-:W-:Y:S01]  /*7c5f0*/  ISETP.GE.AND P4, PT, R3, c[0x0][0x17c], PT ;  /* 0x00005f0003007a0c */ /* 0x000fe20003f86270 */
[----:B------:R2:W-:Y:S02]  /*7c600*/  @P5 STG.E [R8.64], R74 ;  /* 0x0000004a08005986 */ /* 0x0005e4000c101904 */
[----:B------:R-:W-:Y:S01]  /*7c610*/  IMAD.WIDE R20, R29, 0x4, R180 ;  /* 0x000000041d147825 */ /* 0x000fe200078e02b4 */
[----:B------:R-:W-:Y:S01]  /*7c620*/  ISETP.LT.AND P2, PT, R119, c[0x0][0x178], !P2 ;  /* 0x00005e0077007a0c */ /* 0x000fe20005741270 */
[----:B------:R3:W-:Y:S02]  /*7c630*/  @P0 STG.E [R12.64], R106 ;  /* 0x0000006a0c000986 */ /* 0x0007e4000c101904 */
[----:B-1----:R-:W-:-:S02]  /*7c640*/  IMAD.WIDE R24, R29, 0x4, R6 ;  /* 0x000000041d187825 */ /* 0x002fc400078e0206 */
[----:B------:R1:W-:Y:S01]  /*7c650*/  @P1 STG.E [R16.64], R231 ;  /* 0x000000e710001986 */ /* 0x0003e2000c101904 */
[----:B------:R-:W-:Y:S02]  /*7c660*/  ISETP.LT.AND P0, PT, R227, c[0x0][0x178], !P4 ;  /* 0x00005e00e3007a0c */ /* 0x000fe40006701270 */
[----:B------:R-:W-:Y:S01]  /*7c670*/  ISETP.LT.AND P1, PT, R158, c[0x0][0x178], !P4 ;  /* 0x00005e009e007a0c */ /* 0x000fe20006721270 */
[----:B------:R4:W-:Y:S01]  /*7c680*/  @P3 STG.E [R20.64], R43 ;  /* 0x0000002b14003986 */ /* 0x0009e2000c101904 */
[----:B------:R-:W-:-:S03]  /*7c690*/  IADD3 R3, R29, c[0x0][0x198], RZ ;  /* 0x000066001d037a10 */ /* 0x000fc60007ffe0ff */
[----:B------:R4:W-:Y:S01]  /*7c6a0*/  @P6 STG.E [R24.64], R75 ;  /* 0x0000004b18006986 */ /* 0x0009e2000c101904 */
[----:B------:R-:W-:Y:S01]  /*7c6b0*/  ISETP.LT.AND P6, PT, R159, c[0x0][0x178], !P4 ;  /* 0x00005e009f007a0c */ /* 0x000fe200067c1270 */
[----:B--2---:R-:W-:Y:S01]  /*7c6c0*/  IMAD.WIDE R8, R29, 0x4, R4 ;  /* 0x000000041d087825 */ /* 0x004fe200078e0204 */
[----:B------:R-:W-:-:S03]  /*7c6d0*/  IADD3 R0, R123, 0xd7, RZ ;  /* 0x000000d77b007810 */ /* 0x000fc60007ffe0ff */
[----:B---3--:R-:W-:Y:S01]  /*7c6e0*/  IMAD.WIDE R12, R3, 0x4, R182 ;  /* 0x00000004030c7825 */ /* 0x008fe200078e02b6 */
[----:B------:R-:W-:-:S03]  /*7c6f0*/  ISETP.GE.AND P5, PT, R0, c[0x0][0x17c], PT ;  /* 0x00005f0000007a0c */ /* 0x000fc60003fa6270 */
[C---:B-1----:R-:W-:Y:S01]  /*7c700*/  IMAD.WIDE R16, R3.reuse, 0x4, R180 ;  /* 0x0000000403107825 */ /* 0x042fe200078e02b4 */
[----:B------:R1:W-:Y:S03]  /*7c710*/  @P2 STG.E [R8.64], R107 ;  /* 0x0000006b08002986 */ /* 0x0003e6000c101904 */
[----:B----4-:R-:W-:Y:S01]  /*7c720*/  IMAD.WIDE R20, R3, 0x4, R6 ;  /* 0x0000000403147825 */ /* 0x010fe200078e0206 */
[----:B------:R-:W-:Y:S01]  /*7c730*/  ISETP.LT.AND P4, PT, R119, c[0x0][0x178], !P4 ;  /* 0x00005e0077007a0c */ /* 0x000fe20006781270 */
[----:B------:R2:W-:Y:S01]  /*7c740*/  @P0 STG.E [R12.64], R18 ;  /* 0x000000120c000986 */ /* 0x0005e2000c101904 */
[----:B------:R-:W-:-:S03]  /*7c750*/  ISETP.LT.AND P0, PT, R227, c[0x0][0x178], !P5 ;  /* 0x00005e00e3007a0c */ /* 0x000fc60006f01270 */
[----:B------:R3:W-:Y:S01]  /*7c760*/  @P1 STG.E [R16.64], R38 ;  /* 0x0000002610001986 */ /* 0x0007e2000c101904 */
[----:B------:R-:W-:-:S03]  /*7c770*/  ISETP.LT.AND P1, PT, R158, c[0x0][0x178], !P5 ;  /* 0x00005e009e007a0c */ /* 0x000fc60006f21270 */
[----:B------:R4:W-:Y:S01]  /*7c780*/  @P6 STG.E [R20.64], R70 ;  /* 0x0000004614006986 */ /* 0x0009e2000c101904 */
[----:B------:R-:W-:Y:S02]  /*7c790*/  ISETP.LT.AND P6, PT, R159, c[0x0][0x178], !P5 ;  /* 0x00005e009f007a0c */ /* 0x000fe40006fc1270 */
[----:B------:R-:W-:Y:S02]  /*7c7a0*/  IADD3 R29, R3, c[0x0][0x198], RZ ;  /* 0x00006600031d7a10 */ /* 0x000fe40007ffe0ff */
[----:B------:R-:W-:Y:S01]  /*7c7b0*/  ISETP.LT.AND P5, PT, R119, c[0x0][0x178], !P5 ;  /* 0x00005e0077007a0c */ /* 0x000fe20006fa1270 */
[----:B------:R-:W-:Y:S01]  /*7c7c0*/  IMAD.WIDE R24, R3, 0x4, R4 ;  /* 0x0000000403187825 */ /* 0x000fe200078e0204 */
[----:B------:R-:W-:-:S03]  /*7c7d0*/  IADD3 R0, R123, 0xd8, RZ ;  /* 0x000000d87b007810 */ /* 0x000fc60007ffe0ff */
[----:B-1----:R-:W-:Y:S01]  /*7c7e0*/  IMAD.WIDE R8, R29, 0x4, R182 ;  /* 0x000000041d087825 */ /* 0x002fe200078e02b6 */
[----:B------:R-:W-:-:S03]  /*7c7f0*/  ISETP.GE.AND P3, PT, R0, c[0x0][0x17c], PT ;  /* 0x00005f0000007a0c */ /* 0x000fc60003f66270 */
[----:B--2---:R-:W-:Y:S01]  /*7c800*/  IMAD.WIDE R12, R29, 0x4, R180 ;  /* 0x000000041d0c7825 */ /* 0x004fe200078e02b4 */
[----:B------:R-:W-:Y:S01]  /*7c810*/  IADD3 R0, R123, 0xd9, RZ ;  /* 0x000000d97b007810 */ /* 0x000fe20007ffe0ff */
[----:B------:R1:W-:Y:S02]  /*7c820*/  @P4 STG.E [R24.64], R102 ;  /* 0x0000006618004986 */ /* 0x0003e4000c101904 */
[C---:B---3--:R-:W-:Y:S02]  /*7c830*/  IMAD.WIDE R16, R29.reuse, 0x4, R6 ;  /* 0x000000041d107825 */ /* 0x048fe400078e0206 */
[----:B------:R2:W-:Y:S02]  /*7c840*/  @P0 STG.E [R8.64], R19 ;  /* 0x0000001308000986 */ /* 0x0005e4000c101904 */
[----:B----4-:R-:W-:Y:S01]  /*7c850*/  IMAD.WIDE R20, R29, 0x4, R4 ;  /* 0x000000041d147825 */ /* 0x010fe200078e0204 */
[----:B------:R-:W-:Y:S01]  /*7c860*/  ISETP.LT.AND P4, PT, R227, c[0x0][0x178], !P3 ;  /* 0x00005e00e3007a0c */ /* 0x000fe20005f81270 */
[----:B------:R3:W-:Y:S01]  /*7c870*/  @P1 STG.E [R12.64], R39 ;  /* 0x000000270c001986 */ /* 0x0007e2000c101904 */
[----:B------:R-:W-:-:S02]  /*7c880*/  ISETP.GE.AND P2, PT, R0, c[0x0][0x17c], PT ;  /* 0x00005f0000007a0c */ /* 0x000fc40003f46270 */
[----:B------:R-:W-:Y:S01]  /*7c890*/  ISETP.LT.AND P1, PT, R158, c[0x0][0x178], !P3 ;  /* 0x00005e009e007a0c */ /* 0x000fe20005f21270 */
[----:B------:R4:W-:Y:S01]  /*7c8a0*/  @P6 STG.E [R16.64], R71 ;  /* 0x0000004710006986 */ /* 0x0009e2000c101904 */
[----:B------:R-:W-:-:S03]  /*7c8b0*/  IADD3 R3, R29, c[0x0][0x198], RZ ;  /* 0x000066001d037a10 */ /* 0x000fc60007ffe0ff */
[----:B------:R3:W-:Y:S01]  /*7c8c0*/  @P5 STG.E [R20.64], R103 ;  /* 0x0000006714005986 */ /* 0x0007e2000c101904 */
[----:B------:R-:W-:Y:S02]  /*7c8d0*/  ISETP.LT.AND P5, PT, R159, c[0x0][0x178], !P3 ;  /* 0x00005e009f007a0c */ /* 0x000fe40005fa1270 */
[----:B------:R-:W-:Y:S02]  /*7c8e0*/  ISETP.LT.AND P3, PT, R119, c[0x0][0x178], !P3 ;  /* 0x00005e0077007a0c */ /* 0x000fe40005f61270 */
[----:B------:R-:W-:Y:S01]  /*7c8f0*/  ISETP.LT.AND P6, PT, R227, c[0x0][0x178], !P2 ;  /* 0x00005e00e3007a0c */ /* 0x000fe200057c1270 */
[C---:B-1----:R-:W-:Y:S01]  /*7c900*/  IMAD.WIDE R24, R3.reuse, 0x4, R182 ;  /* 0x0000000403187825 */ /* 0x042fe200078e02b6 */
[----:B------:R-:W-:-:S03]  /*7c910*/  IADD3 R29, R3, c[0x0][0x198], RZ ;  /* 0x00006600031d7a10 */ /* 0x000fc60007ffe0ff */
[----:B--2---:R-:W-:Y:S01]  /*7c920*/  IMAD.WIDE R8, R3, 0x4, R180 ;  /* 0x0000000403087825 */ /* 0x004fe200078e02b4 */
[----:B------:R-:W-:-:S03]  /*7c930*/  IADD3 R0, R123, 0xda, RZ ;  /* 0x000000da7b007810 */ /* 0x000fc60007ffe0ff */
[C---:B---3--:R-:W-:Y:S01]  /*7c940*/  IMAD.WIDE R12, R3.reuse, 0x4, R6 ;  /* 0x00000004030c7825 */ /* 0x048fe200078e0206 */
[----:B------:R-:W-:Y:S03]  /*7c950*/  @P4 STG.E [R24.64], R242 ;  /* 0x000000f218004986 */ /* 0x000fe6000c101904 */
[----:B----4-:R-:W-:Y:S01]  /*7c960*/  IMAD.WIDE R16, R3, 0x4, R4 ;  /* 0x0000000403107825 */ /* 0x010fe200078e0204 */
[----:B------:R-:W-:Y:S01]  /*7c970*/  ISETP.LT.AND P4, PT, R158, c[0x0][0x178], !P2 ;  /* 0x00005e009e007a0c */ /* 0x000fe20005781270 */
[----:B------:R1:W-:Y:S02]  /*7c980*/  @P1 STG.E [R8.64], R34 ;  /* 0x0000002208001986 */ /* 0x0003e4000c101904 */
[----:B------:R-:W-:Y:S01]  /*7c990*/  IMAD.WIDE R18, R29, 0x4, R182 ;  /* 0x000000041d127825 */ /* 0x000fe200078e02b6 */
[----:B------:R-:W-:Y:S01]  /*7c9a0*/  ISETP.GE.AND P0, PT, R0, c[0x0][0x17c], PT ;  /* 0x00005f0000007a0c */ /* 0x000fe20003f06270 */
[----:B------:R2:W-:Y:S04]  /*7c9b0*/  @P5 STG.E [R12.64], R66 ;  /* 0x000000420c005986 */ /* 0x0005e8000c101904 */
[----:B------:R3:W-:Y:S01]  /*7c9c0*/  @P3 STG.E [R16.64], R98 ;  /* 0x0000006210003986 */ /* 0x0007e2000c101904 */
[----:B------:R-:W-:-:S02]  /*7c9d0*/  ISETP.LT.AND P3, PT, R159, c[0x0][0x178], !P2 ;  /* 0x00005e009f007a0c */ /* 0x000fc40005761270 */
[----:B------:R-:W-:Y:S01]  /*7c9e0*/  ISETP.LT.AND P2, PT, R119, c[0x0][0x178], !P2 ;  /* 0x00005e0077007a0c */ /* 0x000fe20005741270 */
[----:B------:R4:W-:Y:S01]  /*7c9f0*/  @P6 STG.E [R18.64], R243 ;  /* 0x000000f312006986 */ /* 0x0009e2000c101904 */
[----:B------:R-:W-:Y:S02]  /*7ca00*/  ISETP.LT.AND P6, PT, R227, c[0x0][0x178], !P0 ;  /* 0x00005e00e3007a0c */ /* 0x000fe400047c1270 */
[----:B------:R-:W-:Y:S01]  /*7ca10*/  ISETP.LT.AND P5, PT, R158, c[0x0][0x178], !P0 ;  /* 0x00005e009e007a0c */ /* 0x000fe200047a1270 */
[C---:B------:R-:W-:Y:S01]  /*7ca20*/  IMAD.WIDE R20, R29.reuse, 0x4, R180 ;  /* 0x000000041d147825 */ /* 0x040fe200078e02b4 */
[----:B------:R-:W-:Y:S02]  /*7ca30*/  IADD3 R3, R29, c[0x0][0x198], RZ ;  /* 0x000066001d037a10 */ /* 0x000fe40007ffe0ff */
[----:B------:R-:W-:Y:S01]  /*7ca40*/  IADD3 R0, R123, 0xdb, RZ ;  /* 0x000000db7b007810 */ /* 0x000fe20007ffe0ff */
[----:B-1----:R-:W-:Y:S01]  /*7ca50*/  IMAD.WIDE R8, R29, 0x4, R6 ;  /* 0x000000041d087825 */ /* 0x002fe200078e0206 */
[----:B------:R1:W-:Y:S01]  /*7ca60*/  @P4 STG.E [R20.64], R35 ;  /* 0x0000002314004986 */ /* 0x0003e2000c101904 */
[----:B------:R-:W-:-:S02]  /*7ca70*/  ISETP.LT.AND P4, PT, R159, c[0x0][0x178], !P0 ;  /* 0x00005e009f007a0c */ /* 0x000fc40004781270 */
[----:B--2---:R-:W-:Y:S01]  /*7ca80*/  IMAD.WIDE R12, R29, 0x4, R4 ;  /* 0x000000041d0c7825 */ /* 0x004fe200078e0204 */
[----:B------:R-:W-:-:S03]  /*7ca90*/  ISETP.GE.AND P1, PT, R0, c[0x0][0x17c], PT ;  /* 0x00005f0000007a0c */ /* 0x000fc60003f26270 */
[C---:B---3--:R-:W-:Y:S01]  /*7caa0*/  IMAD.WIDE R16, R3.reuse, 0x4, R182 ;  /* 0x0000000403107825 */ /* 0x048fe200078e02b6 */
[----:B------:R2:W-:Y:S03]  /*7cab0*/  @P3 STG.E [R8.64], R67 ;  /* 0x0000004308003986 */ /* 0x0005e6000c101904 */
[----:B----4-:R-:W-:Y:S01]  /*7cac0*/  IMAD.WIDE R18, R3, 0x4, R180 ;  /* 0x0000000403127825 */ /* 0x010fe200078e02b4 */
[----:B------:R3:W-:Y:S01]  /*7cad0*/  @P2 STG.E [R12.64], R99 ;  /* 0x000000630c002986 */ /* 0x0007e2000c101904 */
[----:B------:R-:W-:-:S03]  /*7cae0*/  ISETP.LT.AND P0, PT, R119, c[0x0][0x178], !P0 ;  /* 0x00005e0077007a0c */ /* 0x000fc60004701270 */
[----:B------:R4:W-:Y:S01]  /*7caf0*/  @P6 STG.E [R16.64], R234 ;  /* 0x000000ea10006986 */ /* 0x0009e2000c101904 */
[----:B------:R-:W-:-:S03]  /*7cb00*/  ISETP.LT.AND P6, PT, R227, c[0x0][0x178], !P1 ;  /* 0x00005e00e3007a0c */ /* 0x000fc60004fc1270 */
[----:B------:R4:W-:Y:S01]  /*7cb10*/  @P5 STG.E [R18.64], R30 ;  /* 0x0000001e12005986 */ /* 0x0009e2000c101904 */
[----:B------:R-:W-:Y:S01]  /*7cb20*/  ISETP.LT.AND P5, PT, R158, c[0x0][0x178], !P1 ;  /* 0x00005e009e007a0c */ /* 0x000fe20004fa1270 */
[----:B-1----:R-:W-:Y:S01]  /*7cb30*/  IMAD.WIDE R20, R3, 0x4, R6 ;  /* 0x0000000403147825 */ /* 0x002fe200078e0206 */
[----:B------:R-:W-:Y:S02]  /*7cb40*/  ISETP.LT.AND P2, PT, R159, c[0x0][0x178], !P1 ;  /* 0x00005e009f007a0c */ /* 0x000fe40004f41270 */
[C---:B------:R-:W-:Y:S01]  /*7cb50*/  IADD3 R25, R3.reuse, c[0x0][0x198], RZ ;  /* 0x0000660003197a10 */ /* 0x040fe20007ffe0ff */
[----:B--2---:R-:W-:Y:S01]  /*7cb60*/  IMAD.WIDE R8, R3, 0x4, R4 ;  /* 0x0000000403087825 */ /* 0x004fe200078e0204 */
[----:B------:R-:W-:Y:S01]  /*7cb70*/  IADD3 R0, R123, 0xdc, RZ ;  /* 0x000000dc7b007810 */ /* 0x000fe20007ffe0ff */
[----:B------:R1:W-:Y:S01]  /*7cb80*/  @P4 STG.E [R20.64], R62 ;  /* 0x0000003e14004986 */ /* 0x0003e2000c101904 */
[----:B------:R-:W-:Y:S01]  /*7cb90*/  ISETP.LT.AND P4, PT, R119, c[0x0][0x178], !P1 ;  /* 0x00005e0077007a0c */ /* 0x000fe20004f81270 */
[----:B---3--:R-:W-:Y:S01]  /*7cba0*/  IMAD.WIDE R12, R25, 0x4, R182 ;  /* 0x00000004190c7825 */ /* 0x008fe200078e02b6 */
[----:B------:R-:W-:-:S03]  /*7cbb0*/  ISETP.GE.AND P3, PT, R0, c[0x0][0x17c], PT ;  /* 0x00005f0000007a0c */ /* 0x000fc60003f66270 */
[C---:B----4-:R-:W-:Y:S01]  /*7cbc0*/  IMAD.WIDE R16, R25.reuse, 0x4, R180 ;  /* 0x0000000419107825 */ /* 0x050fe200078e02b4 */
[----:B------:R2:W-:Y:S03]  /*7cbd0*/  @P0 STG.E [R8.64], R94 ;  /* 0x0000005e08000986 */ /* 0x0005e6000c101904 */
[----:B------:R-:W-:Y:S01]  /*7cbe0*/  IMAD.WIDE R18, R25, 0x4, R6 ;  /* 0x0000000419127825 */ /* 0x000fe200078e0206 */
[----:B------:R3:W-:Y:S01]  /*7cbf0*/  @P6 STG.E [R12.64], R235 ;  /* 0x000000eb0c006986 */ /* 0x0007e2000c101904 */
[----:B------:R-:W-:-:S03]  /*7cc00*/  IADD3 R0, R123, 0xdd, RZ ;  /* 0x000000dd7b007810 */ /* 0x000fc60007ffe0ff */
[----:B------:R4:W-:Y:S01]  /*7cc10*/  @P5 STG.E [R16.64], R31 ;  /* 0x0000001f10005986 */ /* 0x0009e2000c101904 */
[----:B-1----:R-:W-:Y:S01]  /*7cc20*/  IMAD.WIDE R20, R25, 0x4, R4 ;  /* 0x0000000419147825 */ /* 0x002fe200078e0204 */
[----:B------:R-:W-:Y:S02]  /*7cc30*/  ISETP.LT.AND P0, PT, R158, c[0x0][0x178], !P3 ;  /* 0x00005e009e007a0c */ /* 0x000fe40005f01270 */
[----:B------:R1:W-:Y:S01]  /*7cc40*/  @P2 STG.E [R18.64], R63 ;  /* 0x0000003f12002986 */ /* 0x0003e2000c101904 */
[----:B------:R-:W-:Y:S02]  /*7cc50*/  ISETP.LT.AND P2, PT, R227, c[0x0][0x178], !P3 ;  /* 0x00005e00e3007a0c */ /* 0x000fe40005f41270 */
[----:B------:R-:W-:Y:S02]  /*7cc60*/  ISETP.LT.AND P5, PT, R159, c[0x0][0x178], !P3 ;  /* 0x00005e009f007a0c */ /* 0x000fe40005fa1270 */
[----:B------:R-:W-:Y:S02]  /*7cc70*/  ISETP.GE.AND P1, PT, R0, c[0x0][0x17c], PT ;  /* 0x00005f0000007a0c */ /* 0x000fe40003f26270 */
[----:B------:R-:W-:-:S02]  /*7cc80*/  IADD3 R25, R25, c[0x0][0x198], RZ ;  /* 0x0000660019197a10 */ /* 0x000fc40007ffe0ff */
[----:B------:R-:W-:Y:S01]  /*7cc90*/  ISETP.LT.AND P3, PT, R119, c[0x0][0x178], !P3 ;  /* 0x00005e0077007a0c */ /* 0x000fe20005f61270 */
[----:B------:R-:W-:Y:S01]  /*7cca0*/  @P4 STG.E [R20.64], R95 ;  /* 0x0000005f14004986 */ /* 0x000fe2000c101904 */
[----:B------:R-:W-:Y:S01]  /*7ccb0*/  ISETP.LT.AND P4, PT, R227, c[0x0][0x178], !P1 ;  /* 0x00005e00e3007a0c */ /* 0x000fe20004f81270 */
[C---:B--2---:R-:W-:Y:S01]  /*7ccc0*/  IMAD.WIDE R8, R25.reuse, 0x4, R182 ;  /* 0x0000000419087825 */ /* 0x044fe200078e02b6 */
[----:B------:R-:W-:-:S03]  /*7ccd0*/  IADD3 R3, R25, c[0x0][0x198], RZ ;  /* 0x0000660019037a10 */ /* 0x000fc60007ffe0ff */
[----:B---3--:R-:W-:Y:S01]  /*7cce0*/  IMAD.WIDE R12, R25, 0x4, R180 ;  /* 0x00000004190c7825 */ /* 0x008fe200078e02b4 */
[----:B------:R-:W-:-:S03]  /*7ccf0*/  IADD3 R0, R123, 0xde, RZ ;  /* 0x000000de7b007810 */ /* 0x000fc60007ffe0ff */
[C---:B----4-:R-:W-:Y:S01]  /*7cd00*/  IMAD.WIDE R16, R25.reuse, 0x4, R6 ;  /* 0x0000000419107825 */ /* 0x050fe200078e0206 */
[----:B------:R2:W-:Y:S03]  /*7cd10*/  @P2 STG.E [R8.64], R14 ;  /* 0x0000000e08002986 */ /* 0x0005e6000c101904 */
[----:B-1----:R-:W-:Y:S01]  /*7cd20*/  IMAD.WIDE R18, R25, 0x4, R4 ;  /* 0x0000000419127825 */ /* 0x002fe200078e0204 */
[----:B------:R-:W-:Y:S01]  /*7cd30*/  @P0 STG.E [R12.64], R26 ;  /* 0x0000001a0c000986 */ /* 0x000fe2000c101904 */
[----:B------:R-:W-:Y:S02]  /*7cd40*/  ISETP.GE.AND P6, PT, R0, c[0x0][0x17c], PT ;  /* 0x00005f0000007a0c */ /* 0x000fe40003fc6270 */
[----:B------:R-:W-:Y:S01]  /*7cd50*/  IMAD.WIDE R24, R3, 0x4, R182 ;  /* 0x0000000403187825 */ /* 0x000fe200078e02b6 */
[----:B------:R1:W-:Y:S01]  /*7cd60*/  @P5 STG.E [R16.64], R58 ;  /* 0x0000003a10005986 */ /* 0x0003e2000c101904 */
[----:B------:R-:W-:-:S03]  /*7cd70*/  ISETP.LT.AND P2, PT, R158, c[0x0][0x178], !P1 ;  /* 0x00005e009e007a0c */ /* 0x000fc60004f41270 */
[----:B------:R3:W-:Y:S01]  /*7cd80*/  @P3 STG.E [R18.64], R90 ;  /* 0x0000005a12003986 */ /* 0x0007e2000c101904 */
[----:B------:R-:W-:Y:S02]  /*7cd90*/  ISETP.LT.AND P3, PT, R159, c[0x0][0x178], !P1 ;  /* 0x00005e009f007a0c */ /* 0x000fe40004f61270 */
[----:B------:R-:W-:Y:S01]  /*7cda0*/  ISETP.LT.AND P1, PT, R119, c[0x0][0x178], !P1 ;  /* 0x00005e0077007a0c */ /* 0x000fe20004f21270 */
[----:B------:R4:W-:Y:S01]  /*7cdb0*/  @P4 STG.E [R24.64], R15 ;  /* 0x0000000f18004986 */ /* 0x0009e2000c101904 */
[----:B------:R-:W-:Y:S02]  /*7cdc0*/  ISETP.LT.AND P5, PT, R227, c[0x0][0x178], !P6 ;  /* 0x00005e00e3007a0c */ /* 0x000fe400077a1270 */
[----:B------:R-:W-:Y:S01]  /*7cdd0*/  ISETP.LT.AND P4, PT, R158, c[0x0][0x178], !P6 ;  /* 0x00005e009e007a0c */ /* 0x000fe20007781270 */
[C---:B--2---:R-:W-:Y:S01]  /*7cde0*/  IMAD.WIDE R8, R3.reuse, 0x4, R180 ;  /* 0x0000000403087825 */ /* 0x044fe200078e02b4 */
[----:B------:R-:W-:Y:S01]  /*7cdf0*/  IADD3 R29, R3, c[0x0][0x198], RZ ;  /* 0x00006600031d7a10 */ /* 0x000fe20007ffe0ff */
[----:B------:R-:W2:Y:S01]  /*7ce00*/  LDS.128 R12, [R2] ;  /* 0x00000000020c7984 */ /* 0x000ea20000000c00 */
[----:B------:R-:W-:Y:S01]  /*7ce10*/  IADD3 R0, R123, 0xdf, RZ ;  /* 0x000000df7b007810 */ /* 0x000fe20007ffe0ff */
[----:B-1----:R-:W-:-:S04]  /*7ce20*/  IMAD.WIDE R16, R3, 0x4, R6 ;  /* 0x0000000403107825 */ /* 0x002fc800078e0206 */
[----:B---3--:R-:W-:Y:S01]  /*7ce30*/  IMAD.WIDE R18, R3, 0x4, R4 ;  /* 0x0000000403127825 */ /* 0x008fe200078e0204 */
[----:B------:R1:W-:Y:S01]  /*7ce40*/  @P2 STG.E [R8.64], R27 ;  /* 0x0000001b08002986 */ /* 0x0003e2000c101904 */
[----:B------:R-:W-:Y:S02]  /*7ce50*/  ISETP.GE.AND P0, PT, R0, c[0x0][0x17c], PT ;  /* 0x00005f0000007a0c */ /* 0x000fe40003f06270 */
[C---:B------:R-:W-:Y:S01]  /*7ce60*/  IMAD.WIDE R20, R29.reuse, 0x4, R182 ;  /* 0x000000041d147825 */ /* 0x040fe200078e02b6 */
[----:B------:R3:W-:Y:S03]  /*7ce70*/  @P3 STG.E [R16.64], R59 ;  /* 0x0000003b10003986 */ /* 0x0007e6000c101904 */
[----:B----4-:R-:W-:Y:S01]  /*7ce80*/  IMAD.WIDE R24, R29, 0x4, R180 ;  /* 0x000000041d187825 */ /* 0x010fe200078e02b4 */
[----:B------:R4:W-:Y:S01]  /*7ce90*/  @P1 STG.E [R18.64], R91 ;  /* 0x0000005b12001986 */ /* 0x0009e2000c101904 */
[----:B------:R-:W-:-:S02]  /*7cea0*/  ISETP.LT.AND P1, PT, R159, c[0x0][0x178], !P6 ;  /* 0x00005e009f007a0c */ /* 0x000fc40007721270 */
[----:B------:R-:W-:Y:S01]  /*7ceb0*/  ISETP.LT.AND P6, PT, R119, c[0x0][0x178], !P6 ;  /* 0x00005e0077007a0c */ /* 0x000fe200077c1270 */
[----:B------:R3:W-:Y:S01]  /*7cec0*/  @P5 STG.E [R20.64], R10 ;  /* 0x0000000a14005986 */ /* 0x0007e2000c101904 */
[----:B------:R-:W-:-:S03]  /*7ced0*/  ISETP.LT.AND P3, PT, R227, c[0x0][0x178], !P0 ;  /* 0x00005e00e3007a0c */ /* 0x000fc60004761270 */
[----:B------:R2:W-:Y:S01]  /*7cee0*/  @P4 STG.E [R24.64], R22 ;  /* 0x0000001618004986 */ /* 0x0005e2000c101904 */
[----:B------:R-:W-:Y:S02]  /*7cef0*/  ISETP.LT.AND P4, PT, R158, c[0x0][0x178], !P0 ;  /* 0x00005e009e007a0c */ /* 0x000fe40004781270 */
[C---:B-1----:R-:W-:Y:S01]  /*7cf00*/  IADD3 R27, R29.reuse, c[0x0][0x198], RZ ;  /* 0x000066001d1b7a10 */ /* 0x042fe20007ffe0ff */
[----:B------:R-:W-:Y:S01]  /*7cf10*/  IMAD.WIDE R8, R29, 0x4, R6 ;  /* 0x000000041d087825 */ /* 0x000fe200078e0206 */
[----:B------:R-:W-:-:S03]  /*7cf20*/  IADD3 R3, R123, 0xe0, RZ ;  /* 0x000000e07b037810 */ /* 0x000fc60007ffe0ff */
[----:B---3--:R-:W-:Y:S01]  /*7cf30*/  IMAD.WIDE R16, R29, 0x4, R4 ;  /* 0x000000041d107825 */ /* 0x008fe200078e0204 */
[----:B------:R-:W-:-:S03]  /*7cf40*/  ISETP.GE.AND P5, PT, R3, c[0x0][0x17c], PT ;  /* 0x00005f0003007a0c */ /* 0x000fc60003fa6270 */
[C---:B----4-:R-:W-:Y:S01]  /*7cf50*/  IMAD.WIDE R18, R27.reuse, 0x4, R182 ;  /* 0x000000041b127825 */ /* 0x050fe200078e02b6 */
[----:B------:R-:W-:Y:S03]  /*7cf60*/  @P1 STG.E [R8.64], R54 ;  /* 0x0000003608001986 */ /* 0x000fe6000c101904 */
[----:B------:R-:W-:Y:S01]  /*7cf70*/  IMAD.WIDE R20, R27, 0x4, R180 ;  /* 0x000000041b147825 */ /* 0x000fe200078e02b4 */
[----:B------:R-:W-:Y:S01]  /*7cf80*/  ISETP.LT.AND P2, PT, R159, c[0x0][0x178], !P0 ;  /* 0x00005e009f007a0c */ /* 0x000fe20004741270 */
[----:B------:R1:W-:Y:S01]  /*7cf90*/  @P6 STG.E [R16.64], R86 ;  /* 0x0000005610006986 */ /* 0x0003e2000c101904 */
[----:B------:R-:W-:-:S03]  /*7cfa0*/  ISETP.LT.AND P0, PT, R119, c[0x0][0x178], !P0 ;  /* 0x00005e0077007a0c */ /* 0x000fc60004701270 */
[----:B------:R3:W-:Y:S01]  /*7cfb0*/  @P3 STG.E [R18.64], R11 ;  /* 0x0000000b12003986 */ /* 0x0007e2000c101904 */
[----:B------:R-:W-:Y:S02]  /*7cfc0*/  ISETP.LT.AND P3, PT, R227, c[0x0][0x178], !P5 ;  /* 0x00005e00e3007a0c */ /* 0x000fe40006f61270 */
[----:B------:R-:W-:Y:S01]  /*7cfd0*/  LOP3.LUT R249, R2, 0x20, RZ, 0x3c, !PT ;  /* 0x0000002002f97812 */ /* 0x000fe200078e3cff */
[----:B------:R4:W-:Y:S01]  /*7cfe0*/  @P4 STG.E [R20.64], R23 ;  /* 0x0000001714004986 */ /* 0x0009e2000c101904 */
[----:B------:R-:W-:Y:S02]  /*7cff0*/  ISETP.LT.AND P4, PT, R158, c[0x0][0x178], !P5 ;  /* 0x00005e009e007a0c */ /* 0x000fe40006f81270 */
[----:B------:R-:W-:Y:S01]  /*7d000*/  ISETP.LT.AND P6, PT, R159, c[0x0][0x178], !P5 ;  /* 0x00005e009f007a0c */ /* 0x000fe20006fc1270 */
[C---:B--2---:R-:W-:Y:S01]  /*7d010*/  IMAD.WIDE R24, R27.reuse, 0x4, R6 ;  /* 0x000000041b187825 */ /* 0x044fe200078e0206 */
[----:B------:R-:W-:Y:S01]  /*7d020*/  IADD3 R29, R27, c[0x0][0x198], RZ ;  /* 0x000066001b1d7a10 */ /* 0x000fe20007ffe0ff */
[----:B------:R-:W2:Y:S01]  /*7d030*/  LDS.128 R8, [R249] ;  /* 0x00000000f9087984 */ /* 0x000ea20000000c00 */
[----:B------:R-:W-:Y:S01]  /*7d040*/  ISETP.LT.AND P5, PT, R119, c[0x0][0x178], !P5 ;  /* 0x00005e0077007a0c */ /* 0x000fe20006fa1270 */
[----:B------:R-:W-:Y:S01]  /*7d050*/  IMAD.WIDE R26, R27, 0x4, R4 ;  /* 0x000000041b1a7825 */ /* 0x000fe200078e0204 */
[----:B------:R-:W-:-:S03]  /*7d060*/  IADD3 R0, R123, 0xe1, RZ ;  /* 0x000000e17b007810 */ /* 0x000fc60007ffe0ff */
[C---:B-1----:R-:W-:Y:S01]  /*7d070*/  IMAD.WIDE R16, R29.reuse, 0x4, R182 ;  /* 0x000000041d107825 */ /* 0x042fe200078e02b6 */
[----:B------:R-:W-:Y:S01]  /*7d080*/  ISETP.GE.AND P1, PT, R0, c[0x0][0x17c], PT ;  /* 0x00005f0000007a0c */ /* 0x000fe20003f26270 */
[----:B------:R1:W-:Y:S02]  /*7d090*/  @P2 STG.E [R24.64], R55 ;  /* 0x0000003718002986 */ /* 0x0003e4000c101904 */
[----:B---3--:R-:W-:Y:S01]  /*7d0a0*/  IMAD.WIDE R18, R29, 0x4, R180 ;  /* 0x000000041d127825 */ /* 0x008fe200078e02b4 */
[----:B------:R-:W-:Y:S01]  /*7d0b0*/  IADD3 R3, R123, 0xe2, RZ ;  /* 0x000000e27b037810 */ /* 0x000fe20007ffe0ff */
[----:B------:R3:W-:Y:S02]  /*7d0c0*/  @P0 STG.E [R26.64], R87 ;  /* 0x000000571a000986 */ /* 0x0007e4000c101904 */
[C---:B----4-:R-:W-:Y:S02]  /*7d0d0*/  IMAD.WIDE R20, R29.reuse, 0x4, R6 ;  /* 0x000000041d147825 */ /* 0x050fe400078e0206 */
[----:B------:R-:W-:Y:S02]  /*7d0e0*/  @P3 STG.E [R16.64], R144 ;  /* 0x0000009010003986 */ /* 0x000fe4000c101904 */
[----:B------:R-:W-:Y:S01]  /*7d0f0*/  IMAD.WIDE R22, R29, 0x4, R4 ;  /* 0x000000041d167825 */ /* 0x000fe200078e0204 */
[----:B------:R-:W-:Y:S01]  /*7d100*/  ISETP.LT.AND P3, PT, R227, c[0x0][0x178], !P1 ;  /* 0x00005e00e3007a0c */ /* 0x000fe20004f61270 */
[----:B------:R-:W-:Y:S01]  /*7d110*/  @P4 STG.E [R18.64], R176 ;  /* 0x000000b012004986 */ /* 0x000fe2000c101904 */
[----:B------:R-:W-:-:S03]  /*7d120*/  ISETP.LT.AND P4, PT, R158, c[0x0][0x178], !P1 ;  /* 0x00005e009e007a0c */ /* 0x000fc60004f81270 */
[----:B------:R4:W-:Y:S01]  /*7d130*/  @P6 STG.E [R20.64], R196 ;  /* 0x000000c414006986 */ /* 0x0009e2000c101904 */
[----:B------:R-:W-:-:S03]  /*7d140*/  ISETP.GE.AND P2, PT, R3, c[0x0][0x17c], PT ;  /* 0x00005f0003007a0c */ /* 0x000fc60003f46270 */
[----:B------:R2:W-:Y:S01]  /*7d150*/  @P5 STG.E [R22.64], R12 ;  /* 0x0000000c16005986 */ /* 0x0005e2000c101904 */
[----:B------:R-:W-:Y:S02]  /*7d160*/  ISETP.LT.AND P5, PT, R159, c[0x0][0x178], !P1 ;  /* 0x00005e009f007a0c */ /* 0x000fe40004fa1270 */
[----:B------:R-:W-:Y:S02]  /*7d170*/  IADD3 R3, R29, c[0x0][0x198], RZ ;  /* 0x000066001d037a10 */ /* 0x000fe40007ffe0ff */
[----:B------:R-:W-:Y:S02]  /*7d180*/  ISETP.LT.AND P1, PT, R119, c[0x0][0x178], !P1 ;  /* 0x00005e0077007a0c */ /* 0x000fe40004f21270 */
[----:B------:R-:W-:Y:S01]  /*7d190*/  ISETP.LT.AND P6, PT, R227, c[0x0][0x178], !P2 ;  /* 0x00005e00e3007a0c */ /* 0x000fe200057c1270 */
[C---:B-1----:R-:W-:Y:S01]  /*7d1a0*/  IMAD.WIDE R24, R3.reuse, 0x4, R182 ;  /* 0x0000000403187825 */ /* 0x042fe200078e02b6 */
[----:B------:R-:W-:-:S03]  /*7d1b0*/  IADD3 R31, R3, c[0x0][0x198], RZ ;  /* 0x00006600031f7a10 */ /* 0x000fc60007ffe0ff */
[----:B---3--:R-:W-:Y:S01]  /*7d1c0*/  IMAD.WIDE R26, R3, 0x4, R180 ;  /* 0x00000004031a7825 */ /* 0x008fe200078e02b4 */
[----:B------:R-:W-:-:S03]  /*7d1d0*/  IADD3 R0, R123, 0xe3, RZ ;  /* 0x000000e37b007810 */ /* 0x000fc60007ffe0ff */
[C---:B----4-:R-:W-:Y:S01]  /*7d1e0*/  IMAD.WIDE R20, R3.reuse, 0x4, R6 ;  /* 0x0000000403147825 */ /* 0x050fe200078e0206 */
[----:B------:R1:W-:Y:S01]  /*7d1f0*/  @P3 STG.E [R24.64], R145 ;  /* 0x0000009118003986 */ /* 0x0003e2000c101904 */
[----:B------:R-:W-:Y:S02]  /*7d200*/  LOP3.LUT R248, R2, 0x40, RZ, 0x3c, !PT ;  /* 0x0000004002f87812 */ /* 0x000fe400078e3cff */
[----:B------:R-:W-:Y:S01]  /*7d210*/  IMAD.WIDE R28, R3, 0x4, R4 ;  /* 0x00000004031c7825 */ /* 0x000fe200078e0204 */
[----:B------:R-:W-:Y:S01]  /*7d220*/  @P4 STG.E [R26.64], R177 ;  /* 0x000000b11a004986 */ /* 0x000fe2000c101904 */
[----:B------:R-:W-:Y:S02]  /*7d230*/  ISETP.GE.AND P0, PT, R0, c[0x0][0x17c], PT ;  /* 0x00005f0000007a0c */ /* 0x000fe40003f06270 */
[----:B--2---:R-:W-:Y:S01]  /*7d240*/  IMAD.WIDE R22, R31, 0x4, R182 ;  /* 0x000000041f167825 */ /* 0x004fe200078e02b6 */
[----:B------:R-:W-:Y:S01]  /*7d250*/  @P5 STG.E [R20.64], R197 ;  /* 0x000000c514005986 */ /* 0x000fe2000c101904 */
[----:B------:R-:W-:-:S03]  /*7d260*/  ISETP.LT.AND P3, PT, R158, c[0x0][0x178], !P2 ;  /* 0x00005e009e007a0c */ /* 0x000fc60005761270 */
[----:B------:R2:W-:Y:S01]  /*7d270*/  @P1 STG.E [R28.64], R13 ;  /* 0x0000000d1c001986 */ /* 0x0005e2000c101904 */
[----:B------:R-:W-:Y:S02]  /*7d280*/  ISETP.LT.AND P1, PT, R159, c[0x0][0x178], !P2 ;  /* 0x00005e009f007a0c */ /* 0x000fe40005721270 */
[----:B------:R-:W-:Y:S01]  /*7d290*/  ISETP.LT.AND P2, PT, R119, c[0x0][0x178], !P2 ;  /* 0x00005e0077007a0c */ /* 0x000fe20005741270 */
[----:B------:R-:W3:Y:S01]  /*7d2a0*/  LDS.128 R16, [R248] ;  /* 0x00000000f8107984 */ /* 0x000ee20000000c00 */
[----:B------:R-:W-:-:S03]  /*7d2b0*/  ISETP.LT.AND P5, PT, R227, c[0x0][0x178], !P0 ;  /* 0x00005e00e3007a0c */ /* 0x000fc600047a1270 */
[----:B------:R4:W-:Y:S01]  /*7d2c0*/  @P6 STG.E [R22.64], R140 ;  /* 0x0000008c16006986 */ /* 0x0009e2000c101904 */
[----:B------:R-:W-:Y:S02]  /*7d2d0*/  ISETP.LT.AND P6, PT, R158, c[0x0][0x178], !P0 ;  /* 0x00005e009e007a0c */ /* 0x000fe400047c1270 */
[C---:B------:R-:W-:Y:S01]  /*7d2e0*/  IADD3 R3, R31.reuse, c[0x0][0x198], RZ ;  /* 0x000066001f037a10 */ /* 0x040fe20007ffe0ff */
[----:B-1----:R-:W-:Y:S01]  /*7d2f0*/  IMAD.WIDE R24, R31, 0x4, R180 ;  /* 0x000000041f187825 */ /* 0x002fe200078e02b4 */
[----:B------:R-:W-:-:S03]  /*7d300*/  IADD3 R0, R123, 0xe4, RZ ;  /* 0x000000e47b007810 */ /* 0x000fc60007ffe0ff */
[----:B--2---:R-:W-:Y:S01]  /*7d310*/  IMAD.WIDE R12, R31, 0x4, R6 ;  /* 0x000000041f0c7825 */ /* 0x004fe200078e0206 */
[----:B------:R-:W-:-:S03]  /*7d320*/  ISETP.GE.AND P4, PT, R0, c[0x0][0x17c], PT ;  /* 0x00005f0000007a0c */ /* 0x000fc60003f86270 */
[----:B------:R-:W-:Y:S01]  /*7d330*/  IMAD.WIDE R20, R31, 0x4, R4 ;  /* 0x000000041f147825 */ /* 0x000fe200078e0204 */
[----:B------:R1:W-:Y:S03]  /*7d340*/  @P3 STG.E [R24.64], R172 ;  /* 0x000000ac18003986 */ /* 0x0003e6000c101904 */
[----:B----4-:R-:W-:Y:S01]  /*7d350*/  IMAD.WIDE R22, R3, 0x4, R182 ;  /* 0x0000000403167825 */ /* 0x010fe200078e02b6 */
[----:B------:R-:W-:Y:S01]  /*7d360*/  ISETP.LT.AND P3, PT, R159, c[0x0][0x178], !P0 ;  /* 0x00005e009f007a0c */ /* 0x000fe20004761270 */
[----:B------:R2:W-:Y:S02]  /*7d370*/  @P1 STG.E [R12.64], R204 ;  /* 0x000000cc0c001986 */ /* 0x0005e4000c101904 */
[----:B------:R-:W-:Y:S01]  /*7d380*/  IMAD.WIDE R26, R3, 0x4, R180 ;  /* 0x00000004031a7825 */ /* 0x000fe200078e02b4 */
[----:B------:R-:W-:Y:S01]  /*7d390*/  ISETP.LT.AND P0, PT, R119, c[0x0][0x178], !P0 ;  /* 0x00005e0077007a0c */ /* 0x000fe20004701270 */
[----:B------:R-:W-:Y:S01]  /*7d3a0*/  @P2 STG.E [R20.64], R8 ;  /* 0x0000000814002986 */ /* 0x000fe2000c101904 */
[----:B------:R-:W-:-:S03]  /*7d3b0*/  ISETP.LT.AND P2, PT, R227, c[0x0][0x178], !P4 ;  /* 0x00005e00e3007a0c */ /* 0x000fc60006741270 */
[----:B------:R-:W-:Y:S01]  /*7d3c0*/  @P5 STG.E [R22.64], R141 ;  /* 0x0000008d16005986 */ /* 0x000fe2000c101904 */
[----:B------:R-:W-:-:S03]  /*7d3d0*/  ISETP.LT.AND P5, PT, R158, c[0x0][0x178], !P4 ;  /* 0x00005e009e007a0c */ /* 0x000fc600067a1270 */
[----:B------:R4:W-:Y:S01]  /*7d3e0*/  @P6 STG.E [R26.64], R173 ;  /* 0x000000ad1a006986 */ /* 0x0009e2000c101904 */
[----:B------:R-:W-:Y:S02]  /*7d3f0*/  ISETP.LT.AND P6, PT, R159, c[0x0][0x178], !P4 ;  /* 0x00005e009f007a0c */ /* 0x000fe400067c1270 */
[----:B------:R-:W-:Y:S01]  /*7d400*/  IADD3 R33, R3, c[0x0][0x198], RZ ;  /* 0x0000660003217a10 */ /* 0x000fe20007ffe0ff */
[----:B------:R-:W3:Y:S01]  /*7d410*/  LDS.128 R20, [R252] ;  /* 0x00000000fc147984 */ /* 0x000ee20000000c00 */
[----:B------:R-:W-:Y:S01]  /*7d420*/  IADD3 R0, R123, 0xe5, RZ ;  /* 0x000000e57b007810 */ /* 0x000fe20007ffe0ff */
[----:B-1----:R-:W-:-:S04]  /*7d430*/  IMAD.WIDE R24, R3, 0x4, R6 ;  /* 0x0000000403187825 */ /* 0x002fc800078e0206 */
[----:B--2---:R-:W-:Y:S01]  /*7d440*/  IMAD.WIDE R12, R3, 0x4, R4 ;  /* 0x00000004030c7825 */ /* 0x004fe200078e0204 */
[----:B------:R-:W-:-:S03]  /*7d450*/  ISETP.GE.AND P1, PT, R0, c[0x0][0x17c], PT ;  /* 0x00005f0000007a0c */ /* 0x000fc60003f26270 */
[C---:B----4-:R-:W-:Y:S01]  /*7d460*/  IMAD.WIDE R26, R33.reuse, 0x4, R182 ;  /* 0x00000004211a7825 */ /* 0x050fe200078e02b6 */
[----:B------:R1:W-:Y:S03]  /*7d470*/  @P3 STG.E [R24.64], R205 ;  /* 0x000000cd18003986 */ /* 0x0003e6000c101904 */
[C---:B------:R-:W-:Y:S01]  /*7d480*/  IMAD.WIDE R28, R33.reuse, 0x4, R180 ;  /* 0x00000004211c7825 */ /* 0x040fe200078e02b4 */
[----:B------:R2:W-:Y:S03]  /*7d490*/  @P0 STG.E [R12.64], R9 ;  /* 0x000000090c000986 */ /* 0x0005e6000c101904 */
[----:B------:R-:W-:Y:S01]  /*7d4a0*/  IMAD.WIDE R30, R33, 0x4, R6 ;  /* 0x00000004211e7825 */ /* 0x000fe200078e0206 */
[----:B------:R-:W-:Y:S01]  /*7d4b0*/  ISETP.LT.AND P4, PT, R119, c[0x0][0x178], !P4 ;  /* 0x00005e0077007a0c */ /* 0x000fe20006781270 */
[----:B------:R-:W-:Y:S01]  /*7d4c0*/  @P2 STG.E [R26.64], R132 ;  /* 0x000000841a002986 */ /* 0x000fe2000c101904 */
[----:B------:R-:W-:-:S03]  /*7d4d0*/  ISETP.LT.AND P0, PT, R227, c[0x0][0x178], !P1 ;  /* 0x00005e00e3007a0c */ /* 0x000fc60004f01270 */
[----:B------:R4:W-:Y:S01]  /*7d4e0*/  @P5 STG.E [R28.64], R148 ;  /* 0x000000941c005986 */ /* 0x0009e2000c101904 */
[----:B------:R-:W-:Y:S01]  /*7d4f0*/  ISETP.LT.AND P5, PT, R158, c[0x0][0x178], !P1 ;  /* 0x00005e009e007a0c */ /* 0x000fe20004fa1270 */
[----:B-1----:R-:W-:Y:S02]  /*7d500*/  IMAD.WIDE R24, R33, 0x4, R4 ;  /* 0x0000000421187825 */ /* 0x002fe400078e0204 */
[----:B------:R1:W-:Y:S01]  /*7d510*/  @P6 STG.E [R30.64], R212 ;  /* 0x000000d41e006986 */ /* 0x0003e2000c101904 */
[----:B------:R-:W-:Y:S02]  /*7d520*/  ISETP.LT.AND P6, PT, R159, c[0x0][0x178], !P1 ;  /* 0x00005e009f007a0c */ /* 0x000fe40004fc1270 */
[----:B------:R-:W-:Y:S02]  /*7d530*/  IADD3 R33, R33, c[0x0][0x198], RZ ;  /* 0x0000660021217a10 */ /* 0x000fe40007ffe0ff */
[----:B------:R-:W-:-:S03]  /*7d540*/  IADD3 R0, R123, 0xe6, RZ ;  /* 0x000000e67b007810 */ /* 0x000fc60007ffe0ff */
[----:B--2---:R-:W-:Y:S01]  /*7d550*/  IMAD.WIDE R8, R33, 0x4, R182 ;  /* 0x0000000421087825 */ /* 0x004fe200078e02b6 */
[----:B------:R-:W-:-:S03]  /*7d560*/  ISETP.GE.AND P3, PT, R0, c[0x0][0x17c], PT ;  /* 0x00005f0000007a0c */ /* 0x000fc60003f66270 */
[C---:B------:R-:W-:Y:S01]  /*7d570*/  IMAD.WIDE R12, R33.reuse, 0x4, R180 ;  /* 0x00000004210c7825 */ /* 0x040fe200078e02b4 */
[----:B---3--:R-:W-:Y:S03]  /*7d580*/  @P4 STG.E [R24.64], R16 ;  /* 0x0000001018004986 */ /* 0x008fe6000c101904 */
        /* <DEDUP_REMOVED lines=8> */
[C---:B------:R-:W-:Y:S01]  /*7d610*/  IADD3 R3, R33.reuse, c[0x0][0x198], RZ ;  /* 0x0000660021037a10 */ /* 0x040fe20007ffe0ff */
[----:B-1----:R-:W-:Y:S01]  /*7d620*/  IMAD.WIDE R30, R33, 0x4, R4 ;  /* 0x00000004211e7825 */ /* 0x002fe200078e0204 */
[----:B------:R-:W-:Y:S01]  /*7d630*/  ISETP.LT.AND P3, PT, R119, c[0x0][0x178], !P3 ;  /* 0x00005e0077007a0c */ /* 0x000fe20005f61270 */
[----:B------:R-:W1:Y:S01]  /*7d640*/  LDS.128 R24, [R2+0x800] ;  /* 0x0008000002187984 */ /* 0x000e620000000c00 */
[----:B------:R-:W-:Y:S01]  /*7d650*/  IADD3 R0, R123, 0xe7, RZ ;  /* 0x000000e77b007810 */ /* 0x000fe20007ffe0ff */
[----:B------:R-:W-:-:S04]  /*7d660*/  IMAD.WIDE R32, R3, 0x4, R182 ;  /* 0x0000000403207825 */ /* 0x000fc800078e02b6 */
[C---:B--2---:R-:W-:Y:S01]  /*7d670*/  IMAD.WIDE R8, R3.reuse, 0x4, R180 ;  /* 0x0000000403087825 */ /* 0x044fe200078e02b4 */
[----:B------:R-:W-:Y:S01]  /*7d680*/  ISETP.GE.AND P2, PT, R0, c[0x0][0x17c], PT ;  /* 0x00005f0000007a0c */ /* 0x000fe20003f46270 */
[----:B------:R2:W-:Y:S02]  /*7d690*/  @P1 STG.E [R30.64], R17 ;  /* 0x000000111e001986 */ /* 0x0005e4000c101904 */
[C---:B---3--:R-:W-:Y:S02]  /*7d6a0*/  IMAD.WIDE R12, R3.reuse, 0x4, R6 ;  /* 0x00000004030c7825 */ /* 0x048fe400078e0206 */
[----:B------:R-:W-:Y:S02]  /*7d6b0*/  @P4 STG.E [R32.64], R136 ;  /* 0x0000008820004986 */ /* 0x000fe4000c101904 */
[----:B----4-:R-:W-:Y:S02]  /*7d6c0*/  IMAD.WIDE R28, R3, 0x4, R4 ;  /* 0x00000004031c7825 */ /* 0x010fe400078e0204 */
[----:B------:R3:W-:Y:S01]  /*7d6d0*/  @P5 STG.E [R8.64], R164 ;  /* 0x000000a408005986 */ /* 0x0007e2000c101904 */
[----:B------:R-:W-:-:S03]  /*7d6e0*/  ISETP.LT.AND P4, PT, R227, c[0x0][0x178], !P2 ;  /* 0x00005e00e3007a0c */ /* 0x000fc60005781270 */
[----:B------:R4:W-:Y:S01]  /*7d6f0*/  @P6 STG.E [R12.64], R220 ;  /* 0x000000dc0c006986 */ /* 0x0009e2000c101904 */
[----:B------:R-:W-:-:S03]  /*7d700*/  ISETP.LT.AND P5, PT, R159, c[0x0][0x178], !P2 ;  /* 0x00005e009f007a0c */ /* 0x000fc600057a1270 */
[----:B------:R-:W-:Y:S01]  /*7d710*/  @P3 STG.E [R28.64], R20 ;  /* 0x000000141c003986 */ /* 0x000fe2000c101904 */
[----:B------:R-:W-:Y:S02]  /*7d720*/  ISETP.LT.AND P3, PT, R158, c[0x0][0x178], !P2 ;  /* 0x00005e009e007a0c */ /* 0x000fe40005761270 */
[----:B------:R-:W-:Y:S01]  /*7d730*/  IADD3 R35, R3, c[0x0][0x198], RZ ;  /* 0x0000660003237a10 */ /* 0x000fe20007ffe0ff */
[----:B------:R-:W1:Y:S01]  /*7d740*/  LDS.128 R28, [R249+0x800] ;  /* 0x00080000f91c7984 */ /* 0x000e620000000c00 */
[----:B------:R-:W-:-:S03]  /*7d750*/  IADD3 R0, R123, 0xe8, RZ ;  /* 0x000000e87b007810 */ /* 0x000fc60007ffe0ff */
[----:B--2---:R-:W-:Y:S01]  /*7d760*/  IMAD.WIDE R16, R35, 0x4, R182 ;  /* 0x0000000423107825 */ /* 0x004fe200078e02b6 */
[----:B------:R-:W-:-:S03]  /*7d770*/  ISETP.GE.AND P0, PT, R0, c[0x0][0x17c], PT ;  /* 0x00005f0000007a0c */ /* 0x000fc60003f06270 */
[----:B------:R-:W-:Y:S01]  /*7d780*/  IMAD.WIDE R2, R35, 0x4, R180 ;  /* 0x0000000423027825 */ /* 0x000fe200078e02b4 */
[----:B------:R-:W-:-:S03]  /*7d790*/  ISETP.LT.AND P2, PT, R119, c[0x0][0x178], !P2 ;  /* 0x00005e0077007a0c */ /* 0x000fc60005741270 */
[----:B---3--:R-:W-:Y:S01]  /*7d7a0*/  IMAD.WIDE R8, R35, 0x4, R6 ;  /* 0x0000000423087825 */ /* 0x008fe200078e0206 */
[----:B------:R2:W-:Y:S01]  /*7d7b0*/  @P4 STG.E [R16.64], R137 ;  /* 0x0000008910004986 */ /* 0x0005e2000c101904 */
[----:B------:R-:W-:-:S03]  /*7d7c0*/  ISETP.LT.AND P6, PT, R227, c[0x0][0x178], !P0 ;  /* 0x00005e00e3007a0c */ /* 0x000fc600047c1270 */
[----:B------:R3:W-:Y:S01]  /*7d7d0*/  @P3 STG.E [R2.64], R165 ;  /* 0x000000a502003986 */ /* 0x0007e2000c101904 */
[----:B------:R-:W-:-:S03]  /*7d7e0*/  ISETP.LT.AND P3, PT, R158, c[0x0][0x178], !P0 ;  /* 0x00005e009e007a0c */ /* 0x000fc60004761270 */
[----:B------:R1:W-:Y:S01]  /*7d7f0*/  @P5 STG.E [R8.64], R221 ;  /* 0x000000dd08005986 */ /* 0x0003e2000c101904 */
[----:B------:R-:W-:Y:S02]  /*7d800*/  ISETP.LT.AND P5, PT, R159, c[0x0][0x178], !P0 ;  /* 0x00005e009f007a0c */ /* 0x000fe400047a1270 */
[C---:B------:R-:W-:Y:S01]  /*7d810*/  IADD3 R37, R35.reuse, c[0x0][0x198], RZ ;  /* 0x0000660023257a10 */ /* 0x040fe20007ffe0ff */
[----:B----4-:R-:W-:Y:S01]  /*7d820*/  IMAD.WIDE R12, R35, 0x4, R4 ;  /* 0x00000004230c7825 */ /* 0x010fe200078e0204 */
[----:B------:R-:W-:-:S03]  /*7d830*/  IADD3 R0, R123, 0xe9, RZ ;  /* 0x000000e97b007810 */ /* 0x000fc60007ffe0ff */
[----:B------:R-:W-:Y:S01]  /*7d840*/  IMAD.WIDE R32, R37, 0x4, R182 ;  /* 0x0000000425207825 */ /* 0x000fe200078e02b6 */
[----:B------:R-:W-:-:S03]  /*7d850*/  ISETP.GE.AND P1, PT, R0, c[0x0][0x17c], PT ;  /* 0x00005f0000007a0c */ /* 0x000fc60003f26270 */
[C---:B--2---:R-:W-:Y:S01]  /*7d860*/  IMAD.WIDE R16, R37.reuse, 0x4, R180 ;  /* 0x0000000425107825 */ /* 0x044fe200078e02b4 */
[----:B------:R2:W-:Y:S03]  /*7d870*/  @P2 STG.E [R12.64], R21 ;  /* 0x000000150c002986 */ /* 0x0005e6000c101904 */
[----:B---3--:R-:W-:Y:S01]  /*7d880*/  IMAD.WIDE R2, R37, 0x4, R6 ;  /* 0x0000000425027825 */ /* 0x008fe200078e0206 */
[----:B------:R-:W-:Y:S01]  /*7d890*/  @P6 STG.E [R32.64], R128 ;  /* 0x0000008020006986 */ /* 0x000fe2000c101904 */
[----:B------:R-:W-:Y:S02]  /*7d8a0*/  ISETP.LT.AND P0, PT, R119, c[0x0][0x178], !P0 ;  /* 0x00005e0077007a0c */ /* 0x000fe40004701270 */
[----:B------:R-:W-:Y:S01]  /*7d8b0*/  ISETP.LT.AND P6, PT, R227, c[0x0][0x178], !P1 ;  /* 0x00005e00e3007a0c */ /* 0x000fe20004fc1270 */
[----:B------:R3:W-:Y:S01]  /*7d8c0*/  @P3 STG.E [R16.64], R160 ;  /* 0x000000a010003986 */ /* 0x0007e2000c101904 */
[----:B------:R-:W-:-:S03]  /*7d8d0*/  ISETP.LT.AND P3, PT, R158, c[0x0][0x178], !P1 ;  /* 0x00005e009e007a0c */ /* 0x000fc60004f61270 */
[----:B------:R4:W-:Y:S01]  /*7d8e0*/  @P5 STG.E [R2.64], R200 ;  /* 0x000000c802005986 */ /* 0x0009e2000c101904 */
[----:B------:R-:W-:Y:S02]  /*7d8f0*/  ISETP.LT.AND P5, PT, R159, c[0x0][0x178], !P1 ;  /* 0x00005e009f007a0c */ /* 0x000fe40004fa1270 */
[----:B------:R-:W-:Y:S02]  /*7d900*/  IADD3 R35, R37, c[0x0][0x198], RZ ;  /* 0x0000660025237a10 */ /* 0x000fe40007ffe0ff */
        /* <DEDUP_REMOVED lines=9> */
[----:B------:R2:W-:Y:S02]  /*7d9a0*/  @P6 STG.E [R12.64], R129 ;  /* 0x000000810c006986 */ /* 0x0005e4000c101904 */
[----:B----4-:R-:W-:Y:S01]  /*7d9b0*/  IMAD.WIDE R2, R35, 0x4, R4 ;  /* 0x0000000423027825 */ /* 0x010fe200078e0204 */
[----:B------:R-:W-:Y:S01]  /*7d9c0*/  ISETP.GE.AND P2, PT, R0, c[0x0][0x17c], PT ;  /* 0x00005f0000007a0c */ /* 0x000fe20003f46270 */
[----:B------:R3:W-:Y:S01]  /*7d9d0*/  @P3 STG.E [R16.64], R161 ;  /* 0x000000a110003986 */ /* 0x0007e2000c101904 */
[----:B------:R-:W-:-:S02]  /*7d9e0*/  ISETP.LT.AND P0, PT, R227, c[0x0][0x178], !P4 ;  /* 0x00005e00e3007a0c */ /* 0x000fc40006701270 */
[----:B------:R-:W-:Y:S01]  /*7d9f0*/  ISETP.LT.AND P6, PT, R158, c[0x0][0x178], !P4 ;  /* 0x00005e009e007a0c */ /* 0x000fe200067c1270 */
[----:B------:R-:W-:Y:S01]  /*7da00*/  @P5 STG.E [R20.64], R201 ;  /* 0x000000c914005986 */ /* 0x000fe2000c101904 */
[----:B------:R-:W-:-:S03]  /*7da10*/  IADD3 R37, R35, c[0x0][0x198], RZ ;  /* 0x0000660023257a10 */ /* 0x000fc60007ffe0ff */
[----:B------:R4:W-:Y:S01]  /*7da20*/  @P1 STG.E [R2.64], R25 ;  /* 0x0000001902001986 */ /* 0x0009e2000c101904 */
[----:B------:R-:W-:Y:S02]  /*7da30*/  ISETP.LT.AND P1, PT, R159, c[0x0][0x178], !P4 ;  /* 0x00005e009f007a0c */ /* 0x000fe40006721270 */
[----:B------:R-:W-:Y:S01]  /*7da40*/  ISETP.LT.AND P4, PT, R119, c[0x0][0x178], !P4 ;  /* 0x00005e0077007a0c */ /* 0x000fe20006781270 */
[----:B------:R-:W4:Y:S01]  /*7da50*/  LDS.128 R32, [R248+0x800] ;  /* 0x00080000f8207984 */ /* 0x000f220000000c00 */
[----:B------:R-:W-:Y:S01]  /*7da60*/  ISETP.LT.AND P5, PT, R227, c[0x0][0x178], !P2 ;  /* 0x00005e00e3007a0c */ /* 0x000fe200057a1270 */
[C---:B-1----:R-:W-:Y:S01]  /*7da70*/  IMAD.WIDE R8, R37.reuse, 0x4, R182 ;  /* 0x0000000425087825 */ /* 0x042fe200078e02b6 */
[----:B------:R-:W-:Y:S02]  /*7da80*/  IADD3 R39, R37, c[0x0][0x198], RZ ;  /* 0x0000660025277a10 */ /* 0x000fe40007ffe0ff */
[----:B------:R-:W-:Y:S01]  /*7da90*/  IADD3 R0, R123, 0xec, RZ ;  /* 0x000000ec7b007810 */ /* 0x000fe20007ffe0ff */
[C---:B--2---:R-:W-:Y:S01]  /*7daa0*/  IMAD.WIDE R12, R37.reuse, 0x4, R180 ;  /* 0x00000004250c7825 */ /* 0x044fe200078e02b4 */
[----:B------:R1:W-:Y:S03]  /*7dab0*/  @P0 STG.E [R8.64], R124 ;  /* 0x0000007c08000986 */ /* 0x0003e6000c101904 */
[----:B---3--:R-:W-:Y:S01]  /*7dac0*/  IMAD.WIDE R16, R37, 0x4, R6 ;  /* 0x0000000425107825 */ /* 0x008fe200078e0206 */
[----:B------:R-:W-:-:S03]  /*7dad0*/  ISETP.GE.AND P3, PT, R0, c[0x0][0x17c], PT ;  /* 0x00005f0000007a0c */ /* 0x000fc60003f66270 */
[----:B----4-:R-:W-:Y:S01]  /*7dae0*/  IMAD.WIDE R2, R37, 0x4, R4 ;  /* 0x0000000425027825 */ /* 0x010fe200078e0204 */
[----:B------:R2:W-:Y:S03]  /*7daf0*/  @P6 STG.E [R12.64], R168 ;  /* 0x000000a80c006986 */ /* 0x0005e6000c101904 */
[----:B------:R-:W-:Y:S01]  /*7db00*/  IMAD.WIDE R20, R39, 0x4, R182 ;  /* 0x0000000427147825 */ /* 0x000fe200078e02b6 */
[C---:B------:R-:W-:Y:S01]  /*7db10*/  ISETP.LT.AND P6, PT, R158.reuse, c[0x0][0x178], !P2 ;  /* 0x00005e009e007a0c */ /* 0x040fe200057c1270 */
[----:B------:R-:W-:Y:S01]  /*7db20*/  @P1 STG.E [R16.64], R208 ;  /* 0x000000d010001986 */ /* 0x000fe2000c101904 */
[----:B------:R-:W-:Y:S02]  /*7db30*/  ISETP.LT.AND P1, PT, R159, c[0x0][0x178], !P2 ;  /* 0x00005e009f007a0c */ /* 0x000fe40005721270 */
[----:B------:R-:W-:Y:S01]  /*7db40*/  ISETP.LT.AND P2, PT, R119, c[0x0][0x178], !P2 ;  /* 0x00005e0077007a0c */ /* 0x000fe20005741270 */
[----:B------:R3:W-:Y:S01]  /*7db50*/  @P4 STG.E [R2.64], R28 ;  /* 0x0000001c02004986 */ /* 0x0007e2000c101904 */
[----:B------:R-:W-:-:S03]  /*7db60*/  ISETP.LT.AND P4, PT, R158, c[0x0][0x178], !P3 ;  /* 0x00005e009e007a0c */ /* 0x000fc60005f81270 */
[----:B------:R4:W-:Y:S01]  /*7db70*/  @P5 STG.E [R20.64], R125 ;  /* 0x0000007d14005986 */ /* 0x0009e2000c101904 */
[----:B------:R-:W-:Y:S02]  /*7db80*/  ISETP.LT.AND P5, PT, R227, c[0x0][0x178], !P3 ;  /* 0x00005e00e3007a0c */ /* 0x000fe40005fa1270 */
[C---:B------:R-:W-:Y:S01]  /*7db90*/  IADD3 R25, R39.reuse, c[0x0][0x198], RZ ;  /* 0x0000660027197a10 */ /* 0x040fe20007ffe0ff */
[----:B-1----:R-:W-:Y:S01]  /*7dba0*/  IMAD.WIDE R8, R39, 0x4, R180 ;  /* 0x0000000427087825 */ /* 0x002fe200078e02b4 */
[----:B------:R-:W-:-:S03]  /*7dbb0*/  IADD3 R0, R123, 0xed, RZ ;  /* 0x000000ed7b007810 */ /* 0x000fc60007ffe0ff */
[----:B--2---:R-:W-:-:S04]  /*7dbc0*/  IMAD.WIDE R12, R39, 0x4, R6 ;  /* 0x00000004270c7825 */ /* 0x004fc800078e0206 */
[----:B---3--:R-:W-:Y:S02]  /*7dbd0*/  IMAD.WIDE R2, R39, 0x4, R4 ;  /* 0x0000000427027825 */ /* 0x008fe400078e0204 */
[----:B------:R-:W1:Y:S02]  /*7dbe0*/  LDS.128 R36, [R252+0x800] ;  /* 0x00080000fc247984 */ /* 0x000e640000000c00 */
[C---:B------:R-:W-:Y:S01]  /*7dbf0*/  IMAD.WIDE R16, R25.reuse, 0x4, R182 ;  /* 0x0000000419107825 */ /* 0x040fe200078e02b6 */
[----:B------:R-:W-:Y:S01]  /*7dc00*/  ISETP.GE.AND P0, PT, R0, c[0x0][0x17c], PT ;  /* 0x00005f0000007a0c */ /* 0x000fe20003f06270 */
[----:B------:R2:W-:Y:S02]  /*7dc10*/  @P6 STG.E [R8.64], R169 ;  /* 0x000000a908006986 */ /* 0x0005e4000c101904 */
[----:B----4-:R-:W-:Y:S02]  /*7dc20*/  IMAD.WIDE R20, R25, 0x4, R180 ;  /* 0x0000000419147825 */ /* 0x010fe400078e02b4 */
[----:B------:R-:W-:Y:S01]  /*7dc30*/  @P1 STG.E [R12.64], R209 ;  /* 0x000000d10c001986 */ /* 0x000fe2000c101904 */
[----:B------:R-:W-:-:S02]  /*7dc40*/  ISETP.LT.AND P1, PT, R159, c[0x0][0x178], !P3 ;  /* 0x00005e009f007a0c */ /* 0x000fc40005f21270 */
        /* <DEDUP_REMOVED lines=8> */
[----:B--2---:R-:W-:Y:S01]  /*7dcd0*/  IMAD.WIDE R8, R25, 0x4, R6 ;  /* 0x0000000419087825 */ /* 0x004fe200078e0206 */
[----:B------:R-:W-:-:S03]  /*7dce0*/  IADD3 R0, R123, 0xee, RZ ;  /* 0x000000ee7b007810 */ /* 0x000fc60007ffe0ff */
[----:B---3--:R-:W-:Y:S01]  /*7dcf0*/  IMAD.WIDE R2, R25, 0x4, R4 ;  /* 0x0000000419027825 */ /* 0x008fe200078e0204 */
[----:B------:R-:W-:-:S03]  /*7dd00*/  ISETP.GE.AND P6, PT, R0, c[0x0][0x17c], PT ;  /* 0x00005f0000007a0c */ /* 0x000fc60003fc6270 */
[C---:B------:R-:W-:Y:S01]  /*7dd10*/  IMAD.WIDE R12, R41.reuse, 0x4, R182 ;  /* 0x00000004290c7825 */ /* 0x040fe200078e02b6 */
[----:B------:R-:W-:Y:S03]  /*7dd20*/  @P1 STG.E [R8.64], R216 ;  /* 0x000000d808001986 */ /* 0x000fe6000c101904 */
[----:B----4-:R-:W-:Y:S01]  /*7dd30*/  IMAD.WIDE R16, R41, 0x4, R180 ;  /* 0x0000000429107825 */ /* 0x010fe200078e02b4 */
[----:B------:R-:W-:Y:S01]  /*7dd40*/  IADD3 R0, R123, 0xef, RZ ;  /* 0x000000ef7b007810 */ /* 0x000fe20007ffe0ff */
[----:B------:R2:W-:Y:S02]  /*7dd50*/  @P3 STG.E [R2.64], R32 ;  /* 0x0000002002003986 */ /* 0x0005e4000c101904 */
[----:B-1----:R-:W-:Y:S02]  /*7dd60*/  IMAD.WIDE R20, R41, 0x4, R6 ;  /* 0x0000000429147825 */ /* 0x002fe400078e0206 */
[----:B------:R1:W-:Y:S01]  /*7dd70*/  @P5 STG.E [R12.64], R121 ;  /* 0x000000790c005986 */ /* 0x0003e2000c101904 */
[----:B------:R-:W-:-:S03]  /*7dd80*/  ISETP.LT.AND P0, PT, R119, c[0x0][0x178], !P0 ;  /* 0x00005e0077007a0c */ /* 0x000fc60004701270 */
[----:B------:R3:W-:Y:S01]  /*7dd90*/  @P4 STG.E [R16.64], R153 ;  /* 0x0000009910004986 */ /* 0x0007e2000c101904 */
[----:B------:R-:W-:-:S03]  /*7dda0*/  ISETP.GE.AND P1, PT, R0, c[0x0][0x17c], PT ;  /* 0x00005f0000007a0c */ /* 0x000fc60003f26270 */
[----:B------:R4:W-:Y:S01]  /*7ddb0*/  @P2 STG.E [R20.64], R217 ;  /* 0x000000d914002986 */ /* 0x0009e2000c101904 */
[----:B------:R-:W-:Y:S01]  /*7ddc0*/  ISETP.LT.AND P2, PT, R227, c[0x0][0x178], !P6 ;  /* 0x00005e00e3007a0c */ /* 0x000fe20007741270 */
[----:B------:R-:W-:Y:S01]  /*7ddd0*/  IMAD.WIDE R24, R41, 0x4, R4 ;  /* 0x0000000429187825 */ /* 0x000fe200078e0204 */
[----:B------:R-:W-:Y:S02]  /*7dde0*/  ISETP.LT.AND P4, PT, R158, c[0x0][0x178], !P6 ;  /* 0x00005e009e007a0c */ /* 0x000fe40007781270 */
[----:B------:R-:W-:Y:S02]  /*7ddf0*/  ISETP.LT.AND P3, PT, R159, c[0x0][0x178], !P6 ;  /* 0x00005e009f007a0c */ /* 0x000fe40007761270 */
[----:B------:R-:W-:Y:S02]  /*7de00*/  IADD3 R41, R41, c[0x0][0x198], RZ ;  /* 0x0000660029297a10 */ /* 0x000fe40007ffe0ff */
[----:B------:R-:W-:Y:S02]  /*7de10*/  ISETP.LT.AND P6, PT, R119, c[0x0][0x178], !P6 ;  /* 0x00005e0077007a0c */ /* 0x000fe400077c1270 */
[----:B------:R-:W-:Y:S01]  /*7de20*/  ISETP.LT.AND P5, PT, R227, c[0x0][0x178], !P1 ;  /* 0x00005e00e3007a0c */ /* 0x000fe20004fa1270 */
[C---:B--2---:R-:W-:Y:S01]  /*7de30*/  IMAD.WIDE R2, R41.reuse, 0x4, R182 ;  /* 0x0000000429027825 */ /* 0x044fe200078e02b6 */
[----:B------:R-:W-:-:S03]  /*7de40*/  IADD3 R29, R41, c[0x0][0x198], RZ ;  /* 0x00006600291d7a10 */ /* 0x000fc60007ffe0ff */
[----:B------:R-:W-:Y:S01]  /*7de50*/  IMAD.WIDE R8, R41, 0x4, R180 ;  /* 0x0000000429087825 */ /* 0x000fe200078e02b4 */
[----:B------:R-:W-:Y:S01]  /*7de60*/  IADD3 R0, R123, 0xf0, RZ ;  /* 0x000000f07b007810 */ /* 0x000fe20007ffe0ff */
[----:B------:R2:W-:Y:S02]  /*7de70*/  @P0 STG.E [R24.64], R33 ;  /* 0x0000002118000986 */ /* 0x0005e4000c101904 */
[C---:B-1----:R-:W-:Y:S02]  /*7de80*/  IMAD.WIDE R12, R41.reuse, 0x4, R6 ;  /* 0x00000004290c7825 */ /* 0x042fe400078e0206 */
[----:B------:R1:W-:Y:S02]  /*7de90*/  @P2 STG.E [R2.64], R116 ;  /* 0x0000007402002986 */ /* 0x0003e4000c101904 */
[----:B---3--:R-:W-:Y:S01]  /*7dea0*/  IMAD.WIDE R16, R41, 0x4, R4 ;  /* 0x0000000429107825 */ /* 0x008fe200078e0204 */
[----:B------:R-:W-:Y:S01]  /*7deb0*/  ISETP.GE.AND P0, PT, R0, c[0x0][0x17c], PT ;  /* 0x00005f0000007a0c */ /* 0x000fe20003f06270 */
[----:B------:R3:W-:Y:S02]  /*7dec0*/  @P4 STG.E [R8.64], R156 ;  /* 0x0000009c08004986 */ /* 0x0007e4000c101904 */
[----:B----4-:R-:W-:-:S02]  /*7ded0*/  IMAD.WIDE R20, R29, 0x4, R182 ;  /* 0x000000041d147825 */ /* 0x010fc400078e02b6 */
[----:B------:R4:W-:Y:S01]  /*7dee0*/  @P3 STG.E [R12.64], R224 ;  /* 0x000000e00c003986 */ /* 0x0009e2000c101904 */
[----:B------:R-:W-:Y:S02]  /*7def0*/  ISETP.LT.AND P3, PT, R158, c[0x0][0x178], !P1 ;  /* 0x00005e009e007a0c */ /* 0x000fe40004f61270 */
[----:B------:R-:W-:Y:S01]  /*7df00*/  ISETP.LT.AND P4, PT, R159, c[0x0][0x178], !P1 ;  /* 0x00005e009f007a0c */ /* 0x000fe20004f81270 */
[----:B------:R3:W-:Y:S01]  /*7df10*/  @P6 STG.E [R16.64], R36 ;  /* 0x0000002410006986 */ /* 0x0007e2000c101904 */
[----:B------:R-:W-:-:S03]  /*7df20*/  ISETP.LT.AND P6, PT, R227, c[0x0][0x178], !P0 ;  /* 0x00005e00e3007a0c */ /* 0x000fc600047c1270 */
[----:B------:R4:W-:Y:S01]  /*7df30*/  @P5 STG.E [R20.64], R117 ;  /* 0x0000007514005986 */ /* 0x0009e2000c101904 */
[----:B------:R-:W-:Y:S02]  /*7df40*/  ISETP.LT.AND P5, PT, R119, c[0x0][0x178], !P1 ;  /* 0x00005e0077007a0c */ /* 0x000fe40004fa1270 */
[----:B------:R-:W-:Y:S02]  /*7df50*/  ISETP.LT.AND P1, PT, R158, c[0x0][0x178], !P0 ;  /* 0x00005e009e007a0c */ /* 0x000fe40004721270 */
[C---:B--2---:R-:W-:Y:S01]  /*7df60*/  IADD3 R25, R29.reuse, c[0x0][0x198], RZ ;  /* 0x000066001d197a10 */ /* 0x044fe20007ffe0ff */
[----:B-1----:R-:W-:Y:S01]  /*7df70*/  IMAD.WIDE R2, R29, 0x4, R180 ;  /* 0x000000041d027825 */ /* 0x002fe200078e02b4 */
[----:B------:R-:W-:-:S03]  /*7df80*/  IADD3 R0, R123, 0xf1, RZ ;  /* 0x000000f17b007810 */ /* 0x000fc60007ffe0ff */
[C---:B---3--:R-:W-:Y:S01]  /*7df90*/  IMAD.WIDE R8, R29.reuse, 0x4, R6 ;  /* 0x000000041d087825 */ /* 0x048fe200078e0206 */
[----:B------:R1:W-:Y:S03]  /*7dfa0*/  @P3 STG.E [R2.64], R157 ;  /* 0x0000009d02003986 */ /* 0x0003e6000c101904 */
[----:B----4-:R-:W-:Y:S01]  /*7dfb0*/  IMAD.WIDE R12, R29, 0x4, R4 ;  /* 0x000000041d0c7825 */ /* 0x010fe200078e0204 */
[----:B------:R-:W-:-:S03]  /*7dfc0*/  ISETP.GE.AND P2, PT, R0, c[0x0][0x17c], PT ;  /* 0x00005f0000007a0c */ /* 0x000fc60003f46270 */
[C---:B------:R-:W-:Y:S01]  /*7dfd0*/  IMAD.WIDE R16, R25.reuse, 0x4, R182 ;  /* 0x0000000419107825 */ /* 0x040fe200078e02b6 */
[----:B------:R2:W-:Y:S03]  /*7dfe0*/  @P4 STG.E [R8.64], R225 ;  /* 0x000000e108004986 */ /* 0x0005e6000c101904 */
[----:B------:R-:W-:Y:S01]  /*7dff0*/  IMAD.WIDE R20, R25, 0x4, R180 ;  /* 0x0000000419147825 */ /* 0x000fe200078e02b4 */
[----:B------:R3:W-:Y:S01]  /*7e000*/  @P5 STG.E [R12.64], R37 ;  /* 0x000000250c005986 */ /* 0x0007e2000c101904 */
[----:B------:R-:W-:Y:S02]  /*7e010*/  ISETP.LT.AND P5, PT, R159, c[0x0][0x178], !P0 ;  /* 0x00005e009f007a0c */ /* 0x000fe400047a1270 */
[----:B------:R-:W-:Y:S01]  /*7e020*/  ISETP.LT.AND P0, PT, R119, c[0x0][0x178], !P0 ;  /* 0x00005e0077007a0c */ /* 0x000fe20004701270 */
[----:B------:R4:W-:Y:S01]  /*7e030*/  @P6 STG.E [R16.64], R146 ;  /* 0x0000009210006986 */ /* 0x0009e2000c101904 */
[----:B------:R-:W-:-:S03]  /*7e040*/  ISETP.LT.AND P3, PT, R158, c[0x0][0x178], !P2 ;  /* 0x00005e009e007a0c */ /* 0x000fc60005761270 */
[----:B------:R3:W-:Y:S01]  /*7e050*/  @P1 STG.E [R20.64], R178 ;  /* 0x000000b214001986 */ /* 0x0007e2000c101904 */
[----:B------:R-:W-:Y:S01]  /*7e060*/  ISETP.LT.AND P1, PT, R227, c[0x0][0x178], !P2 ;  /* 0x00005e00e3007a0c */ /* 0x000fe20005721270 */
[----:B-1----:R-:W-:Y:S01]  /*7e070*/  IMAD.WIDE R2, R25, 0x4, R6 ;  /* 0x0000000419027825 */ /* 0x002fe200078e0206 */
[----:B------:R-:W-:-:S03]  /*7e080*/  ISETP.LT.AND P6, PT, R159, c[0x0][0x178], !P2 ;  /* 0x00005e009f007a0c */ /* 0x000fc600057c1270 */
[C---:B--2---:R-:W-:Y:S01]  /*7e090*/  IMAD.WIDE R8, R25.reuse, 0x4, R4 ;  /* 0x0000000419087825 */ /* 0x044fe200078e0204 */
[----:B------:R-:W-:Y:S02]  /*7e0a0*/  IADD3 R25, R25, c[0x0][0x198], RZ ;  /* 0x0000660019197a10 */ /* 0x000fe40007ffe0ff */
[----:B------:R-:W-:-:S03]  /*7e0b0*/  IADD3 R24, R123, 0xf2, RZ ;  /* 0x000000f27b187810 */ /* 0x000fc60007ffe0ff */
[C---:B---3--:R-:W-:Y:S01]  /*7e0c0*/  IMAD.WIDE R12, R25.reuse, 0x4, R182 ;  /* 0x00000004190c7825 */ /* 0x048fe200078e02b6 */
[----:B------:R-:W-:Y:S01]  /*7e0d0*/  ISETP.GE.AND P4, PT, R24, c[0x0][0x17c], PT ;  /* 0x00005f0018007a0c */ /* 0x000fe20003f86270 */
[----:B------:R1:W-:Y:S02]  /*7e0e0*/  @P5 STG.E [R2.64], R198 ;  /* 0x000000c602005986 */ /* 0x0003e4000c101904 */
[----:B----4-:R-:W-:Y:S01]  /*7e0f0*/  IMAD.WIDE R16, R25, 0x4, R180 ;  /* 0x0000000419107825 */ /* 0x010fe200078e02b4 */
[----:B------:R-:W-:Y:S01]  /*7e100*/  ISETP.LT.AND P2, PT, R119, c[0x0][0x178], !P2 ;  /* 0x00005e0077007a0c */ /* 0x000fe20005741270 */
[----:B------:R2:W-:Y:S02]  /*7e110*/  @P0 STG.E [R8.64], R14 ;  /* 0x0000000e08000986 */ /* 0x0005e4000c101904 */
[----:B------:R-:W-:Y:S01]  /*7e120*/  IMAD.WIDE R20, R25, 0x4, R6 ;  /* 0x0000000419147825 */ /* 0x000fe200078e0206 */
[----:B------:R-:W-:Y:S01]  /*7e130*/  ISETP.LT.AND P0, PT, R227, c[0x0][0x178], !P4 ;  /* 0x00005e00e3007a0c */ /* 0x000fe20006701270 */
[----:B------:R3:W-:Y:S01]  /*7e140*/  @P1 STG.E [R12.64], R147 ;  /* 0x000000930c001986 */ /* 0x0007e2000c101904 */
[----:B------:R-:W-:-:S03]  /*7e150*/  ISETP.LT.AND P1, PT, R158, c[0x0][0x178], !P4 ;  /* 0x00005e009e007a0c */ /* 0x000fc60006721270 */
[----:B------:R4:W-:Y:S01]  /*7e160*/  @P3 STG.E [R16.64], R179 ;  /* 0x000000b310003986 */ /* 0x0009e2000c101904 */
[----:B------:R-:W-:-:S03]  /*7e170*/  IADD3 R29, R25, c[0x0][0x198], RZ ;  /* 0x00006600191d7a10 */ /* 0x000fc60007ffe0ff */
[----:B------:R4:W-:Y:S01]  /*7e180*/  @P6 STG.E [R20.64], R199 ;  /* 0x000000c714006986 */ /* 0x0009e2000c101904 */
[----:B------:R-:W-:Y:S01]  /*7e190*/  ISETP.LT.AND P6, PT, R159, c[0x0][0x178], !P4 ;  /* 0x00005e009f007a0c */ /* 0x000fe200067c1270 */
[----:B-1----:R-:W-:Y:S01]  /*7e1a0*/  IMAD.WIDE R2, R25, 0x4, R4 ;  /* 0x0000000419027825 */ /* 0x002fe200078e0204 */
[----:B------:R-:W-:-:S03]  /*7e1b0*/  IADD3 R0, R123, 0xf3, RZ ;  /* 0x000000f37b007810 */ /* 0x000fc60007ffe0ff */
[----:B--2---:R-:W-:Y:S01]  /*7e1c0*/  IMAD.WIDE R8, R29, 0x4, R182 ;  /* 0x000000041d087825 */ /* 0x004fe200078e02b6 */
[----:B------:R-:W-:-:S03]  /*7e1d0*/  ISETP.GE.AND P5, PT, R0, c[0x0][0x17c], PT ;  /* 0x00005f0000007a0c */ /* 0x000fc60003fa6270 */
[C---:B---3--:R-:W-:Y:S01]  /*7e1e0*/  IMAD.WIDE R12, R29.reuse, 0x4, R180 ;  /* 0x000000041d0c7825 */ /* 0x048fe200078e02b4 */
        /* <DEDUP_REMOVED lines=20> */
[----:B------:R-:W-:Y:S01]  /*7e330*/  IMAD.WIDE R14, R25, 0x4, R4 ;  /* 0x00000004190e7825 */ /* 0x000fe200078e0204 */
        /* <DEDUP_REMOVED lines=10> */
[C---:B----4-:R-:W-:Y:S01]  /*7e3e0*/  IMAD.WIDE R16, R29.reuse, 0x4, R182 ;  /* 0x000000041d107825 */ /* 0x050fe200078e02b6 */
[----:B-1----:R-:W-:-:S03]  /*7e3f0*/  IADD3 R21, R29, c[0x0][0x198], RZ ;  /* 0x000066001d157a10 */ /* 0x002fc60007ffe0ff */
[----:B--2---:R-:W-:Y:S01]  /*7e400*/  IMAD.WIDE R2, R29, 0x4, R180 ;  /* 0x000000041d027825 */ /* 0x004fe200078e02b4 */
[----:B------:R-:W-:-:S03]  /*7e410*/  IADD3 R0, R123, 0xf6, RZ ;  /* 0x000000f67b007810 */ /* 0x000fc60007ffe0ff */
[C---:B---3--:R-:W-:Y:S01]  /*7e420*/  IMAD.WIDE R8, R29.reuse, 0x4, R6 ;  /* 0x000000041d087825 */ /* 0x048fe200078e0206 */
[----:B------:R1:W-:Y:S03]  /*7e430*/  @P4 STG.E [R16.64], R134 ;  /* 0x0000008610004986 */ /* 0x0003e6000c101904 */
[----:B------:R-:W-:Y:S01]  /*7e440*/  IMAD.WIDE R12, R29, 0x4, R4 ;  /* 0x000000041d0c7825 */ /* 0x000fe200078e0204 */
[----:B------:R2:W-:Y:S01]  /*7e450*/  @P1 STG.E [R2.64], R150 ;  /* 0x0000009602001986 */ /* 0x0005e2000c101904 */
        /* <DEDUP_REMOVED lines=9> */
[----:B------:R-:W-:Y:S02]  /*7e4f0*/  ISETP.LT.AND P5, PT, R158, c[0x0][0x178], !P0 ;  /* 0x00005e009e007a0c */ /* 0x000fe400047a1270 */
[C---:B-1----:R-:W-:Y:S01]  /*7e500*/  IADD3 R17, R21.reuse, c[0x0][0x198], RZ ;  /* 0x0000660015117a10 */ /* 0x042fe20007ffe0ff */
[----:B------:R-:W-:Y:S01]  /*7e510*/  IMAD.WIDE R14, R21, 0x4, R180 ;  /* 0x00000004150e7825 */ /* 0x000fe200078e02b4 */
[----:B------:R-:W-:-:S03]  /*7e520*/  IADD3 R0, R123, 0xf7, RZ ;  /* 0x000000f77b007810 */ /* 0x000fc60007ffe0ff */
[----:B--2---:R-:W-:Y:S01]  /*7e530*/  IMAD.WIDE R2, R21, 0x4, R6 ;  /* 0x0000000415027825 */ /* 0x004fe200078e0206 */
[----:B------:R-:W-:-:S03]  /*7e540*/  ISETP.GE.AND P1, PT, R0, c[0x0][0x17c], PT ;  /* 0x00005f0000007a0c */ /* 0x000fc60003f26270 */
[----:B---3--:R-:W-:Y:S01]  /*7e550*/  IMAD.WIDE R8, R21, 0x4, R4 ;  /* 0x0000000415087825 */ /* 0x008fe200078e0204 */
[----:B------:R1:W-:Y:S03]  /*7e560*/  @P4 STG.E [R14.64], R151 ;  /* 0x000000970e004986 */ /* 0x0003e6000c101904 */
[C---:B----4-:R-:W-:Y:S01]  /*7e570*/  IMAD.WIDE R12, R17.reuse, 0x4, R182 ;  /* 0x00000004110c7825 */ /* 0x050fe200078e02b6 */
[----:B------:R2:W-:Y:S03]  /*7e580*/  @P3 STG.E [R2.64], R215 ;  /* 0x000000d702003986 */ /* 0x0005e6000c101904 */
[----:B------:R-:W-:Y:S01]  /*7e590*/  IMAD.WIDE R10, R17, 0x4, R180 ;  /* 0x00000004110a7825 */ /* 0x000fe200078e02b4 */
[----:B------:R-:W-:Y:S01]  /*7e5a0*/  ISETP.LT.AND P4, PT, R159, c[0x0][0x178], !P0 ;  /* 0x00005e009f007a0c */ /* 0x000fe20004781270 */
[----:B------:R3:W-:Y:S01]  /*7e5b0*/  @P2 STG.E [R8.64], R19 ;  /* 0x0000001308002986 */ /* 0x0007e2000c101904 */
[----:B------:R-:W-:-:S03]  /*7e5c0*/  ISETP.LT.AND P0, PT, R119, c[0x0][0x178], !P0 ;  /* 0x00005e0077007a0c */ /* 0x000fc60004701270 */
[----:B------:R-:W-:Y:S01]  /*7e5d0*/  @P6 STG.E [R12.64], R138 ;  /* 0x0000008a0c006986 */ /* 0x000fe2000c101904 */
[----:B------:R-:W-:-:S03]  /*7e5e0*/  ISETP.LT.AND P6, PT, R227, c[0x0][0x178], !P1 ;  /* 0x00005e00e3007a0c */ /* 0x000fc60004fc1270 */
[----:B------:R4:W-:Y:S01]  /*7e5f0*/  @P5 STG.E [R10.64], R166 ;  /* 0x000000a60a005986 */ /* 0x0009e2000c101904 */
[----:B------:R-:W-:Y:S02]  /*7e600*/  ISETP.LT.AND P5, PT, R158, c[0x0][0x178], !P1 ;  /* 0x00005e009e007a0c */ /* 0x000fe40004fa1270 */
[----:B------:R-:W-:Y:S02]  /*7e610*/  ISETP.LT.AND P2, PT, R159, c[0x0][0x178], !P1 ;  /* 0x00005e009f007a0c */ /* 0x000fe40004f41270 */
[C---:B------:R-:W-:Y:S01]  /*7e620*/  IADD3 R21, R17.reuse, c[0x0][0x198], RZ ;  /* 0x0000660011157a10 */ /* 0x040fe20007ffe0ff */
[----:B-1----:R-:W-:Y:S01]  /*7e630*/  IMAD.WIDE R14, R17, 0x4, R6 ;  /* 0x00000004110e7825 */ /* 0x002fe200078e0206 */
[----:B------:R-:W-:-:S03]  /*7e640*/  IADD3 R0, R123, 0xf8, RZ ;  /* 0x000000f87b007810 */ /* 0x000fc60007ffe0ff */
[----:B--2---:R-:W-:Y:S01]  /*7e650*/  IMAD.WIDE R2, R17, 0x4, R4 ;  /* 0x0000000411027825 */ /* 0x004fe200078e0204 */
[----:B------:R1:W-:Y:S03]  /*7e660*/  @P4 STG.E [R14.64], R222 ;  /* 0x000000de0e004986 */ /* 0x0003e6000c101904 */
[----:B---3--:R-:W-:Y:S01]  /*7e670*/  IMAD.WIDE R8, R21, 0x4, R182 ;  /* 0x0000000415087825 */ /* 0x008fe200078e02b6 */
[----:B------:R-:W-:-:S03]  /*7e680*/  ISETP.GE.AND P3, PT, R0, c[0x0][0x17c], PT ;  /* 0x00005f0000007a0c */ /* 0x000fc60003f66270 */
[C---:B----4-:R-:W-:Y:S01]  /*7e690*/  IMAD.WIDE R10, R21.reuse, 0x4, R180 ;  /* 0x00000004150a7825 */ /* 0x050fe200078e02b4 */
[----:B------:R2:W-:Y:S03]  /*7e6a0*/  @P0 STG.E [R2.64], R22 ;  /* 0x0000001602000986 */ /* 0x0005e6000c101904 */
[----:B------:R-:W-:Y:S01]  /*7e6b0*/  IMAD.WIDE R12, R21, 0x4, R6 ;  /* 0x00000004150c7825 */ /* 0x000fe200078e0206 */
[----:B------:R3:W-:Y:S01]  /*7e6c0*/  @P6 STG.E [R8.64], R139 ;  /* 0x0000008b08006986 */ /* 0x0007e2000c101904 */
[----:B------:R-:W-:-:S03]  /*7e6d0*/  ISETP.LT.AND P4, PT, R119, c[0x0][0x178], !P1 ;  /* 0x00005e0077007a0c */ /* 0x000fc60004f81270 */
[----:B------:R4:W-:Y:S01]  /*7e6e0*/  @P5 STG.E [R10.64], R167 ;  /* 0x000000a70a005986 */ /* 0x0009e2000c101904 */
[----:B------:R-:W-:-:S03]  /*7e6f0*/  ISETP.LT.AND P0, PT, R158, c[0x0][0x178], !P3 ;  /* 0x00005e009e007a0c */ /* 0x000fc60005f01270 */
[----:B------:R3:W-:Y:S01]  /*7e700*/  @P2 STG.E [R12.64], R223 ;  /* 0x000000df0c002986 */ /* 0x0007e2000c101904 */
[----:B------:R-:W-:Y:S01]  /*7e710*/  ISETP.LT.AND P2, PT, R227, c[0x0][0x178], !P3 ;  /* 0x00005e00e3007a0c */ /* 0x000fe20005f41270 */
[C---:B-1----:R-:W-:Y:S01]  /*7e720*/  IMAD.WIDE R14, R21.reuse, 0x4, R4 ;  /* 0x00000004150e7825 */ /* 0x042fe200078e0204 */
[----:B------:R-:W-:Y:S02]  /*7e730*/  IADD3 R21, R21, c[0x0][0x198], RZ ;  /* 0x0000660015157a10 */ /* 0x000fe40007ffe0ff */
[----:B------:R-:W-:Y:S02]  /*7e740*/  IADD3 R0, R123, 0xf9, RZ ;  /* 0x000000f97b007810 */ /* 0x000fe40007ffe0ff */
[----:B------:R-:W-:Y:S01]  /*7e750*/  ISETP.LT.AND P6, PT, R159, c[0x0][0x178], !P3 ;  /* 0x00005e009f007a0c */ /* 0x000fe20005fc1270 */
[----:B--2---:R-:W-:Y:S01]  /*7e760*/  IMAD.WIDE R2, R21, 0x4, R182 ;  /* 0x0000000415027825 */ /* 0x004fe200078e02b6 */
[----:B------:R-:W-:-:S03]  /*7e770*/  ISETP.GE.AND P1, PT, R0, c[0x0][0x17c], PT ;  /* 0x00005f0000007a0c */ /* 0x000fc60003f26270 */
[----:B---3--:R-:W-:Y:S01]  /*7e780*/  IMAD.WIDE R8, R21, 0x4, R180 ;  /* 0x0000000415087825 */ /* 0x008fe200078e02b4 */
[----:B------:R-:W-:Y:S01]  /*7e790*/  @P4 STG.E [R14.64], R23 ;  /* 0x000000170e004986 */ /* 0x000fe2000c101904 */
[----:B------:R-:W-:Y:S02]  /*7e7a0*/  IADD3 R0, R123, 0xfa, RZ ;  /* 0x000000fa7b007810 */ /* 0x000fe40007ffe0ff */
[----:B------:R-:W-:Y:S01]  /*7e7b0*/  ISETP.LT.AND P3, PT, R119, c[0x0][0x178], !P3 ;  /* 0x00005e0077007a0c */ /* 0x000fe20005f61270 */
[----:B------:R1:W-:Y:S01]  /*7e7c0*/  @P2 STG.E [R2.64], R130 ;  /* 0x0000008202002986 */ /* 0x0003e2000c101904 */
[----:B------:R-:W-:Y:S01]  /*7e7d0*/  ISETP.LT.AND P4, PT, R227, c[0x0][0x178], !P1 ;  /* 0x00005e00e3007a0c */ /* 0x000fe20004f81270 */
[----:B----4-:R-:W-:Y:S02]  /*7e7e0*/  IMAD.WIDE R10, R21, 0x4, R6 ;  /* 0x00000004150a7825 */ /* 0x010fe400078e0206 */
[----:B------:R2:W-:Y:S01]  /*7e7f0*/  @P0 STG.E [R8.64], R162 ;  /* 0x000000a208000986 */ /* 0x0005e2000c101904 */
[----:B------:R-:W-:-:S02]  /*7e800*/  ISETP.LT.AND P0, PT, R158, c[0x0][0x178], !P1 ;  /* 0x00005e009e007a0c */ /* 0x000fc40004f01270 */
[----:B------:R-:W-:Y:S02]  /*7e810*/  ISETP.LT.AND P2, PT, R159, c[0x0][0x178], !P1 ;  /* 0x00005e009f007a0c */ /* 0x000fe40004f41270 */
[----:B------:R-:W-:Y:S02]  /*7e820*/  ISETP.GE.AND P5, PT, R0, c[0x0][0x17c], PT ;  /* 0x00005f0000007a0c */ /* 0x000fe40003fa6270 */
[----:B------:R-:W-:Y:S02]  /*7e830*/  IADD3 R19, R21, c[0x0][0x198], RZ ;  /* 0x0000660015137a10 */ /* 0x000fe40007ffe0ff */
[----:B------:R-:W-:Y:S01]  /*7e840*/  ISETP.LT.AND P1, PT, R119, c[0x0][0x178], !P1 ;  /* 0x00005e0077007a0c */ /* 0x000fe20004f21270 */
[----:B------:R3:W-:Y:S01]  /*7e850*/  @P6 STG.E [R10.64], R202 ;  /* 0x000000ca0a006986 */ /* 0x0007e2000c101904 */
[----:B------:R-:W-:Y:S01]  /*7e860*/  IMAD.WIDE R12, R21, 0x4, R4 ;  /* 0x00000004150c7825 */ /* 0x000fe200078e0204 */
[----:B------:R-:W-:-:S03]  /*7e870*/  ISETP.LT.AND P6, PT, R227, c[0x0][0x178], !P5 ;  /* 0x00005e00e3007a0c */ /* 0x000fc60006fc1270 */
[C---:B------:R-:W-:Y:S01]  /*7e880*/  IMAD.WIDE R16, R19.reuse, 0x4, R182 ;  /* 0x0000000413107825 */ /* 0x040fe200078e02b6 */
[----:B------:R-:W-:-:S03]  /*7e890*/  IADD3 R21, R19, c[0x0][0x198], RZ ;  /* 0x0000660013157a10 */ /* 0x000fc60007ffe0ff */
[C---:B-1----:R-:W-:Y:S01]  /*7e8a0*/  IMAD.WIDE R2, R19.reuse, 0x4, R180 ;  /* 0x0000000413027825 */ /* 0x042fe200078e02b4 */
[----:B------:R1:W-:Y:S03]  /*7e8b0*/  @P3 STG.E [R12.64], R26 ;  /* 0x0000001a0c003986 */ /* 0x0003e6000c101904 */
[----:B--2---:R-:W-:Y:S01]  /*7e8c0*/  IMAD.WIDE R8, R19, 0x4, R6 ;  /* 0x0000000413087825 */ /* 0x004fe200078e0206 */
[----:B------:R2:W-:Y:S01]  /*7e8d0*/  @P4 STG.E [R16.64], R131 ;  /* 0x0000008310004986 */ /* 0x0005e2000c101904 */
[----:B------:R-:W-:Y:S02]  /*7e8e0*/  IADD3 R0, R123, 0xfb, RZ ;  /* 0x000000fb7b007810 */ /* 0x000fe40007ffe0ff */
[----:B---3--:R-:W-:Y:S01]  /*7e8f0*/  IMAD.WIDE R10, R19, 0x4, R4 ;  /* 0x00000004130a7825 */ /* 0x008fe200078e0204 */
[----:B------:R3:W-:Y:S01]  /*7e900*/  @P0 STG.E [R2.64], R163 ;  /* 0x000000a302000986 */ /* 0x0007e2000c101904 */
[----:B------:R-:W-:-:S02]  /*7e910*/  ISETP.LT.AND P4, PT, R158, c[0x0][0x178], !P5 ;  /* 0x00005e009e007a0c */ /* 0x000fc40006f81270 */
[----:B-1----:R-:W-:Y:S01]  /*7e920*/  IMAD.WIDE R12, R21, 0x4, R182 ;  /* 0x00000004150c7825 */ /* 0x002fe200078e02b6 */
[----:B------:R1:W-:Y:S01]  /*7e930*/  @P2 STG.E [R8.64], R203 ;  /* 0x000000cb08002986 */ /* 0x0003e2000c101904 */
[----:B------:R-:W-:-:S03]  /*7e940*/  ISETP.GE.AND P3, PT, R0, c[0x0][0x17c], PT ;  /* 0x00005f0000007a0c */ /* 0x000fc60003f66270 */
[----:B------:R4:W-:Y:S01]  /*7e950*/  @P1 STG.E [R10.64], R27 ;  /* 0x0000001b0a001986 */ /* 0x0009e2000c101904 */
[----:B------:R-:W-:Y:S02]  /*7e960*/  ISETP.LT.AND P1, PT, R159, c[0x0][0x178], !P5 ;  /* 0x00005e009f007a0c */ /* 0x000fe40006f21270 */
[----:B------:R-:W-:Y:S01]  /*7e970*/  ISETP.LT.AND P5, PT, R119, c[0x0][0x178], !P5 ;  /* 0x00005e0077007a0c */ /* 0x000fe20006fa1270 */
[----:B------:R1:W-:Y:S01]  /*7e980*/  @P6 STG.E [R12.64], R126 ;  /* 0x0000007e0c006986 */ /* 0x0003e2000c101904 */
[----:B------:R-:W-:Y:S02]  /*7e990*/  ISETP.LT.AND P6, PT, R227, c[0x0][0x178], !P3 ;  /* 0x00005e00e3007a0c */ /* 0x000fe40005fc1270 */
[----:B------:R-:W-:Y:S01]  /*7e9a0*/  ISETP.LT.AND P0, PT, R158, c[0x0][0x178], !P3 ;  /* 0x00005e009e007a0c */ /* 0x000fe20005f01270 */
[C---:B------:R-:W-:Y:S01]  /*7e9b0*/  IMAD.WIDE R14, R21.reuse, 0x4, R180 ;  /* 0x00000004150e7825 */ /* 0x040fe200078e02b4 */
[----:B--2---:R-:W-:-:S03]  /*7e9c0*/  IADD3 R17, R21, c[0x0][0x198], RZ ;  /* 0x0000660015117a10 */ /* 0x004fc60007ffe0ff */
[----:B---3--:R-:W-:Y:S01]  /*7e9d0*/  IMAD.WIDE R2, R21, 0x4, R6 ;  /* 0x0000000415027825 */ /* 0x008fe200078e0206 */
[----:B------:R-:W-:Y:S01]  /*7e9e0*/  IADD3 R0, R123, 0xfd, RZ ;  /* 0x000000fd7b007810 */ /* 0x000fe20007ffe0ff */
[----:B------:R2:W-:Y:S02]  /*7e9f0*/  @P4 STG.E [R14.64], R170 ;  /* 0x000000aa0e004986 */ /* 0x0005e4000c101904 */
[----:B-1----:R-:W-:Y:S02]  /*7ea00*/  IMAD.WIDE R8, R21, 0x4, R4 ;  /* 0x0000000415087825 */ /* 0x002fe400078e0204 */
[----:B------:R1:W-:Y:S02]  /*7ea10*/  @P1 STG.E [R2.64], R210 ;  /* 0x000000d202001986 */ /* 0x0003e4000c101904 */
[----:B----4-:R-:W-:Y:S01]  /*7ea20*/  IMAD.WIDE R10, R17, 0x4, R182 ;  /* 0x00000004110a7825 */ /* 0x010fe200078e02b6 */
[----:B------:R-:W-:-:S03]  /*7ea30*/  ISETP.GE.AND P1, PT, R0, c[0x0][0x17c], PT ;  /* 0x00005f0000007a0c */ /* 0x000fc60003f26270 */
[----:B------:R-:W-:Y:S01]  /*7ea40*/  IMAD.WIDE R12, R17, 0x4, R180 ;  /* 0x00000004110c7825 */ /* 0x000fe200078e02b4 */
[C---:B------:R-:W-:Y:S01]  /*7ea50*/  IADD3 R0, R123.reuse, 0xfe, RZ ;  /* 0x000000fe7b007810 */ /* 0x040fe20007ffe0ff */
[----:B------:R3:W-:Y:S01]  /*7ea60*/  @P5 STG.E [R8.64], R30 ;  /* 0x0000001e08005986 */ /* 0x0007e2000c101904 */
[----:B------:R-:W-:-:S03]  /*7ea70*/  IADD3 R16, R123, 0xfc, RZ ;  /* 0x000000fc7b107810 */ /* 0x000fc60007ffe0ff */
[----:B------:R3:W-:Y:S04]  /*7ea80*/  @P6 STG.E [R10.64], R127 ;  /* 0x0000007f0a006986 */ /* 0x0007e8000c101904 */
[----:B------:R1:W-:Y:S01]  /*7ea90*/  @P0 STG.E [R12.64], R171 ;  /* 0x000000ab0c000986 */ /* 0x0003e2000c101904 */
[----:B------:R-:W-:Y:S02]  /*7eaa0*/  ISETP.GE.AND P0, PT, R0, c[0x0][0x17c], PT ;  /* 0x00005f0000007a0c */ /* 0x000fe40003f06270 */
[----:B------:R-:W-:Y:S02]  /*7eab0*/  IADD3 R0, R123, 0xff, RZ ;  /* 0x000000ff7b007810 */ /* 0x000fe40007ffe0ff */
[----:B------:R-:W4:Y:S01]  /*7eac0*/  LDL.LU R123, [R1+0x218c] ;  /* 0x00218c00017b7983 */ /* 0x000f220000300800 */
[----:B------:R-:W-:Y:S01]  /*7ead0*/  ISETP.LT.AND P4, PT, R159, c[0x0][0x178], !P3 ;  /* 0x00005e009f007a0c */ /* 0x000fe20005f81270 */
[----:B--2---:R-:W-:Y:S01]  /*7eae0*/  IMAD.WIDE R14, R17, 0x4, R6 ;  /* 0x00000004110e7825 */ /* 0x004fe200078e0206 */
[----:B------:R-:W-:-:S02]  /*7eaf0*/  ISETP.GE.AND P2, PT, R16, c[0x0][0x17c], PT ;  /* 0x00005f0010007a0c */ /* 0x000fc40003f46270 */
[----:B------:R-:W-:Y:S02]  /*7eb00*/  ISETP.LT.AND P3, PT, R119, c[0x0][0x178], !P3 ;  /* 0x00005e0077007a0c */ /* 0x000fe40005f61270 */
[----:B------:R-:W-:Y:S02]  /*7eb10*/  ISETP.LT.AND P6, PT, R227, c[0x0][0x178], !P2 ;  /* 0x00005e00e3007a0c */ /* 0x000fe400057c1270 */
[----:B------:R-:W-:Y:S02]  /*7eb20*/  ISETP.LT.AND P5, PT, R158, c[0x0][0x178], !P2 ;  /* 0x00005e009e007a0c */ /* 0x000fe400057a1270 */
[----:B------:R-:W-:-:S03]  /*7eb30*/  IADD3 R19, R17, c[0x0][0x198], RZ ;  /* 0x0000660011137a10 */ /* 0x000fc60007ffe0ff */
[----:B------:R2:W-:Y:S01]  /*7eb40*/  @P4 STG.E [R14.64], R211 ;  /* 0x000000d30e004986 */ /* 0x0005e2000c101904 */
[----:B------:R-:W-:Y:S02]  /*7eb50*/  ISETP.LT.AND P4, PT, R159, c[0x0][0x178], !P2 ;  /* 0x00005e009f007a0c */ /* 0x000fe40005781270 */
[----:B------:R-:W-:Y:S01]  /*7eb60*/  ISETP.LT.AND P2, PT, R119, c[0x0][0x178], !P2 ;  /* 0x00005e0077007a0c */ /* 0x000fe20005741270 */
[----:B-1----:R-:W-:-:S04]  /*7eb70*/  IMAD.WIDE R2, R17, 0x4, R4 ;  /* 0x0000000411027825 */ /* 0x002fc800078e0204 */
[C---:B---3--:R-:W-:Y:S01]  /*7eb80*/  IMAD.WIDE R8, R19.reuse, 0x4, R182 ;  /* 0x0000000413087825 */ /* 0x048fe200078e02b6 */
[----:B------:R1:W-:Y:S03]  /*7eb90*/  @P3 STG.E [R2.64], R31 ;  /* 0x0000001f02003986 */ /* 0x0003e6000c101904 */
[C---:B------:R-:W-:Y:S01]  /*7eba0*/  IMAD.WIDE R10, R19.reuse, 0x4, R180 ;  /* 0x00000004130a7825 */ /* 0x040fe200078e02b4 */
[----:B------:R3:W-:Y:S03]  /*7ebb0*/  @P6 STG.E [R8.64], R122 ;  /* 0x0000007a08006986 */ /* 0x0007e6000c101904 */
[----:B------:R-:W-:Y:S01]  /*7ebc0*/  IMAD.WIDE R12, R19, 0x4, R6 ;  /* 0x00000004130c7825 */ /* 0x000fe200078e0206 */
[----:B------:R1:W-:Y:S01]  /*7ebd0*/  @P5 STG.E [R10.64], R154 ;  /* 0x0000009a0a005986 */ /* 0x0003e2000c101904 */
[----:B------:R-:W-:-:S02]  /*7ebe0*/  ISETP.LT.AND P5, PT, R227, c[0x0][0x178], !P1 ;  /* 0x00005e00e3007a0c */ /* 0x000fc40004fa1270 */
[----:B--2---:R-:W-:Y:S01]  /*7ebf0*/  IMAD.WIDE R14, R19, 0x4, R4 ;  /* 0x00000004130e7825 */ /* 0x004fe200078e0204 */
[----:B------:R-:W-:Y:S01]  /*7ec00*/  ISETP.LT.AND P6, PT, R158, c[0x0][0x178], !P1 ;  /* 0x00005e009e007a0c */ /* 0x000fe20004fc1270 */
[----:B------:R2:W-:Y:S01]  /*7ec10*/  @P4 STG.E [R12.64], R218 ;  /* 0x000000da0c004986 */ /* 0x0005e2000c101904 */
[----:B------:R-:W-:Y:S02]  /*7ec20*/  ISETP.LT.AND P4, PT, R159, c[0x0][0x178], !P1 ;  /* 0x00005e009f007a0c */ /* 0x000fe40004f81270 */
[----:B------:R-:W-:Y:S01]  /*7ec30*/  IADD3 R17, R19, c[0x0][0x198], RZ ;  /* 0x0000660013117a10 */ /* 0x000fe20007ffe0ff */
[----:B------:R2:W-:Y:S01]  /*7ec40*/  @P2 STG.E [R14.64], R34 ;  /* 0x000000220e002986 */ /* 0x0005e2000c101904 */
[----:B------:R-:W-:Y:S02]  /*7ec50*/  ISETP.LT.AND P1, PT, R119, c[0x0][0x178], !P1 ;  /* 0x00005e0077007a0c */ /* 0x000fe40004f21270 */
[----:B------:R-:W-:Y:S01]  /*7ec60*/  ISETP.LT.AND P2, PT, R227, c[0x0][0x178], !P0 ;  /* 0x00005e00e3007a0c */ /* 0x000fe20004741270 */
[C---:B-1----:R-:W-:Y:S01]  /*7ec70*/  IMAD.WIDE R2, R17.reuse, 0x4, R182 ;  /* 0x0000000411027825 */ /* 0x042fe200078e02b6 */
[----:B------:R-:W-:-:S03]  /*7ec80*/  IADD3 R19, R17, c[0x0][0x198], RZ ;  /* 0x0000660011137a10 */ /* 0x000fc60007ffe0ff */
[----:B---3--:R-:W-:Y:S01]  /*7ec90*/  IMAD.WIDE R8, R17, 0x4, R180 ;  /* 0x0000000411087825 */ /* 0x008fe200078e02b4 */
[----:B------:R-:W-:-:S03]  /*7eca0*/  ISETP.GE.AND P3, PT, R0, c[0x0][0x17c], PT ;  /* 0x00005f0000007a0c */ /* 0x000fc60003f66270 */
[----:B------:R-:W-:-:S04]  /*7ecb0*/  IMAD.WIDE R10, R17, 0x4, R6 ;  /* 0x00000004110a7825 */ /* 0x000fc800078e0206 */
[----:B--2---:R-:W-:-:S04]  /*7ecc0*/  IMAD.WIDE R12, R17, 0x4, R4 ;  /* 0x00000004110c7825 */ /* 0x004fc800078e0204 */
[----:B------:R-:W-:Y:S01]  /*7ecd0*/  IMAD.WIDE R16, R19, 0x4, R182 ;  /* 0x0000000413107825 */ /* 0x000fe200078e02b6 */
[----:B----4-:R1:W-:Y:S01]  /*7ece0*/  @P5 STG.E [R2.64], R123 ;  /* 0x0000007b02005986 */ /* 0x0103e2000c101904 */
[----:B------:R-:W-:-:S03]  /*7ecf0*/  ISETP.LT.AND P5, PT, R227, c[0x0][0x178], !P3 ;  /* 0x00005e00e3007a0c */ /* 0x000fc60005fa1270 */
[----:B------:R2:W-:Y:S01]  /*7ed00*/  @P6 STG.E [R8.64], R155 ;  /* 0x0000009b08006986 */ /* 0x0005e2000c101904 */
[----:B------:R-:W-:-:S03]  /*7ed10*/  ISETP.LT.AND P6, PT, R158, c[0x0][0x178], !P3 ;  /* 0x00005e009e007a0c */ /* 0x000fc60005fc1270 */
[----:B------:R3:W-:Y:S01]  /*7ed20*/  @P4 STG.E [R10.64], R219 ;  /* 0x000000db0a004986 */ /* 0x0007e2000c101904 */
[----:B------:R-:W-:-:S03]  /*7ed30*/  ISETP.LT.AND P4, PT, R158, c[0x0][0x178], !P0 ;  /* 0x00005e009e007a0c */ /* 0x000fc60004781270 */
[----:B------:R-:W4:Y:S04]  /*7ed40*/  LDL.LU R227, [R1+0x2188] ;  /* 0x0021880001e37983 */ /* 0x000f280000300800 */
[----:B------:R1:W-:Y:S01]  /*7ed50*/  @P1 STG.E [R12.64], R35 ;  /* 0x000000230c001986 */ /* 0x0003e2000c101904 */
[----:B------:R-:W-:-:S03]  /*7ed60*/  ISETP.LT.AND P1, PT, R159, c[0x0][0x178], !P0 ;  /* 0x00005e009f007a0c */ /* 0x000fc60004721270 */
[----:B------:R-:W4:Y:S01]  /*7ed70*/  LDL.LU R158, [R1+0x2184] ;  /* 0x00218400019e7983 */ /* 0x000f220000300800 */
[----:B------:R-:W-:-:S03]  /*7ed80*/  ISETP.LT.AND P0, PT, R119, c[0x0][0x178], !P0 ;  /* 0x00005e0077007a0c */ /* 0x000fc60004701270 */
[----:B------:R2:W-:Y:S01]  /*7ed90*/  @P2 STG.E [R16.64], R118 ;  /* 0x0000007610002986 */ /* 0x0005e2000c101904 */
[----:B------:R-:W-:Y:S02]  /*7eda0*/  ISETP.LT.AND P2, PT, R159, c[0x0][0x178], !P3 ;  /* 0x00005e009f007a0c */ /* 0x000fe40005f41270 */
[----:B------:R-:W-:Y:S01]  /*7edb0*/  ISETP.LT.AND P3, PT, R119, c[0x0][0x178], !P3 ;  /* 0x00005e0077007a0c */ /* 0x000fe20005f61270 */
[----:B------:R-:W4:Y:S04]  /*7edc0*/  LDL.LU R159, [R1+0x2180] ;  /* 0x00218000019f7983 */ /* 0x000f280000300800 */
[----:B------:R-:W4:Y:S01]  /*7edd0*/  LDL.LU R119, [R1+0x217c] ;  /* 0x00217c0001777983 */ /* 0x000f220000300800 */
[C---:B------:R-:W-:Y:S01]  /*7ede0*/  IADD3 R15, R19.reuse, c[0x0][0x198], RZ ;  /* 0x00006600130f7a10 */ /* 0x040fe20007ffe0ff */
[----:B-1----:R-:W-:-:S04]  /*7edf0*/  IMAD.WIDE R2, R19, 0x4, R180 ;  /* 0x0000000413027825 */ /* 0x002fc800078e02b4 */
[----:B--2---:R-:W-:-:S04]  /*7ee00*/  IMAD.WIDE R8, R19, 0x4, R6 ;  /* 0x0000000413087825 */ /* 0x004fc800078e0206 */
[----:B---3--:R-:W-:-:S04]  /*7ee10*/  IMAD.WIDE R10, R19, 0x4, R4 ;  /* 0x00000004130a7825 */ /* 0x008fc800078e0204 */
[----:B------:R-:W-:-:S04]  /*7ee20*/  IMAD.WIDE R182, R15, 0x4, R182 ;  /* 0x000000040fb67825 */ /* 0x000fc800078e02b6 */
[----:B------:R-:W-:-:S04]  /*7ee30*/  IMAD.WIDE R180, R15, 0x4, R180 ;  /* 0x000000040fb47825 */ /* 0x000fc800078e02b4 */
[----:B------:R-:W-:-:S04]  /*7ee40*/  IMAD.WIDE R6, R15, 0x4, R6 ;  /* 0x000000040f067825 */ /* 0x000fc800078e0206 */
[----:B------:R-:W-:Y:S01]  /*7ee50*/  IMAD.WIDE R4, R15, 0x4, R4 ;  /* 0x000000040f047825 */ /* 0x000fe200078e0204 */
[----:B----4-:R1:W-:Y:S04]  /*7ee60*/  @P4 STG.E [R2.64], R158 ;  /* 0x0000009e02004986 */ /* 0x0103e8000c101904 */
[----:B------:R1:W-:Y:S04]  /*7ee70*/  @P1 STG.E [R8.64], R226 ;  /* 0x000000e208001986 */ /* 0x0003e8000c101904 */
[----:B------:R1:W-:Y:S04]  /*7ee80*/  @P0 STG.E [R10.64], R38 ;  /* 0x000000260a000986 */ /* 0x0003e8000c101904 */
[----:B------:R1:W-:Y:S04]  /*7ee90*/  @P5 STG.E [R182.64], R119 ;  /* 0x00000077b6005986 */ /* 0x0003e8000c101904 */
[----:B------:R1:W-:Y:S04]  /*7eea0*/  @P6 STG.E [R180.64], R159 ;  /* 0x0000009fb4006986 */ /* 0x0003e8000c101904 */
[----:B------:R1:W-:Y:S02]  /*7eeb0*/  @P2 STG.E [R6.64], R227 ;  /* 0x000000e306002986 */ /* 0x0003e4000c101904 */
[----:B------:R-:W-:Y:S05]  /*7eec0*/  @!P3 EXIT ;  /* 0x000000000000b94d */ /* 0x000fea0003800000 */
[----:B------:R-:W-:Y:S01]  /*7eed0*/  STG.E [R4.64], R39 ;  /* 0x0000002704007986 */ /* 0x000fe2000c101904 */
[----:B------:R-:W-:Y:S05]  /*7eee0*/  EXIT ;  /* 0x000000000000794d */ /* 0x000fea0003800000 */
.L_x_3:
[----:B------:R-:W-:-:S00]  /*7eef0*/  BRA `(.L_x_3) ;  /* 0xfffffff000007947 */ /* 0x000fc0000383ffff */
[----:B------:R-:W-:-:S00]  /*7ef00*/  NOP ;  /* 0x0000000000007918 */ /* 0x000fc00000000000 */
[----:B------:R-:W-:-:S00]  /*7ef10*/  NOP ;  /* 0x0000000000007918 */ /* 0x000fc00000000000 */
[----:B------:R-:W-:-:S00]  /*7ef20*/  NOP ;  /* 0x0000000000007918 */ /* 0x000fc00000000000 */
[----:B------:R-:W-:-:S00]  /*7ef30*/  NOP ;  /* 0x0000000000007918 */ /* 0x000fc00000000000 */
[----:B------:R-:W-:-:S00]  /*7ef40*/  NOP ;  /* 0x0000000000007918 */ /* 0x000fc00000000000 */
[----:B------:R-:W-:-:S00]  /*7ef50*/  NOP ;  /* 0x0000000000007918 */ /* 0x000fc00000000000 */
[----:B------:R-:W-:-:S00]  /*7ef60*/  NOP ;  /* 0x0000000000007918 */ /* 0x000fc00000000000 */
[----:B------:R-:W-:-:S00]  /*7ef70*/  NOP ;  /* 0x0000000000007918 */ /* 0x000fc00000000000 */
.L_x_4:


//--------------------- .nv.shared.matmul_kernel  --------------------------
	.section	.nv.shared.matmul_kernel,"aw",@nobits
	.sectionflags	@""
	.align	16
